// auto-generated by cutlass_sweep.gemm — config: {"arch": "sm_90", "cluster_m": 1, "cluster_n": 1, "dtype": "e4m3", "dtype_b": "e4m3", "layout": "nt", "stages": 0, "tile_k": 32, "tile_m": 512, "tile_n": 80}
#include "cutlass/cutlass.h"
#include "cutlass/gemm/collective/collective_builder.hpp"
#include "cutlass/gemm/device/gemm_universal_adapter.h"
#include "cutlass/gemm/kernel/gemm_universal.hpp"
#include "cutlass/epilogue/collective/collective_builder.hpp"

using ElemA = cutlass::float_e4m3_t;
using ElemB = cutlass::float_e4m3_t;
using ElemCD = cutlass::float_e4m3_t;
using Acc  = float;
using TileShape    = cute::Shape<cute::_512, cute::_80, cute::_32>;
using ClusterShape = cute::Shape<cute::_1, cute::_1, cute::_1>;

using CollectiveEpilogue = typename cutlass::epilogue::collective::CollectiveBuilder<
    cutlass::arch::Sm90, cutlass::arch::OpClassTensorOp,
    TileShape, ClusterShape,
    cutlass::epilogue::collective::EpilogueTileAuto,
    Acc, Acc,
    ElemCD, cutlass::layout::RowMajor, 128 / cutlass::sizeof_bits<ElemCD>::value,
    ElemCD, cutlass::layout::RowMajor, 128 / cutlass::sizeof_bits<ElemCD>::value,
    cutlass::epilogue::collective::EpilogueScheduleAuto
  >::CollectiveOp;

using CollectiveMainloop = typename cutlass::gemm::collective::CollectiveBuilder<
    cutlass::arch::Sm90, cutlass::arch::OpClassTensorOp,
    ElemA, cutlass::layout::RowMajor, 128 / cutlass::sizeof_bits<ElemA>::value,
    ElemB, cutlass::layout::ColumnMajor, 128 / cutlass::sizeof_bits<ElemB>::value,
    Acc,
    TileShape, ClusterShape,
    cutlass::gemm::collective::StageCountAutoCarveout<static_cast<int>(sizeof(typename CollectiveEpilogue::SharedStorage))>,
    cutlass::gemm::collective::KernelScheduleAuto
  >::CollectiveOp;

using GemmKernel = cutlass::gemm::kernel::GemmUniversal<
    cute::Shape<int,int,int,int>,
    CollectiveMainloop,
    CollectiveEpilogue
>;
using Gemm = cutlass::gemm::device::GemmUniversalAdapter<GemmKernel>;

// Force the device kernel symbol into the cubin without needing a host main.
auto* _anchor = &cutlass::device_kernel<GemmKernel>;


// ===== COMPILED SASS (sm_90a) =====

	.target	sm_90a

	.elftype	@"ET_EXEC"


//--------------------- .note.nv.tkinfo           --------------------------
	.section	.note.nv.tkinfo,"",@"SHT_NOTE"
	.sectionflags	@"SHF_NOTE_NV_TKINFO"
	.tkinfo
        /*0018*/ 	.word	0x00000002
        /*0030*/ 	.string	""
        /*0030*/ 	.string	"ptxas"
        /*0030*/ 	.string	"Cuda compilation tools, release 13.0, V13.0.88"
        /*0030*/ 	.string	"Build cuda_13.0.r13.0/compiler.36424714_0"
        /*0030*/ 	.string	"-arch sm_90a -m 64 "



//--------------------- .note.nv.cuinfo           --------------------------
	.section	.note.nv.cuinfo,"",@"SHT_NOTE"
	.sectionflags	@"SHF_NOTE_NV_CUINFO"
        /*0018*/ 	.short	0x0002
        /*001a*/ 	.short	0x005a
        /*001c*/ 	.short	0x0082
	.zero		2


//--------------------- .nv.info                  --------------------------
	.section	.nv.info,"",@"SHT_CUDA_INFO"
	.align	4


	//----- nvinfo : EIATTR_REGCOUNT
	.align		4
        /*0000*/ 	.byte	0x04, 0x2f
        /*0002*/ 	.short	(.L_12 - .L_11)
	.align		4
.L_11:
        /*0004*/ 	.word	index@(_ZN7cutlass13device_kernelINS_4gemm6kernel13GemmUniversalIN4cute5tupleIJiiiiEEENS1_10collective13CollectiveMmaINS1_37MainloopSm90TmaGmmaWarpSpecializedFP8ILi12ENS5_IJNS4_1CILi1EEESB_SB_EEENS1_35KernelTmaWarpSpecializedCooperativeEEENS5_IJNSA_ILi512EEENSA_ILi80EEENSA_ILi32EEEEEENS_12float_e4m3_tENS5_IJlSB_lEEESJ_SK_NS4_8TiledMMAINS4_8MMA_AtomIJNS4_4SM904GMMA30MMA_64x16x32_F32E4M3E4M3_SS_TNILNSO_7ScaleInE1ELSQ_1EEEEEENS4_6LayoutINS5_IJNSA_ILi2EEESB_SB_EEENS5_IJSB_NSA_ILi0EEESW_EEEEENS5_IJNS4_10UnderscoreESZ_SZ_EEEEENS4_13SM90_TMA_LOADENS4_14ComposedLayoutINS4_7SwizzleILi1ELi4ELi3EEENS4_18smem_ptr_flag_bitsILi8EEENST_INS5_IJNSA_ILi8EEESH_EEENS5_IJSH_SB_EEEEEEEvNS4_8identityES12_S1C_vS1D_EENS_8epilogue10collective6detail29Sm90TmaWarpSpecializedAdapterINS1G_15DefaultEpilogueISJ_SK_SK_NS1F_6thread17LinearCombinationISJ_Li1EffLNS1K_9ScaleType4KindE0ELNS_15FloatRoundStyleE2ESJ_EENS1_15EpilogueDefaultEEEEEvvEEEEvNT_6ParamsE)
        /*0008*/ 	.word	0x000000a8


	//----- nvinfo : EIATTR_FRAME_SIZE
	.align		4
.L_12:
        /*000c*/ 	.byte	0x04, 0x11
        /*000e*/ 	.short	(.L_14 - .L_13)
	.align		4
.L_13:
        /*0010*/ 	.word	index@(_ZN7cutlass13device_kernelINS_4gemm6kernel13GemmUniversalIN4cute5tupleIJiiiiEEENS1_10collective13CollectiveMmaINS1_37MainloopSm90TmaGmmaWarpSpecializedFP8ILi12ENS5_IJNS4_1CILi1EEESB_SB_EEENS1_35KernelTmaWarpSpecializedCooperativeEEENS5_IJNSA_ILi512EEENSA_ILi80EEENSA_ILi32EEEEEENS_12float_e4m3_tENS5_IJlSB_lEEESJ_SK_NS4_8TiledMMAINS4_8MMA_AtomIJNS4_4SM904GMMA30MMA_64x16x32_F32E4M3E4M3_SS_TNILNSO_7ScaleInE1ELSQ_1EEEEEENS4_6LayoutINS5_IJNSA_ILi2EEESB_SB_EEENS5_IJSB_NSA_ILi0EEESW_EEEEENS5_IJNS4_10UnderscoreESZ_SZ_EEEEENS4_13SM90_TMA_LOADENS4_14ComposedLayoutINS4_7SwizzleILi1ELi4ELi3EEENS4_18smem_ptr_flag_bitsILi8EEENST_INS5_IJNSA_ILi8EEESH_EEENS5_IJSH_SB_EEEEEEEvNS4_8identityES12_S1C_vS1D_EENS_8epilogue10collective6detail29Sm90TmaWarpSpecializedAdapterINS1G_15DefaultEpilogueISJ_SK_SK_NS1F_6thread17LinearCombinationISJ_Li1EffLNS1K_9ScaleType4KindE0ELNS_15FloatRoundStyleE2ESJ_EENS1_15EpilogueDefaultEEEEEvvEEEEvNT_6ParamsE)
        /*0014*/ 	.word	0x00000208


	//----- nvinfo : EIATTR_MIN_STACK_SIZE
	.align		4
.L_14:
        /*0018*/ 	.byte	0x04, 0x12
        /*001a*/ 	.short	(.L_16 - .L_15)
	.align		4
.L_15:
        /*001c*/ 	.word	index@(_ZN7cutlass13device_kernelINS_4gemm6kernel13GemmUniversalIN4cute5tupleIJiiiiEEENS1_10collective13CollectiveMmaINS1_37MainloopSm90TmaGmmaWarpSpecializedFP8ILi12ENS5_IJNS4_1CILi1EEESB_SB_EEENS1_35KernelTmaWarpSpecializedCooperativeEEENS5_IJNSA_ILi512EEENSA_ILi80EEENSA_ILi32EEEEEENS_12float_e4m3_tENS5_IJlSB_lEEESJ_SK_NS4_8TiledMMAINS4_8MMA_AtomIJNS4_4SM904GMMA30MMA_64x16x32_F32E4M3E4M3_SS_TNILNSO_7ScaleInE1ELSQ_1EEEEEENS4_6LayoutINS5_IJNSA_ILi2EEESB_SB_EEENS5_IJSB_NSA_ILi0EEESW_EEEEENS5_IJNS4_10UnderscoreESZ_SZ_EEEEENS4_13SM90_TMA_LOADENS4_14ComposedLayoutINS4_7SwizzleILi1ELi4ELi3EEENS4_18smem_ptr_flag_bitsILi8EEENST_INS5_IJNSA_ILi8EEESH_EEENS5_IJSH_SB_EEEEEEEvNS4_8identityES12_S1C_vS1D_EENS_8epilogue10collective6detail29Sm90TmaWarpSpecializedAdapterINS1G_15DefaultEpilogueISJ_SK_SK_NS1F_6thread17LinearCombinationISJ_Li1EffLNS1K_9ScaleType4KindE0ELNS_15FloatRoundStyleE2ESJ_EENS1_15EpilogueDefaultEEEEEvvEEEEvNT_6ParamsE)
        /*0020*/ 	.word	0x00000208
.L_16:


//--------------------- .nv.compat                --------------------------
	.section	.nv.compat,"",@"SHT_CUDA_COMPAT_INFO"
	.align	4
        /*0000*/ 	.byte	0x02, 0x09, 0x01, 0x00, 0x02, 0x02, 0x04, 0x00, 0x02, 0x05, 0x05, 0x00, 0x03, 0x07, 0x01, 0x01
        /*0010*/ 	.byte	0x02, 0x03, 0x01, 0x00, 0x02, 0x06, 0x01, 0x00, 0x04, 0x0b, 0x08, 0x00, 0x00, 0x00, 0x00, 0x00
        /*0020*/ 	.byte	0x00, 0x00, 0x00, 0x00


//--------------------- .nv.info._ZN7cutlass13device_kernelINS_4gemm6kernel13GemmUniversalIN4cute5tupleIJiiiiEEENS1_10collective13CollectiveMmaINS1_37MainloopSm90TmaGmmaWarpSpecializedFP8ILi12ENS5_IJNS4_1CILi1EEESB_SB_EEENS1_35KernelTmaWarpSpecializedCooperativeEEENS5_IJNSA_ILi512EEENSA_ILi80EEENSA_ILi32EEEEEENS_12float_e4m3_tENS5_IJlSB_lEEESJ_SK_NS4_8TiledMMAINS4_8MMA_AtomIJNS4_4SM904GMMA30MMA_64x16x32_F32E4M3E4M3_SS_TNILNSO_7ScaleInE1ELSQ_1EEEEEENS4_6LayoutINS5_IJNSA_ILi2EEESB_SB_EEENS5_IJSB_NSA_ILi0EEESW_EEEEENS5_IJNS4_10UnderscoreESZ_SZ_EEEEENS4_13SM90_TMA_LOADENS4_14ComposedLayoutINS4_7SwizzleILi1ELi4ELi3EEENS4_18smem_ptr_flag_bitsILi8EEENST_INS5_IJNSA_ILi8EEESH_EEENS5_IJSH_SB_EEEEEEEvNS4_8identityES12_S1C_vS1D_EENS_8epilogue10collective6detail29Sm90TmaWarpSpecializedAdapterINS1G_15DefaultEpilogueISJ_SK_SK_NS1F_6thread17LinearCombinationISJ_Li1EffLNS1K_9ScaleType4KindE0ELNS_15FloatRoundStyleE2ESJ_EENS1_15EpilogueDefaultEEEEEvvEEEEvNT_6ParamsE --------------------------
	.section	.nv.info._ZN7cutlass13device_kernelINS_4gemm6kernel13GemmUniversalIN4cute5tupleIJiiiiEEENS1_10collective13CollectiveMmaINS1_37MainloopSm90TmaGmmaWarpSpecializedFP8ILi12ENS5_IJNS4_1CILi1EEESB_SB_EEENS1_35KernelTmaWarpSpecializedCooperativeEEENS5_IJNSA_ILi512EEENSA_ILi80EEENSA_ILi32EEEEEENS_12float_e4m3_tENS5_IJlSB_lEEESJ_SK_NS4_8TiledMMAINS4_8MMA_AtomIJNS4_4SM904GMMA30MMA_64x16x32_F32E4M3E4M3_SS_TNILNSO_7ScaleInE1ELSQ_1EEEEEENS4_6LayoutINS5_IJNSA_ILi2EEESB_SB_EEENS5_IJSB_NSA_ILi0EEESW_EEEEENS5_IJNS4_10UnderscoreESZ_SZ_EEEEENS4_13SM90_TMA_LOADENS4_14ComposedLayoutINS4_7SwizzleILi1ELi4ELi3EEENS4_18smem_ptr_flag_bitsILi8EEENST_INS5_IJNSA_ILi8EEESH_EEENS5_IJSH_SB_EEEEEEEvNS4_8identityES12_S1C_vS1D_EENS_8epilogue10collective6detail29Sm90TmaWarpSpecializedAdapterINS1G_15DefaultEpilogueISJ_SK_SK_NS1F_6thread17LinearCombinationISJ_Li1EffLNS1K_9ScaleType4KindE0ELNS_15FloatRoundStyleE2ESJ_EENS1_15EpilogueDefaultEEEEEvvEEEEvNT_6ParamsE,"",@"SHT_CUDA_INFO"
	.sectionflags	@""
	.align	4


	//----- nvinfo : EIATTR_CUDA_API_VERSION
	.align		4
        /*0000*/ 	.byte	0x04, 0x37
        /*0002*/ 	.short	(.L_18 - .L_17)
.L_17:
        /*0004*/ 	.word	0x00000082


	//----- nvinfo : EIATTR_KPARAM_INFO
	.align		4
.L_18:
        /*0008*/ 	.byte	0x04, 0x17
        /*000a*/ 	.short	(.L_20 - .L_19)
.L_19:
        /*000c*/ 	.word	0x00000000
        /*0010*/ 	.short	0x0000
        /*0012*/ 	.short	0x0070
        /*0014*/ 	.byte	0x00, 0xf0, 0x01, 0x10


	//----- nvinfo : EIATTR_SPARSE_MMA_MASK
	.align		4
.L_20:
        /*0018*/ 	.byte	0x03, 0x50
        /*001a*/ 	.short	0x0000


	//----- nvinfo : EIATTR_MAXREG_COUNT
	.align		4
        /*001c*/ 	.byte	0x03, 0x1b
        /*001e*/ 	.short	0x00a8


	//----- nvinfo : EIATTR_NUM_BARRIERS
	.align		4
        /*0020*/ 	.byte	0x02, 0x4c
        /*0022*/ 	.byte	0x01
	.zero		1


	//----- nvinfo : EIATTR_ANNOTATIONS
	.align		4
        /*0024*/ 	.byte	0x04, 0x55
        /*0026*/ 	.short	(.L_22 - .L_21)


	//   ....[0]....
.L_21:
        /*0028*/ 	.word	0x00000001
        /*002c*/ 	.byte	0xe0, 0x06, 0x00, 0x00, 0x01, 0x00, 0x00, 0x00, 0x00, 0x07, 0x00, 0x00, 0x01, 0x00, 0x00, 0x00
        /* <DEDUP_REMOVED lines=489> */
        /*1ecc*/ 	.byte	0x80, 0xd3, 0x01, 0x00


	//----- nvinfo : EIATTR_MERCURY_ISA_VERSION
	.align		4
.L_22:
        /*1ed0*/ 	.byte	0x03, 0x5f
        /*1ed2*/ 	.short	0x0101


	//----- nvinfo : EIATTR_INT_WARP_WIDE_INSTR_OFFSETS
	.align		4
        /*1ed4*/ 	.byte	0x04, 0x31
        /*1ed6*/ 	.short	(.L_24 - .L_23)


	//   ....[0]....
.L_23:
        /*1ed8*/ 	.word	0x000005c0


	//   ....[1]....
        /*1edc*/ 	.word	0x000005e0


	//   ....[2]....
        /*1ee0*/ 	.word	0x000006f0


	//----- nvinfo : EIATTR_COOP_GROUP_MASK_REGIDS
	.align		4
.L_24:
        /*1ee4*/ 	.byte	0x04, 0x29
        /*1ee6*/ 	.short	(.L_26 - .L_25)


	//   ....[0]....
.L_25:
        /*1ee8*/ 	.word	0xffffffff


	//   ....[1]....
        /*1eec*/ 	.word	0xffffffff


	//   ....[2]....
        /*1ef0*/ 	.word	0xffffffff


	//   ....[3]....
        /*1ef4*/ 	.word	0xffffffff


	//   ....[4]....
        /*1ef8*/ 	.word	0xffffffff


	//----- nvinfo : EIATTR_COOP_GROUP_INSTR_OFFSETS
	.align		4
.L_26:
        /*1efc*/ 	.byte	0x04, 0x28
        /*1efe*/ 	.short	(.L_28 - .L_27)


	//   ....[0]....
.L_27:
        /*1f00*/ 	.word	0x00000070


	//   ....[1]....
        /*1f04*/ 	.word	0x00000080


	//   ....[2]....
        /*1f08*/ 	.word	0x000001a0


	//   ....[3]....
        /*1f0c*/ 	.word	0x000004f0


	//   ....[4]....
        /*1f10*/ 	.word	0x00001cd0


	//----- nvinfo : EIATTR_REG_RECONFIG
	.align		4
.L_28:
        /*1f14*/ 	.byte	0x01, 0x54
	.zero		2


	//----- nvinfo : EIATTR_MBARRIER_INSTR_OFFSETS
	.align		4
        /*1f18*/ 	.byte	0x04, 0x39
        /*1f1a*/ 	.short	(.L_30 - .L_29)


	//   ....[0]....
.L_29:
        /*1f1c*/ 	.word	0x00000340
        /*1f20*/ 	.word	0x000000ff
        /*1f24*/ 	.word	0x00000000
        /*1f28*/ 	.short	0x0100
        /*1f2a*/ 	.byte	0x0a
	.zero		1


	//   ....[1]....
        /*1f2c*/ 	.word	0x00000350
        /*1f30*/ 	.word	0x000000ff
        /*1f34*/ 	.word	0x00000060
        /*1f38*/ 	.short	0x0100
        /*1f3a*/ 	.byte	0x0a
	.zero		1


	//   ....[2]....
        /*1f3c*/ 	.word	0x00000360
        /*1f40*/ 	.word	0x000000ff
        /*1f44*/ 	.word	0x00000008
        /*1f48*/ 	.short	0x0100
        /*1f4a*/ 	.byte	0x0a
	.zero		1


	//   ....[3]....
        /*1f4c*/ 	.word	0x00000370
        /*1f50*/ 	.word	0x000000ff
        /*1f54*/ 	.word	0x00000068
        /*1f58*/ 	.short	0x0100
        /*1f5a*/ 	.byte	0x0a
	.zero		1


	//   ....[4]....
        /*1f5c*/ 	.word	0x00000380
        /*1f60*/ 	.word	0x000000ff
        /*1f64*/ 	.word	0x00000010
        /*1f68*/ 	.short	0x0100
        /*1f6a*/ 	.byte	0x0a
	.zero		1


	//   ....[5]....
        /*1f6c*/ 	.word	0x00000390
        /*1f70*/ 	.word	0x000000ff
        /*1f74*/ 	.word	0x00000070
        /*1f78*/ 	.short	0x0100
        /*1f7a*/ 	.byte	0x0a
	.zero		1


	//   ....[6]....
        /*1f7c*/ 	.word	0x000003a0
        /*1f80*/ 	.word	0x000000ff
        /*1f84*/ 	.word	0x00000018
        /*1f88*/ 	.short	0x0100
        /*1f8a*/ 	.byte	0x0a
	.zero		1


	//   ....[7]....
        /*1f8c*/ 	.word	0x000003b0
        /*1f90*/ 	.word	0x000000ff
        /*1f94*/ 	.word	0x00000078
        /*1f98*/ 	.short	0x0100
        /*1f9a*/ 	.byte	0x0a
	.zero		1


	//   ....[8]....
        /*1f9c*/ 	.word	0x000003c0
        /*1fa0*/ 	.word	0x000000ff
        /*1fa4*/ 	.word	0x00000020
        /*1fa8*/ 	.short	0x0100
        /*1faa*/ 	.byte	0x0a
	.zero		1


	//   ....[9]....
        /*1fac*/ 	.word	0x000003d0
        /*1fb0*/ 	.word	0x000000ff
        /*1fb4*/ 	.word	0x00000080
        /*1fb8*/ 	.short	0x0100
        /*1fba*/ 	.byte	0x0a
	.zero		1


	//   ....[10]....
        /*1fbc*/ 	.word	0x000003e0
        /*1fc0*/ 	.word	0x000000ff
        /*1fc4*/ 	.word	0x00000028
        /*1fc8*/ 	.short	0x0100
        /*1fca*/ 	.byte	0x0a
	.zero		1


	//   ....[11]....
        /*1fcc*/ 	.word	0x000003f0
        /*1fd0*/ 	.word	0x000000ff
        /*1fd4*/ 	.word	0x00000088
        /*1fd8*/ 	.short	0x0100
        /*1fda*/ 	.byte	0x0a
	.zero		1


	//   ....[12]....
        /*1fdc*/ 	.word	0x00000400
        /*1fe0*/ 	.word	0x000000ff
        /*1fe4*/ 	.word	0x00000030
        /*1fe8*/ 	.short	0x0100
        /*1fea*/ 	.byte	0x0a
	.zero		1


	//   ....[13]....
        /*1fec*/ 	.word	0x00000410
        /*1ff0*/ 	.word	0x000000ff
        /*1ff4*/ 	.word	0x00000090
        /*1ff8*/ 	.short	0x0100
        /*1ffa*/ 	.byte	0x0a
	.zero		1


	//   ....[14]....
        /*1ffc*/ 	.word	0x00000420
        /*2000*/ 	.word	0x000000ff
        /*2004*/ 	.word	0x00000038
        /*2008*/ 	.short	0x0100
        /*200a*/ 	.byte	0x0a
	.zero		1


	//   ....[15]....
        /*200c*/ 	.word	0x00000430
        /*2010*/ 	.word	0x000000ff
        /*2014*/ 	.word	0x00000098
        /*2018*/ 	.short	0x0100
        /*201a*/ 	.byte	0x0a
	.zero		1


	//   ....[16]....
        /*201c*/ 	.word	0x00000440
        /*2020*/ 	.word	0x000000ff
        /*2024*/ 	.word	0x00000040
        /*2028*/ 	.short	0x0100
        /*202a*/ 	.byte	0x0a
	.zero		1


	//   ....[17]....
        /*202c*/ 	.word	0x00000450
        /*2030*/ 	.word	0x000000ff
        /*2034*/ 	.word	0x000000a0
        /*2038*/ 	.short	0x0100
        /*203a*/ 	.byte	0x0a
	.zero		1


	//   ....[18]....
        /*203c*/ 	.word	0x00000460
        /*2040*/ 	.word	0x000000ff
        /*2044*/ 	.word	0x00000048
        /*2048*/ 	.short	0x0100
        /*204a*/ 	.byte	0x0a
	.zero		1


	//   ....[19]....
        /*204c*/ 	.word	0x00000470
        /*2050*/ 	.word	0x000000ff
        /*2054*/ 	.word	0x000000a8
        /*2058*/ 	.short	0x0100
        /*205a*/ 	.byte	0x0a
	.zero		1


	//   ....[20]....
        /*205c*/ 	.word	0x00000480
        /*2060*/ 	.word	0x000000ff
        /*2064*/ 	.word	0x00000050
        /*2068*/ 	.short	0x0100
        /*206a*/ 	.byte	0x0a
	.zero		1


	//   ....[21]....
        /*206c*/ 	.word	0x00000490
        /*2070*/ 	.word	0x000000ff
        /*2074*/ 	.word	0x000000b0
        /*2078*/ 	.short	0x0100
        /*207a*/ 	.byte	0x0a
	.zero		1


	//   ....[22]....
        /*207c*/ 	.word	0x000004a0
        /*2080*/ 	.word	0x000000ff
        /*2084*/ 	.word	0x00000058
        /*2088*/ 	.short	0x0100
        /*208a*/ 	.byte	0x0a
	.zero		1


	//   ....[23]....
        /*208c*/ 	.word	0x000004b0
        /*2090*/ 	.word	0x000000ff
        /*2094*/ 	.word	0x000000b8
        /*2098*/ 	.short	0x0100
        /*209a*/ 	.byte	0x0a
	.zero		1


	//   ....[24]....
        /*209c*/ 	.word	0x00000720
        /*20a0*/ 	.word	0x000000ff
        /*20a4*/ 	.word	0x000000d0
        /*20a8*/ 	.short	0x0100
        /*20aa*/ 	.byte	0x08
	.zero		1


	//   ....[25]....
        /*20ac*/ 	.word	0x00000730
        /*20b0*/ 	.word	0x000000ff
        /*20b4*/ 	.word	0x000000d8
        /*20b8*/ 	.short	0x0100
        /*20ba*/ 	.byte	0x08
	.zero		1


	//   ....[26]....
        /*20bc*/ 	.word	0x000020d0
        /*20c0*/ 	.word	0x000000ff
        /*20c4*/ 	.word	0x00000000
        /*20c8*/ 	.short	0x010a
        /*20ca*/ 	.byte	0x0c
	.zero		1


	//   ....[27]....
        /*20cc*/ 	.word	0x00002130
        /*20d0*/ 	.word	0x000000ff
        /*20d4*/ 	.word	0x00000000
        /*20d8*/ 	.short	0x010a
        /*20da*/ 	.byte	0x0c
	.zero		1


	//   ....[28]....
        /*20dc*/ 	.word	0x00004040
        /*20e0*/ 	.word	0x000000ff
        /*20e4*/ 	.word	0x00000000
        /*20e8*/ 	.short	0x010a
        /*20ea*/ 	.byte	0x0e
	.zero		1


	//   ....[29]....
        /*20ec*/ 	.word	0x00004080
        /*20f0*/ 	.word	0x000000ff
        /*20f4*/ 	.word	0x00000000
        /*20f8*/ 	.short	0x010a
        /*20fa*/ 	.byte	0x0e
	.zero		1


	//   ....[30]....
        /*20fc*/ 	.word	0x00005ee0
        /*2100*/ 	.word	0x000000ff
        /*2104*/ 	.word	0x00000000
        /*2108*/ 	.short	0x0101
        /*210a*/ 	.byte	0x0d
	.zero		1


	//   ....[31]....
        /*210c*/ 	.word	0x00007af0
        /*2110*/ 	.word	0x000000ff
        /*2114*/ 	.word	0x00000000
        /*2118*/ 	.short	0x0101
        /*211a*/ 	.byte	0x0e
	.zero		1


	//   ....[32]....
        /*211c*/ 	.word	0x0001c110
        /*2120*/ 	.word	0x0000000e
        /*2124*/ 	.word	0x00000060
        /*2128*/ 	.short	0x010a
        /*212a*/ 	.byte	0x3f
	.zero		1


	//   ....[33]....
        /*212c*/ 	.word	0x0001c4a0
        /*2130*/ 	.word	0x00000004
        /*2134*/ 	.word	0x000000d8
        /*2138*/ 	.short	0x0101
        /*213a*/ 	.byte	0x3f
	.zero		1


	//   ....[34]....
        /*213c*/ 	.word	0x0001cc50
        /*2140*/ 	.word	0x00000007
        /*2144*/ 	.word	0x00000000
        /*2148*/ 	.short	0x010a
        /*214a*/ 	.byte	0x3f
	.zero		1


	//   ....[35]....
        /*214c*/ 	.word	0x0001ccd0
        /*2150*/ 	.word	0x00000009
        /*2154*/ 	.word	0x00000000
        /*2158*/ 	.short	0x010a
        /*215a*/ 	.byte	0x3f
	.zero		1


	//   ....[36]....
        /*215c*/ 	.word	0x0001cd60
        /*2160*/ 	.word	0x00000006
        /*2164*/ 	.word	0x00000000
        /*2168*/ 	.short	0x010a
        /*216a*/ 	.byte	0x3f
	.zero		1


	//   ....[37]....
        /*216c*/ 	.word	0x0001cdf0
        /*2170*/ 	.word	0x00000009
        /*2174*/ 	.word	0x00000000
        /*2178*/ 	.short	0x010a
        /*217a*/ 	.byte	0x3f
	.zero		1


	//   ....[38]....
        /*217c*/ 	.word	0x0001ce80
        /*2180*/ 	.word	0x00000006
        /*2184*/ 	.word	0x00000000
        /*2188*/ 	.short	0x010a
        /*218a*/ 	.byte	0x3f
	.zero		1


	//   ....[39]....
        /*218c*/ 	.word	0x0001cf10
        /*2190*/ 	.word	0x00000009
        /*2194*/ 	.word	0x00000000
        /*2198*/ 	.short	0x010a
        /*219a*/ 	.byte	0x3f
	.zero		1


	//   ....[40]....
        /*219c*/ 	.word	0x0001cfa0
        /*21a0*/ 	.word	0x00000006
        /*21a4*/ 	.word	0x00000000
        /*21a8*/ 	.short	0x010a
        /*21aa*/ 	.byte	0x3f
	.zero		1


	//   ....[41]....
        /*21ac*/ 	.word	0x0001d030
        /*21b0*/ 	.word	0x00000009
        /*21b4*/ 	.word	0x00000000
        /*21b8*/ 	.short	0x010a
        /*21ba*/ 	.byte	0x3f
	.zero		1


	//   ....[42]....
        /*21bc*/ 	.word	0x0001d0c0
        /*21c0*/ 	.word	0x00000006
        /*21c4*/ 	.word	0x00000000
        /*21c8*/ 	.short	0x010a
        /*21ca*/ 	.byte	0x3f
	.zero		1


	//   ....[43]....
        /*21cc*/ 	.word	0x0001d150
        /*21d0*/ 	.word	0x00000009
        /*21d4*/ 	.word	0x00000000
        /*21d8*/ 	.short	0x010a
        /*21da*/ 	.byte	0x3f
	.zero		1


	//   ....[44]....
        /*21dc*/ 	.word	0x0001d1e0
        /*21e0*/ 	.word	0x00000006
        /*21e4*/ 	.word	0x00000000
        /*21e8*/ 	.short	0x010a
        /*21ea*/ 	.byte	0x3f
	.zero		1


	//   ....[45]....
        /*21ec*/ 	.word	0x0001d270
        /*21f0*/ 	.word	0x00000003
        /*21f4*/ 	.word	0x00000000
        /*21f8*/ 	.short	0x010a
        /*21fa*/ 	.byte	0x3f
	.zero		1


	//   ....[46]....
        /*21fc*/ 	.word	0x0001d2e0
        /*2200*/ 	.word	0x00000003
        /*2204*/ 	.word	0x00000000
        /*2208*/ 	.short	0x010a
        /*220a*/ 	.byte	0x3f
	.zero		1


	//   ....[47]....
        /*220c*/ 	.word	0x0001d350
        /*2210*/ 	.word	0x00000000
        /*2214*/ 	.word	0x00000000
        /*2218*/ 	.short	0x010a
        /*221a*/ 	.byte	0x3f
	.zero		1


	//   ....[48]....
        /*221c*/ 	.word	0x0001d430
        /*2220*/ 	.word	0x0000000e
        /*2224*/ 	.word	0x00000060
        /*2228*/ 	.short	0x010a
        /*222a*/ 	.byte	0x3f
	.zero		1


	//   ....[49]....
        /*222c*/ 	.word	0x0001d510
        /*2230*/ 	.word	0x00000007
        /*2234*/ 	.word	0x00000000
        /*2238*/ 	.short	0x010a
        /*223a*/ 	.byte	0x3f
	.zero		1


	//   ....[50]....
        /*223c*/ 	.word	0x0001d560
        /*2240*/ 	.word	0x00000009
        /*2244*/ 	.word	0x00000000
        /*2248*/ 	.short	0x010a
        /*224a*/ 	.byte	0x3f
	.zero		1


	//   ....[51]....
        /*224c*/ 	.word	0x0001d5b0
        /*2250*/ 	.word	0x00000006
        /*2254*/ 	.word	0x00000000
        /*2258*/ 	.short	0x010a
        /*225a*/ 	.byte	0x3f
	.zero		1


	//   ....[52]....
        /*225c*/ 	.word	0x0001d600
        /*2260*/ 	.word	0x00000009
        /*2264*/ 	.word	0x00000000
        /*2268*/ 	.short	0x010a
        /*226a*/ 	.byte	0x3f
	.zero		1


	//   ....[53]....
        /*226c*/ 	.word	0x0001d650
        /*2270*/ 	.word	0x00000006
        /*2274*/ 	.word	0x00000000
        /*2278*/ 	.short	0x010a
        /*227a*/ 	.byte	0x3f
	.zero		1


	//   ....[54]....
        /*227c*/ 	.word	0x0001d6a0
        /*2280*/ 	.word	0x00000009
        /*2284*/ 	.word	0x00000000
        /*2288*/ 	.short	0x010a
        /*228a*/ 	.byte	0x3f
	.zero		1


	//   ....[55]....
        /*228c*/ 	.word	0x0001d6f0
        /*2290*/ 	.word	0x00000006
        /*2294*/ 	.word	0x00000000
        /*2298*/ 	.short	0x010a
        /*229a*/ 	.byte	0x3f
	.zero		1


	//   ....[56]....
        /*229c*/ 	.word	0x0001d740
        /*22a0*/ 	.word	0x00000009
        /*22a4*/ 	.word	0x00000000
        /*22a8*/ 	.short	0x010a
        /*22aa*/ 	.byte	0x3f
	.zero		1


	//   ....[57]....
        /*22ac*/ 	.word	0x0001d790
        /*22b0*/ 	.word	0x00000006
        /*22b4*/ 	.word	0x00000000
        /*22b8*/ 	.short	0x010a
        /*22ba*/ 	.byte	0x3f
	.zero		1


	//   ....[58]....
        /*22bc*/ 	.word	0x0001d7e0
        /*22c0*/ 	.word	0x00000009
        /*22c4*/ 	.word	0x00000000
        /*22c8*/ 	.short	0x010a
        /*22ca*/ 	.byte	0x3f
	.zero		1


	//   ....[59]....
        /*22cc*/ 	.word	0x0001d830
        /*22d0*/ 	.word	0x00000006
        /*22d4*/ 	.word	0x00000000
        /*22d8*/ 	.short	0x010a
        /*22da*/ 	.byte	0x3f
	.zero		1


	//----- nvinfo : EIATTR_NUM_MBARRIERS
	.align		4
.L_30:
        /*22dc*/ 	.byte	0x03, 0x38
        /*22de*/ 	.short	0x001a


	//----- nvinfo : EIATTR_EXIT_INSTR_OFFSETS
	.align		4
        /*22e0*/ 	.byte	0x04, 0x1c
        /*22e2*/ 	.short	(.L_32 - .L_31)


	//   ....[0]....
.L_31:
        /*22e4*/ 	.word	0x00000790


	//   ....[1]....
        /*22e8*/ 	.word	0x000010f0


	//   ....[2]....
        /*22ec*/ 	.word	0x0001b710


	//   ....[3]....
        /*22f0*/ 	.word	0x0001bda0


	//   ....[4]....
        /*22f4*/ 	.word	0x0001d2c0


	//----- nvinfo : EIATTR_MAX_THREADS
	.align		4
.L_32:
        /*22f8*/ 	.byte	0x04, 0x05
        /*22fa*/ 	.short	(.L_34 - .L_33)
.L_33:
        /*22fc*/ 	.word	0x00000180
        /*2300*/ 	.word	0x00000001
        /*2304*/ 	.word	0x00000001


	//----- nvinfo : EIATTR_CRS_STACK_SIZE
	.align		4
.L_34:
        /*2308*/ 	.byte	0x04, 0x1e
        /*230a*/ 	.short	(.L_36 - .L_35)
.L_35:
        /*230c*/ 	.word	0x00000000


	//----- nvinfo : EIATTR_CBANK_PARAM_SIZE
	.align		4
.L_36:
        /*2310*/ 	.byte	0x03, 0x19
        /*2312*/ 	.short	0x0470


	//----- nvinfo : EIATTR_PARAM_CBANK
	.align		4
        /*2314*/ 	.byte	0x04, 0x0a
        /*2316*/ 	.short	(.L_38 - .L_37)
	.align		4
.L_37:
        /*2318*/ 	.word	index@(.nv.constant0._ZN7cutlass13device_kernelINS_4gemm6kernel13GemmUniversalIN4cute5tupleIJiiiiEEENS1_10collective13CollectiveMmaINS1_37MainloopSm90TmaGmmaWarpSpecializedFP8ILi12ENS5_IJNS4_1CILi1EEESB_SB_EEENS1_35KernelTmaWarpSpecializedCooperativeEEENS5_IJNSA_ILi512EEENSA_ILi80EEENSA_ILi32EEEEEENS_12float_e4m3_tENS5_IJlSB_lEEESJ_SK_NS4_8TiledMMAINS4_8MMA_AtomIJNS4_4SM904GMMA30MMA_64x16x32_F32E4M3E4M3_SS_TNILNSO_7ScaleInE1ELSQ_1EEEEEENS4_6LayoutINS5_IJNSA_ILi2EEESB_SB_EEENS5_IJSB_NSA_ILi0EEESW_EEEEENS5_IJNS4_10UnderscoreESZ_SZ_EEEEENS4_13SM90_TMA_LOADENS4_14ComposedLayoutINS4_7SwizzleILi1ELi4ELi3EEENS4_18smem_ptr_flag_bitsILi8EEENST_INS5_IJNSA_ILi8EEESH_EEENS5_IJSH_SB_EEEEEEEvNS4_8identityES12_S1C_vS1D_EENS_8epilogue10collective6detail29Sm90TmaWarpSpecializedAdapterINS1G_15DefaultEpilogueISJ_SK_SK_NS1F_6thread17LinearCombinationISJ_Li1EffLNS1K_9ScaleType4KindE0ELNS_15FloatRoundStyleE2ESJ_EENS1_15EpilogueDefaultEEEEEvvEEEEvNT_6ParamsE)
        /*231c*/ 	.short	0x0210
        /*231e*/ 	.short	0x0470


	//----- nvinfo : EIATTR_SW_WAR
	.align		4
.L_38:
        /*2320*/ 	.byte	0x04, 0x36
        /*2322*/ 	.short	(.L_40 - .L_39)
.L_39:
        /*2324*/ 	.word	0x00000008
.L_40:


//--------------------- .nv.callgraph             --------------------------
	.section	.nv.callgraph,"",@"SHT_CUDA_CALLGRAPH"
	.align	4
	.sectionentsize	8
	.align		4
        /*0000*/ 	.word	0x00000000
	.align		4
        /*0004*/ 	.word	0xffffffff
	.align		4
        /*0008*/ 	.word	0x00000000
	.align		4
        /*000c*/ 	.word	0xfffffffe
	.align		4
        /*0010*/ 	.word	0x00000000
	.align		4
        /*0014*/ 	.word	0xfffffffd
	.align		4
        /*0018*/ 	.word	0x00000000
	.align		4
        /*001c*/ 	.word	0xfffffffc


//--------------------- .nv.constant4             --------------------------
	.section	.nv.constant4,"a",@progbits
	.align	8
	.align		8
.nv.constant4:
        /*0000*/ 	.dword	_ZN40_INTERNAL_15b92a21_4_k_cu_0c4be0a3_169014cuda3std3__45__cpo5beginE
	.align		8
        /*0008*/ 	.dword	_ZN40_INTERNAL_15b92a21_4_k_cu_0c4be0a3_169014cuda3std3__45__cpo3endE
	.align		8
        /*0010*/ 	.dword	_ZN40_INTERNAL_15b92a21_4_k_cu_0c4be0a3_169014cuda3std3__45__cpo6cbeginE
	.align		8
        /*0018*/ 	.dword	_ZN40_INTERNAL_15b92a21_4_k_cu_0c4be0a3_169014cuda3std3__45__cpo4cendE
	.align		8
        /*0020*/ 	.dword	_ZN40_INTERNAL_15b92a21_4_k_cu_0c4be0a3_169014cuda3std3__442_GLOBAL__N__15b92a21_4_k_cu_0c4be0a3_169016ignoreE
	.align		8
        /*0028*/ 	.dword	_ZN40_INTERNAL_15b92a21_4_k_cu_0c4be0a3_169014cuda3std3__419piecewise_constructE
	.align		8
        /*0030*/ 	.dword	_ZN40_INTERNAL_15b92a21_4_k_cu_0c4be0a3_169014cuda3std3__48in_placeE
	.align		8
        /*0038*/ 	.dword	_ZN40_INTERNAL_15b92a21_4_k_cu_0c4be0a3_169014cuda3std6ranges3__45__cpo4swapE
	.align		8
        /*0040*/ 	.dword	_ZN40_INTERNAL_15b92a21_4_k_cu_0c4be0a3_169014cuda3std6ranges3__45__cpo9iter_moveE
	.align		8
        /*0048*/ 	.dword	_ZN40_INTERNAL_15b92a21_4_k_cu_0c4be0a3_169014cute7productE
	.align		8
        /*0050*/ 	.dword	_ZN40_INTERNAL_15b92a21_4_k_cu_0c4be0a3_169014cute1_E


//--------------------- .text._ZN7cutlass13device_kernelINS_4gemm6kernel13GemmUniversalIN4cute5tupleIJiiiiEEENS1_10collective13CollectiveMmaINS1_37MainloopSm90TmaGmmaWarpSpecializedFP8ILi12ENS5_IJNS4_1CILi1EEESB_SB_EEENS1_35KernelTmaWarpSpecializedCooperativeEEENS5_IJNSA_ILi512EEENSA_ILi80EEENSA_ILi32EEEEEENS_12float_e4m3_tENS5_IJlSB_lEEESJ_SK_NS4_8TiledMMAINS4_8MMA_AtomIJNS4_4SM904GMMA30MMA_64x16x32_F32E4M3E4M3_SS_TNILNSO_7ScaleInE1ELSQ_1EEEEEENS4_6LayoutINS5_IJNSA_ILi2EEESB_SB_EEENS5_IJSB_NSA_ILi0EEESW_EEEEENS5_IJNS4_10UnderscoreESZ_SZ_EEEEENS4_13SM90_TMA_LOADENS4_14ComposedLayoutINS4_7SwizzleILi1ELi4ELi3EEENS4_18smem_ptr_flag_bitsILi8EEENST_INS5_IJNSA_ILi8EEESH_EEENS5_IJSH_SB_EEEEEEEvNS4_8identityES12_S1C_vS1D_EENS_8epilogue10collective6detail29Sm90TmaWarpSpecializedAdapterINS1G_15DefaultEpilogueISJ_SK_SK_NS1F_6thread17LinearCombinationISJ_Li1EffLNS1K_9ScaleType4KindE0ELNS_15FloatRoundStyleE2ESJ_EENS1_15EpilogueDefaultEEEEEvvEEEEvNT_6ParamsE --------------------------
	.section	.text._ZN7cutlass13device_kernelINS_4gemm6kernel13GemmUniversalIN4cute5tupleIJiiiiEEENS1_10collective13CollectiveMmaINS1_37MainloopSm90TmaGmmaWarpSpecializedFP8ILi12ENS5_IJNS4_1CILi1EEESB_SB_EEENS1_35KernelTmaWarpSpecializedCooperativeEEENS5_IJNSA_ILi512EEENSA_ILi80EEENSA_ILi32EEEEEENS_12float_e4m3_tENS5_IJlSB_lEEESJ_SK_NS4_8TiledMMAINS4_8MMA_AtomIJNS4_4SM904GMMA30MMA_64x16x32_F32E4M3E4M3_SS_TNILNSO_7ScaleInE1ELSQ_1EEEEEENS4_6LayoutINS5_IJNSA_ILi2EEESB_SB_EEENS5_IJSB_NSA_ILi0EEESW_EEEEENS5_IJNS4_10UnderscoreESZ_SZ_EEEEENS4_13SM90_TMA_LOADENS4_14ComposedLayoutINS4_7SwizzleILi1ELi4ELi3EEENS4_18smem_ptr_flag_bitsILi8EEENST_INS5_IJNSA_ILi8EEESH_EEENS5_IJSH_SB_EEEEEEEvNS4_8identityES12_S1C_vS1D_EENS_8epilogue10collective6detail29Sm90TmaWarpSpecializedAdapterINS1G_15DefaultEpilogueISJ_SK_SK_NS1F_6thread17LinearCombinationISJ_Li1EffLNS1K_9ScaleType4KindE0ELNS_15FloatRoundStyleE2ESJ_EENS1_15EpilogueDefaultEEEEEvvEEEEvNT_6ParamsE,"ax",@progbits
	.align	128
.text._ZN7cutlass13device_kernelINS_4gemm6kernel13GemmUniversalIN4cute5tupleIJiiiiEEENS1_10collective13CollectiveMmaINS1_37MainloopSm90TmaGmmaWarpSpecializedFP8ILi12ENS5_IJNS4_1CILi1EEESB_SB_EEENS1_35KernelTmaWarpSpecializedCooperativeEEENS5_IJNSA_ILi512EEENSA_ILi80EEENSA_ILi32EEEEEENS_12float_e4m3_tENS5_IJlSB_lEEESJ_SK_NS4_8TiledMMAINS4_8MMA_AtomIJNS4_4SM904GMMA30MMA_64x16x32_F32E4M3E4M3_SS_TNILNSO_7ScaleInE1ELSQ_1EEEEEENS4_6LayoutINS5_IJNSA_ILi2EEESB_SB_EEENS5_IJSB_NSA_ILi0EEESW_EEEEENS5_IJNS4_10UnderscoreESZ_SZ_EEEEENS4_13SM90_TMA_LOADENS4_14ComposedLayoutINS4_7SwizzleILi1ELi4ELi3EEENS4_18smem_ptr_flag_bitsILi8EEENST_INS5_IJNSA_ILi8EEESH_EEENS5_IJSH_SB_EEEEEEEvNS4_8identityES12_S1C_vS1D_EENS_8epilogue10collective6detail29Sm90TmaWarpSpecializedAdapterINS1G_15DefaultEpilogueISJ_SK_SK_NS1F_6thread17LinearCombinationISJ_Li1EffLNS1K_9ScaleType4KindE0ELNS_15FloatRoundStyleE2ESJ_EENS1_15EpilogueDefaultEEEEEvvEEEEvNT_6ParamsE:
        .type           _ZN7cutlass13device_kernelINS_4gemm6kernel13GemmUniversalIN4cute5tupleIJiiiiEEENS1_10collective13CollectiveMmaINS1_37MainloopSm90TmaGmmaWarpSpecializedFP8ILi12ENS5_IJNS4_1CILi1EEESB_SB_EEENS1_35KernelTmaWarpSpecializedCooperativeEEENS5_IJNSA_ILi512EEENSA_ILi80EEENSA_ILi32EEEEEENS_12float_e4m3_tENS5_IJlSB_lEEESJ_SK_NS4_8TiledMMAINS4_8MMA_AtomIJNS4_4SM904GMMA30MMA_64x16x32_F32E4M3E4M3_SS_TNILNSO_7ScaleInE1ELSQ_1EEEEEENS4_6LayoutINS5_IJNSA_ILi2EEESB_SB_EEENS5_IJSB_NSA_ILi0EEESW_EEEEENS5_IJNS4_10UnderscoreESZ_SZ_EEEEENS4_13SM90_TMA_LOADENS4_14ComposedLayoutINS4_7SwizzleILi1ELi4ELi3EEENS4_18smem_ptr_flag_bitsILi8EEENST_INS5_IJNSA_ILi8EEESH_EEENS5_IJSH_SB_EEEEEEEvNS4_8identityES12_S1C_vS1D_EENS_8epilogue10collective6detail29Sm90TmaWarpSpecializedAdapterINS1G_15DefaultEpilogueISJ_SK_SK_NS1F_6thread17LinearCombinationISJ_Li1EffLNS1K_9ScaleType4KindE0ELNS_15FloatRoundStyleE2ESJ_EENS1_15EpilogueDefaultEEEEEvvEEEEvNT_6ParamsE,@function
        .size           _ZN7cutlass13device_kernelINS_4gemm6kernel13GemmUniversalIN4cute5tupleIJiiiiEEENS1_10collective13CollectiveMmaINS1_37MainloopSm90TmaGmmaWarpSpecializedFP8ILi12ENS5_IJNS4_1CILi1EEESB_SB_EEENS1_35KernelTmaWarpSpecializedCooperativeEEENS5_IJNSA_ILi512EEENSA_ILi80EEENSA_ILi32EEEEEENS_12float_e4m3_tENS5_IJlSB_lEEESJ_SK_NS4_8TiledMMAINS4_8MMA_AtomIJNS4_4SM904GMMA30MMA_64x16x32_F32E4M3E4M3_SS_TNILNSO_7ScaleInE1ELSQ_1EEEEEENS4_6LayoutINS5_IJNSA_ILi2EEESB_SB_EEENS5_IJSB_NSA_ILi0EEESW_EEEEENS5_IJNS4_10UnderscoreESZ_SZ_EEEEENS4_13SM90_TMA_LOADENS4_14ComposedLayoutINS4_7SwizzleILi1ELi4ELi3EEENS4_18smem_ptr_flag_bitsILi8EEENST_INS5_IJNSA_ILi8EEESH_EEENS5_IJSH_SB_EEEEEEEvNS4_8identityES12_S1C_vS1D_EENS_8epilogue10collective6detail29Sm90TmaWarpSpecializedAdapterINS1G_15DefaultEpilogueISJ_SK_SK_NS1F_6thread17LinearCombinationISJ_Li1EffLNS1K_9ScaleType4KindE0ELNS_15FloatRoundStyleE2ESJ_EENS1_15EpilogueDefaultEEEEEvvEEEEvNT_6ParamsE,(.L_x_130 - _ZN7cutlass13device_kernelINS_4gemm6kernel13GemmUniversalIN4cute5tupleIJiiiiEEENS1_10collective13CollectiveMmaINS1_37MainloopSm90TmaGmmaWarpSpecializedFP8ILi12ENS5_IJNS4_1CILi1EEESB_SB_EEENS1_35KernelTmaWarpSpecializedCooperativeEEENS5_IJNSA_ILi512EEENSA_ILi80EEENSA_ILi32EEEEEENS_12float_e4m3_tENS5_IJlSB_lEEESJ_SK_NS4_8TiledMMAINS4_8MMA_AtomIJNS4_4SM904GMMA30MMA_64x16x32_F32E4M3E4M3_SS_TNILNSO_7ScaleInE1ELSQ_1EEEEEENS4_6LayoutINS5_IJNSA_ILi2EEESB_SB_EEENS5_IJSB_NSA_ILi0EEESW_EEEEENS5_IJNS4_10UnderscoreESZ_SZ_EEEEENS4_13SM90_TMA_LOADENS4_14ComposedLayoutINS4_7SwizzleILi1ELi4ELi3EEENS4_18smem_ptr_flag_bitsILi8EEENST_INS5_IJNSA_ILi8EEESH_EEENS5_IJSH_SB_EEEEEEEvNS4_8identityES12_S1C_vS1D_EENS_8epilogue10collective6detail29Sm90TmaWarpSpecializedAdapterINS1G_15DefaultEpilogueISJ_SK_SK_NS1F_6thread17LinearCombinationISJ_Li1EffLNS1K_9ScaleType4KindE0ELNS_15FloatRoundStyleE2ESJ_EENS1_15EpilogueDefaultEEEEEvvEEEEvNT_6ParamsE)
        .other          _ZN7cutlass13device_kernelINS_4gemm6kernel13GemmUniversalIN4cute5tupleIJiiiiEEENS1_10collective13CollectiveMmaINS1_37MainloopSm90TmaGmmaWarpSpecializedFP8ILi12ENS5_IJNS4_1CILi1EEESB_SB_EEENS1_35KernelTmaWarpSpecializedCooperativeEEENS5_IJNSA_ILi512EEENSA_ILi80EEENSA_ILi32EEEEEENS_12float_e4m3_tENS5_IJlSB_lEEESJ_SK_NS4_8TiledMMAINS4_8MMA_AtomIJNS4_4SM904GMMA30MMA_64x16x32_F32E4M3E4M3_SS_TNILNSO_7ScaleInE1ELSQ_1EEEEEENS4_6LayoutINS5_IJNSA_ILi2EEESB_SB_EEENS5_IJSB_NSA_ILi0EEESW_EEEEENS5_IJNS4_10UnderscoreESZ_SZ_EEEEENS4_13SM90_TMA_LOADENS4_14ComposedLayoutINS4_7SwizzleILi1ELi4ELi3EEENS4_18smem_ptr_flag_bitsILi8EEENST_INS5_IJNSA_ILi8EEESH_EEENS5_IJSH_SB_EEEEEEEvNS4_8identityES12_S1C_vS1D_EENS_8epilogue10collective6detail29Sm90TmaWarpSpecializedAdapterINS1G_15DefaultEpilogueISJ_SK_SK_NS1F_6thread17LinearCombinationISJ_Li1EffLNS1K_9ScaleType4KindE0ELNS_15FloatRoundStyleE2ESJ_EENS1_15EpilogueDefaultEEEEEvvEEEEvNT_6ParamsE,@"STO_CUDA_ENTRY STV_DEFAULT"
_ZN7cutlass13device_kernelINS_4gemm6kernel13GemmUniversalIN4cute5tupleIJiiiiEEENS1_10collective13CollectiveMmaINS1_37MainloopSm90TmaGmmaWarpSpecializedFP8ILi12ENS5_IJNS4_1CILi1EEESB_SB_EEENS1_35KernelTmaWarpSpecializedCooperativeEEENS5_IJNSA_ILi512EEENSA_ILi80EEENSA_ILi32EEEEEENS_12float_e4m3_tENS5_IJlSB_lEEESJ_SK_NS4_8TiledMMAINS4_8MMA_AtomIJNS4_4SM904GMMA30MMA_64x16x32_F32E4M3E4M3_SS_TNILNSO_7ScaleInE1ELSQ_1EEEEEENS4_6LayoutINS5_IJNSA_ILi2EEESB_SB_EEENS5_IJSB_NSA_ILi0EEESW_EEEEENS5_IJNS4_10UnderscoreESZ_SZ_EEEEENS4_13SM90_TMA_LOADENS4_14ComposedLayoutINS4_7SwizzleILi1ELi4ELi3EEENS4_18smem_ptr_flag_bitsILi8EEENST_INS5_IJNSA_ILi8EEESH_EEENS5_IJSH_SB_EEEEEEEvNS4_8identityES12_S1C_vS1D_EENS_8epilogue10collective6detail29Sm90TmaWarpSpecializedAdapterINS1G_15DefaultEpilogueISJ_SK_SK_NS1F_6thread17LinearCombinationISJ_Li1EffLNS1K_9ScaleType4KindE0ELNS_15FloatRoundStyleE2ESJ_EENS1_15EpilogueDefaultEEEEEvvEEEEvNT_6ParamsE:
[----:B------:R-:W0:Y:S02]  /*0000*/  LDC R1, c[0x0][0x28] ;  /* 0x00000a00ff017b82 */ /* 0x000e240000000800 */
[----:B0-----:R-:W-:Y:S01]  /*0010*/  VIADD R1, R1, 0xfffffdf8 ;  /* 0xfffffdf801017836 */ /* 0x001fe20000000000 */
[----:B------:R-:W0:Y:S01]  /*0020*/  S2R R2, SR_TID.X ;  /* 0x0000000000027919 */ /* 0x000e220000002100 */
[----:B------:R-:W-:Y:S01]  /*0030*/  ELECT P0, URZ, PT ;  /* 0x00000000003f782f */ /* 0x000fe20003800000 */
[----:B------:R-:W-:Y:S01]  /*0040*/  BSSY B0, `(.L_x_0) ;  /* 0x0000015000007945 */ /* 0x000fe20003800000 */
[--C-:B0-----:R-:W-:Y:S02]  /*0050*/  SHF.R.U32.HI R0, RZ, 0x5, R2.reuse ;  /* 0x00000005ff007819 */ /* 0x101fe40000011602 */
[----:B------:R-:W-:-:S03]  /*0060*/  SHF.R.U32.HI R2, RZ, 0x7, R2 ;  /* 0x00000007ff027819 */ /* 0x000fc60000011602 */
[----:B------:R-:W0:Y:S04]  /*0070*/  SHFL.IDX PT, R3, R0, RZ, 0x1f ;  /* 0x00001fff00037589 */ /* 0x000e2800000e0000 */
[----:B------:R-:W1:Y:S01]  /*0080*/  SHFL.IDX PT, R2, R2, RZ, 0x1f ;  /* 0x00001fff02027589 */ /* 0x000e6200000e0000 */
[----:B0-----:R-:W-:Y:S02]  /*0090*/  R2UR UR4, R3 ;  /* 0x00000000030472ca */ /* 0x001fe400000e0000 */
[----:B-1----:R-:W-:-:S11]  /*00a0*/  R2UR UR6, R2 ;  /* 0x00000000020672ca */ /* 0x002fd600000e0000 */
[----:B------:R-:W-:Y:S02]  /*00b0*/  USHF.R.S32.HI UR5, URZ, 0x1f, UR4 ;  /* 0x0000001f3f057899 */ /* 0x000fe40008011404 */
[----:B------:R-:W-:Y:S02]  /*00c0*/  ISETP.NE.OR P0, PT, RZ, UR4, !P0 ;  /* 0x00000004ff007c0c */ /* 0x000fe4000c705670 */
[----:B------:R-:W-:-:S04]  /*00d0*/  ULEA.HI UR5, UR5, UR4, URZ, 0x2 ;  /* 0x0000000405057291 */ /* 0x000fc8000f8f103f */
[----:B------:R-:W-:-:S04]  /*00e0*/  ULOP3.LUT UR5, UR5, 0xfffffffc, URZ, 0xc0, !UPT ;  /* 0xfffffffc05057892 */ /* 0x000fc8000f8ec03f */
[----:B------:R-:W-:-:S03]  /*00f0*/  UIADD3 UR5, UR4, -UR5, URZ ;  /* 0x8000000504057290 */ /* 0x000fc6000fffe03f */
[----:B------:R-:W-:Y:S09]  /*0100*/  @P0 BRA `(.L_x_1) ;  /* 0x0000000000200947 */ /* 0x000ff20003800000 */
[----:B------:R-:W-:Y:S02]  /*0110*/  ULDC.64 UR8, c[0x0][0x198] ;  /* 0x0000660000087ab9 */ /* 0x000fe40000000a00 */
[----:B------:R-:W-:Y:S02]  /*0120*/  UIADD3 UR10, UP0, UR8, 0xf0, URZ ;  /* 0x000000f0080a7890 */ /* 0x000fe4000ff1e03f */
[----:B------:R-:W-:Y:S02]  /*0130*/  UIADD3 UR8, UP1, UR8, 0x1f0, URZ ;  /* 0x000001f008087890 */ /* 0x000fe4000ff3e03f */
[----:B------:R-:W-:Y:S02]  /*0140*/  UIADD3.X UR11, URZ, UR9, URZ, UP0, !UPT ;  /* 0x000000093f0b7290 */ /* 0x000fe400087fe43f */
[----:B------:R-:W-:-:S07]  /*0150*/  UIADD3.X UR9, URZ, UR9, URZ, UP1, !UPT ;  /* 0x000000093f097290 */ /* 0x000fce0008ffe43f */
[----:B------:R0:W-:Y:S02]  /*0160*/  UTMACCTL.PF [UR10] ;  /* 0x000000000a0079b9 */ /* 0x0001e40008040000 */
[----:B------:R0:W-:Y:S02]  /*0170*/  UTMACCTL.PF [UR8] ;  /* 0x00000000080079b9 */ /* 0x0001e40008040000 */
[----:B0-----:R-:W-:Y:S01]  /*0180*/  NOP ;  /* 0x0000000000007918 */ /* 0x001fe20000000000 */
.L_x_1:
[----:B------:R-:W-:Y:S05]  /*0190*/  BSYNC B0 ;  /* 0x0000000000007941 */ /* 0x000fea0003800000 */
.L_x_0:
[----:B------:R-:W0:Y:S01]  /*01a0*/  SHFL.IDX PT, R2, R0, RZ, 0x1f ;  /* 0x00001fff00027589 */ /* 0x000e2200000e0000 */
[----:B------:R-:W-:Y:S01]  /*01b0*/  UISETP.NE.AND UP0, UPT, UR5, 0x3, UPT ;  /* 0x000000030500788c */ /* 0x000fe2000bf05270 */
[----:B------:R-:W-:Y:S01]  /*01c0*/  ISETP.NE.AND P1, PT, RZ, UR6, PT ;  /* 0x00000006ff007c0c */ /* 0x000fe2000bf25270 */
[----:B------:R-:W-:Y:S02]  /*01d0*/  UIADD3 UR11, UR6, -0x1, URZ ;  /* 0xffffffff060b7890 */ /* 0x000fe4000fffe03f */
[----:B------:R-:W-:Y:S02]  /*01e0*/  UISETP.EQ.OR UP0, UPT, UR5, URZ, !UP0 ;  /* 0x0000003f0500728c */ /* 0x000fe4000c702670 */
[----:B------:R-:W-:Y:S02]  /*01f0*/  UISETP.GE.U32.AND UP1, UPT, UR11, 0x2, UPT ;  /* 0x000000020b00788c */ /* 0x000fe4000bf26070 */
[----:B------:R-:W-:-:S04]  /*0200*/  UISETP.EQ.AND UP0, UPT, UR6, URZ, UP0 ;  /* 0x0000003f0600728c */ /* 0x000fc80008702270 */
[----:B------:R-:W-:-:S04]  /*0210*/  USEL UR4, URZ, 0x1, !UP0 ;  /* 0x000000013f047887 */ /* 0x000fc8000c000000 */
[----:B------:R-:W-:Y:S01]  /*0220*/  USEL UR4, UR4, 0x2, UP1 ;  /* 0x0000000204047887 */ /* 0x000fe20008800000 */
[----:B0-----:R-:W-:-:S13]  /*0230*/  ISETP.NE.AND P0, PT, R2, RZ, PT ;  /* 0x000000ff0200720c */ /* 0x001fda0003f05270 */
[----:B------:R-:W-:Y:S05]  /*0240*/  @P0 BRA `(.L_x_2) ;  /* 0x0000000000a40947 */ /* 0x000fea0003800000 */
[----:B------:R-:W-:Y:S01]  /*0250*/  ELECT P0, URZ, PT ;  /* 0x00000000003f782f */ /* 0x000fe20003800000 */
[----:B------:R-:W-:-:S12]  /*0260*/  BSSY B0, `(.L_x_2) ;  /* 0x0000027000007945 */ /* 0x000fd80003800000 */
[----:B------:R-:W-:Y:S05]  /*0270*/  @!P0 BRA `(.L_x_3) ;  /* 0x0000000000948947 */ /* 0x000fea0003800000 */
[----:B------:R-:W0:Y:S01]  /*0280*/  S2UR UR10, SR_CgaCtaId ;  /* 0x00000000000a79c3 */ /* 0x000e220000008800 */
[----:B------:R-:W-:Y:S01]  /*0290*/  UMOV UR6, 0x400 ;  /* 0x0000040000067882 */ /* 0x000fe20000000000 */
[----:B------:R-:W-:Y:S01]  /*02a0*/  UMOV UR7, 0x1 ;  /* 0x0000000100077882 */ /* 0x000fe20000000000 */
[----:B------:R-:W-:Y:S02]  /*02b0*/  UMOV UR8, 0x100 ;  /* 0x0000010000087882 */ /* 0x000fe40000000000 */
[----:B------:R-:W-:-:S04]  /*02c0*/  UIADD3 UR8, -UR8, 0x100000, URZ ;  /* 0x0010000008087890 */ /* 0x000fc8000fffe13f */
[----:B------:R-:W-:Y:S02]  /*02d0*/  USHF.L.U32 UR9, UR8, 0xb, URZ ;  /* 0x0000000b08097899 */ /* 0x000fe4000800063f */
[----:B------:R-:W-:Y:S02]  /*02e0*/  USHF.L.U32 UR8, UR8, 0x1, URZ ;  /* 0x0000000108087899 */ /* 0x000fe4000800063f */
[----:B0-----:R-:W-:Y:S02]  /*02f0*/  ULEA UR10, UR10, UR6, 0x18 ;  /* 0x000000060a0a7291 */ /* 0x001fe4000f8ec03f */
[----:B------:R-:W-:-:S04]  /*0300*/  UIADD3 UR6, -UR7, 0x100000, URZ ;  /* 0x0010000007067890 */ /* 0x000fc8000fffe13f */
[----:B------:R-:W-:Y:S02]  /*0310*/  USHF.L.U32 UR7, UR6, 0xb, URZ ;  /* 0x0000000b06077899 */ /* 0x000fe4000800063f */
[----:B------:R-:W-:Y:S01]  /*0320*/  USHF.L.U32 UR6, UR6, 0x1, URZ ;  /* 0x0000000106067899 */ /* 0x000fe2000800063f */
[----:B------:R-:W0:Y:S11]  /*0330*/  FENCE.VIEW.ASYNC.S ;  /* 0x00000000000073c6 */ /* 0x000e360000000000 */
[----:B0-----:R0:W1:Y:S01]  /*0340*/  SYNCS.EXCH.64 URZ, [UR10], UR6 ;  /* 0x000000060a3f75b2 */ /* 0x0010620008000100 */
[----:B------:R0:W2:Y:S01]  /*0350*/  SYNCS.EXCH.64 URZ, [UR10+0x60], UR8 ;  /* 0x000060080a3f75b2 */ /* 0x0000a20008000100 */
[----:B------:R0:W3:Y:S01]  /*0360*/  SYNCS.EXCH.64 URZ, [UR10+0x8], UR6 ;  /* 0x000008060a3f75b2 */ /* 0x0000e20008000100 */
[----:B------:R0:W4:Y:S01]  /*0370*/  SYNCS.EXCH.64 URZ, [UR10+0x68], UR8 ;  /* 0x000068080a3f75b2 */ /* 0x0001220008000100 */
[----:B------:R0:W0:Y:S01]  /*0380*/  SYNCS.EXCH.64 URZ, [UR10+0x10], UR6 ;  /* 0x000010060a3f75b2 */ /* 0x0000220008000100 */
        /* <DEDUP_REMOVED lines=19> */
[----:B-1----:R-:W-:Y:S01]  /*04c0*/  NOP ;  /* 0x0000000000007918 */ /* 0x002fe20000000000 */
.L_x_3:
[----:B0-----:R-:W-:Y:S05]  /*04d0*/  BSYNC B0 ;  /* 0x0000000000007941 */ /* 0x001fea0003800000 */
.L_x_2:
[----:B------:R-:W0:Y:S01]  /*04e0*/  LDC R5, c[0x0][0x65c] ;  /* 0x00019700ff057b82 */ /* 0x000e220000000800 */
[----:B------:R1:W5:Y:S01]  /*04f0*/  SHFL.IDX PT, R2, R0, RZ, 0x1f ;  /* 0x00001fff00027589 */ /* 0x00036200000e0000 */
[----:B------:R-:W-:Y:S01]  /*0500*/  ELECT P0, URZ, PT ;  /* 0x00000000003f782f */ /* 0x000fe20003800000 */
[----:B------:R-:W-:Y:S01]  /*0510*/  IMAD.MOV.U32 R3, RZ, RZ, RZ ;  /* 0x000000ffff037224 */ /* 0x000fe200078e00ff */
[----:B------:R-:W-:Y:S01]  /*0520*/  UMOV UR6, 0x20 ;  /* 0x0000002000067882 */ /* 0x000fe20000000000 */
[----:B------:R-:W2:Y:S01]  /*0530*/  S2R R4, SR_CTAID.Y ;  /* 0x0000000000047919 */ /* 0x000ea20000002600 */
[----:B------:R-:W-:Y:S01]  /*0540*/  NOP ;  /* 0x0000000000007918 */ /* 0x000fe20000000000 */
[----:B------:R-:W-:Y:S01]  /*0550*/  NOP ;  /* 0x0000000000007918 */ /* 0x000fe20000000000 */
[----:B-1----:R-:W-:Y:S02]  /*0560*/  LOP3.LUT R0, R0, 0xfffffff7, RZ, 0xc0, !PT ;  /* 0xfffffff700007812 */ /* 0x002fe400078ec0ff */
[----:B0-----:R-:W-:-:S02]  /*0570*/  ISETP.NE.AND P2, PT, R5, 0x1, PT ;  /* 0x000000010500780c */ /* 0x001fc40003f45270 */
[----:B-----5:R-:W-:Y:S02]  /*0580*/  ISETP.NE.OR P0, PT, R2, RZ, !P0 ;  /* 0x000000ff0200720c */ /* 0x020fe40004705670 */
[----:B------:R-:W0:Y:S09]  /*0590*/  S2R R2, SR_CTAID.X ;  /* 0x0000000000027919 */ /* 0x000e320000002500 */
[----:B------:R-:W0:Y:S01]  /*05a0*/  @P2 LDC R9, c[0x0][0x10] ;  /* 0x00000400ff092b82 */ /* 0x000e220000000800 */
[----:B--2---:R-:W-:Y:S01]  /*05b0*/  @P2 IMAD.MOV.U32 R6, RZ, RZ, R4 ;  /* 0x000000ffff062224 */ /* 0x004fe200078e0004 */
[----:B------:R-:W-:Y:S01]  /*05c0*/  VOTEU.ALL UP0, P0 ;  /* 0x00000000003f7886 */ /* 0x000fe20000000000 */
[----:B------:R-:W-:Y:S01]  /*05d0*/  @P2 IMAD.MOV.U32 R7, RZ, RZ, RZ ;  /* 0x000000ffff072224 */ /* 0x000fe200078e00ff */
[----:B------:R-:W-:Y:S01]  /*05e0*/  VOTEU.ALL UP1, P0 ;  /* 0x00000000003f7886 */ /* 0x000fe20000020000 */
[----:B------:R-:W-:Y:S01]  /*05f0*/  @P2 IMAD.MOV.U32 R11, RZ, RZ, RZ ;  /* 0x000000ffff0b2224 */ /* 0x000fe200078e00ff */
[----:B------:R-:W-:Y:S01]  /*0600*/  @P2 LOP3.LUT R0, R0, 0x8, RZ, 0xfc, !PT ;  /* 0x0000000800002812 */ /* 0x000fe200078efcff */
[----:B------:R-:W-:Y:S01]  /*0610*/  @!UP0 UMOV UR8, 0x400 ;  /* 0x0000040000088882 */ /* 0x000fe20000000000 */
[----:B------:R-:W1:Y:S01]  /*0620*/  @!P2 LDC R5, c[0x0][0xc] ;  /* 0x00000300ff05ab82 */ /* 0x000e620000000800 */
[----:B------:R-:W-:-:S04]  /*0630*/  @!UP0 UIADD3 UR6, -UR6, 0x100000, URZ ;  /* 0x0010000006068890 */ /* 0x000fc8000fffe13f */
[----:B------:R-:W-:Y:S02]  /*0640*/  @!UP0 USHF.L.U32 UR7, UR6, 0xb, URZ ;  /* 0x0000000b06078899 */ /* 0x000fe4000800063f */
[----:B------:R-:W-:Y:S01]  /*0650*/  @!UP0 USHF.L.U32 UR6, UR6, 0x1, URZ ;  /* 0x0000000106068899 */ /* 0x000fe2000800063f */
[----:B------:R-:W2:Y:S01]  /*0660*/  @!UP0 S2UR UR9, SR_CgaCtaId ;  /* 0x00000000000989c3 */ /* 0x000ea20000008800 */
[----:B0-----:R-:W-:-:S04]  /*0670*/  @P2 IMAD.WIDE.U32 R8, R2, R9, R6 ;  /* 0x0000000902082225 */ /* 0x001fc800078e0006 */
[----:B------:R-:W-:Y:S02]  /*0680*/  @P2 IMAD.MOV.U32 R18, RZ, RZ, R8 ;  /* 0x000000ffff122224 */ /* 0x000fe400078e0008 */
[----:B------:R-:W-:Y:S02]  /*0690*/  @P2 IMAD.IADD R19, R9, 0x1, R11 ;  /* 0x0000000109132824 */ /* 0x000fe400078e020b */
[----:B-1----:R-:W-:-:S04]  /*06a0*/  @!P2 IMAD.WIDE.U32 R6, R5, R4, R2 ;  /* 0x000000040506a225 */ /* 0x002fc800078e0002 */
[----:B------:R-:W-:Y:S02]  /*06b0*/  @!P2 IMAD.MOV.U32 R18, RZ, RZ, R6 ;  /* 0x000000ffff12a224 */ /* 0x000fe400078e0006 */
[----:B------:R-:W-:Y:S01]  /*06c0*/  @!P2 IMAD.MOV.U32 R19, RZ, RZ, R7 ;  /* 0x000000ffff13a224 */ /* 0x000fe200078e0007 */
[----:B--2---:R-:W-:Y:S02]  /*06d0*/  @!UP0 ULEA UR8, UR9, UR8, 0x18 ;  /* 0x0000000809088291 */ /* 0x004fe4000f8ec03f */
[----:B------:R0:W-:Y:S01]  /*06e0*/  STL [R1+0x18c], R18 ;  /* 0x00018c1201007387 */ /* 0x0001e20000100800 */
[----:B------:R-:W-:-:S03]  /*06f0*/  VOTEU.ALL UP0, P0 ;  /* 0x00000000003f7886 */ /* 0x000fc60000000000 */
[----:B------:R0:W-:Y:S04]  /*0700*/  STL [R1+0x180], R19 ;  /* 0x0001801301007387 */ /* 0x0001e80000100800 */
[----:B------:R-:W1:Y:S02]  /*0710*/  FENCE.VIEW.ASYNC.S ;  /* 0x00000000000073c6 */ /* 0x000e640000000000 */
[----:B-1----:R0:W3:Y:S01]  /*0720*/  @!UP0 SYNCS.EXCH.64 URZ, [UR8+0xd0], UR6 ;  /* 0x0000d006083f85b2 */ /* 0x0020e20008000100 */
[----:B------:R0:W3:Y:S01]  /*0730*/  @!UP1 SYNCS.EXCH.64 URZ, [UR8+0xd8], UR6 ;  /* 0x0000d806083f95b2 */ /* 0x0000e20008000100 */
[----:B------:R-:W-:Y:S01]  /*0740*/  NOP ;  /* 0x0000000000007918 */ /* 0x000fe20000000000 */
[----:B---34-:R-:W-:Y:S06]  /*0750*/  BAR.SYNC.DEFER_BLOCKING 0x0 ;  /* 0x0000000000007b1d */ /* 0x018fec0000010000 */
[----:B0-----:R-:W-:Y:S05]  /*0760*/  @!P1 BRA `(.L_x_4) ;  /* 0x000001ac00ec9947 */ /* 0x001fea0003800000 */
[----:B------:R-:W-:-:S06]  /*0770*/  UISETP.GT.U32.AND UP0, UPT, UR11, 0x1, UPT ;  /* 0x000000010b00788c */ /* 0x000fcc000bf04070 */
[----:B------:R-:W-:-:S13]  /*0780*/  PLOP3.LUT P0, PT, PT, PT, UP0, 0x80, 0x0 ;  /* 0x000000000000781c */ /* 0x000fda0003f0f008 */
[----:B------:R-:W-:Y:S05]  /*0790*/  @P0 EXIT ;  /* 0x000000000000094d */ /* 0x000fea0003800000 */
[----:B------:R-:W-:Y:S01]  /*07a0*/  IMAD.MOV.U32 R7, RZ, RZ, -0x1 ;  /* 0xffffffffff077424 */ /* 0x000fe200078e00ff */
[----:B------:R-:W-:Y:S01]  /*07b0*/  ULDC.64 UR6, c[0x0][0x650] ;  /* 0x0001940000067ab9 */ /* 0x000fe20000000a00 */
[----:B------:R-:W-:Y:S01]  /*07c0*/  IMAD.MOV.U32 R6, RZ, RZ, -0x1 ;  /* 0xffffffffff067424 */ /* 0x000fe200078e00ff */
[----:B------:R-:W-:Y:S01]  /*07d0*/  ISETP.GE.U32.AND P0, PT, R18, UR6, PT ;  /* 0x0000000612007c0c */ /* 0x000fe2000bf06070 */
[----:B------:R-:W-:Y:S01]  /*07e0*/  UMOV UR40, 0xffffffff ;  /* 0xffffffff00287882 */ /* 0x000fe20000000000 */
[----:B------:R0:W-:Y:S01]  /*07f0*/  STL [R1+0x188], R7 ;  /* 0x0001880701007387 */ /* 0x0001e20000100800 */
[----:B------:R-:W-:Y:S02]  /*0800*/  PRMT R5, RZ, 0x7610, R5 ;  /* 0x00007610ff057816 */ /* 0x000fe40000000005 */
[----:B------:R-:W-:Y:S01]  /*0810*/  ISETP.GE.U32.AND.EX P0, PT, R19, UR7, PT, P0 ;  /* 0x0000000713007c0c */ /* 0x000fe2000bf06100 */
[----:B------:R0:W-:-:S12]  /*0820*/  STL [R1+0x184], R6 ;  /* 0x0001840601007387 */ /* 0x0001d80000100800 */
[----:B0-----:R-:W-:Y:S05]  /*0830*/  @P0 BRA `(.L_x_5) ;  /* 0x00000004006c0947 */ /* 0x001fea0003800000 */
[----:B------:R-:W0:Y:S01]  /*0840*/  LDC.64 R14, c[0x0][0x628] ;  /* 0x00018a00ff0e7b82 */ /* 0x000e220000000a00 */
[----:B------:R-:W-:Y:S02]  /*0850*/  IMAD.MOV.U32 R6, RZ, RZ, R18 ;  /* 0x000000ffff067224 */ /* 0x000fe400078e0012 */
[----:B------:R-:W-:-:S05]  /*0860*/  IMAD.MOV.U32 R7, RZ, RZ, R19 ;  /* 0x000000ffff077224 */ /* 0x000fca00078e0013 */
[----:B------:R-:W1:Y:S08]  /*0870*/  LDC R12, c[0x0][0x630] ;  /* 0x00018c00ff0c7b82 */ /* 0x000e700000000800 */
[----:B------:R-:W2:Y:S01]  /*0880*/  LDC.64 R16, c[0x0][0x620] ;  /* 0x00018800ff107b82 */ /* 0x000ea20000000a00 */
[----:B0-----:R-:W-:-:S04]  /*0890*/  ISETP.NE.U32.AND P0, PT, R14, RZ, PT ;  /* 0x000000ff0e00720c */ /* 0x001fc80003f05070 */
[----:B------:R-:W-:-:S13]  /*08a0*/  ISETP.NE.AND.EX P0, PT, R15, RZ, PT, P0 ;  /* 0x000000ff0f00720c */ /* 0x000fda0003f05300 */
[----:B-12---:R-:W-:Y:S05]  /*08b0*/  @!P0 BRA `(.L_x_6) ;  /* 0x0000000000288947 */ /* 0x006fea0003800000 */
[----:B------:R-:W0:Y:S02]  /*08c0*/  LDC R5, c[0x0][0x634] ;  /* 0x00018d00ff057b82 */ /* 0x000e240000000800 */
[----:B0-----:R-:W-:-:S05]  /*08d0*/  IADD3 R5, P0, R18, R5, RZ ;  /* 0x0000000512057210 */ /* 0x001fca0007f1e0ff */
[----:B------:R-:W-:-:S04]  /*08e0*/  IMAD.X R13, RZ, RZ, R19, P0 ;  /* 0x000000ffff0d7224 */ /* 0x000fc800000e0613 */
[----:B------:R-:W-:-:S04]  /*08f0*/  IMAD.WIDE.U32 R6, R13, R14, RZ ;  /* 0x0000000e0d067225 */ /* 0x000fc800078e00ff */
[----:B------:R-:W-:-:S04]  /*0900*/  IMAD.WIDE.U32 R8, P0, R5, R15, R6 ;  /* 0x0000000f05087225 */ /* 0x000fc80007800006 */
[----:B------:R-:W-:-:S04]  /*0910*/  IMAD.WIDE.U32 R6, R5, R14, RZ ;  /* 0x0000000e05067225 */ /* 0x000fc800078e00ff */
[----:B------:R-:W-:Y:S01]  /*0920*/  IMAD.X R11, RZ, RZ, RZ, P0 ;  /* 0x000000ffff0b7224 */ /* 0x000fe200000e06ff */
[----:B------:R-:W-:Y:S01]  /*0930*/  IADD3 RZ, P0, R7, R8, RZ ;  /* 0x0000000807ff7210 */ /* 0x000fe20007f1e0ff */
[----:B------:R-:W-:-:S04]  /*0940*/  IMAD.MOV.U32 R10, RZ, RZ, R9 ;  /* 0x000000ffff0a7224 */ /* 0x000fc800078e0009 */
[----:B------:R-:W-:-:S08]  /*0950*/  IMAD.WIDE.U32.X R6, R13, R15, R10, P0 ;  /* 0x0000000f0d067225 */ /* 0x000fd000000e040a */
.L_x_6:
[-CC-:B------:R-:W-:Y:S01]  /*0960*/  SHF.R.U64 R23, R6, R12.reuse, R7.reuse ;  /* 0x0000000c06177219 */ /* 0x180fe20000001207 */
[----:B------:R-:W0:Y:S01]  /*0970*/  LDC R10, c[0x0][0x618] ;  /* 0x00018600ff0a7b82 */ /* 0x000e220000000800 */
[----:B------:R-:W-:Y:S01]  /*0980*/  SHF.R.U32.HI R5, RZ, R12, R7 ;  /* 0x0000000cff057219 */ /* 0x000fe20000011607 */
[----:B------:R-:W-:Y:S01]  /*0990*/  IMAD.MOV.U32 R6, RZ, RZ, R18 ;  /* 0x000000ffff067224 */ /* 0x000fe200078e0012 */
[----:B------:R-:W-:Y:S01]  /*09a0*/  I2FP.F32.U32 R3, R2 ;  /* 0x0000000200037245 */ /* 0x000fe20000201000 */
[----:B------:R-:W-:Y:S01]  /*09b0*/  IMAD.MOV.U32 R7, RZ, RZ, R19 ;  /* 0x000000ffff077224 */ /* 0x000fe200078e0013 */
[----:B------:R-:W-:Y:S01]  /*09c0*/  IADD3 R9, P0, RZ, -R23, RZ ;  /* 0x80000017ff097210 */ /* 0x000fe20007f1e0ff */
[----:B------:R-:W-:Y:S02]  /*09d0*/  ULDC UR5, c[0x0][0x150] ;  /* 0x0000540000057ab9 */ /* 0x000fe40000000800 */
[----:B------:R-:W1:Y:S01]  /*09e0*/  LDC.64 R18, c[0x0][0x640] ;  /* 0x00019000ff127b82 */ /* 0x000e620000000a00 */
[----:B------:R-:W-:Y:S01]  /*09f0*/  FMUL R3, R3, UR5 ;  /* 0x0000000503037c20 */ /* 0x000fe20008400000 */
[----:B------:R-:W-:Y:S01]  /*0a00*/  IMAD.X R11, RZ, RZ, ~R5, P0 ;  /* 0x000000ffff0b7224 */ /* 0x000fe200000e0e05 */
[----:B------:R-:W-:Y:S01]  /*0a10*/  ULDC UR5, c[0x0][0x154] ;  /* 0x0000550000057ab9 */ /* 0x000fe20000000800 */
[----:B------:R-:W-:-:S03]  /*0a20*/  IMAD.WIDE.U32 R6, R9, R16, R6 ;  /* 0x0000001009067225 */ /* 0x000fc600078e0006 */
[----:B------:R-:W2:Y:S01]  /*0a30*/  F2I.U32.TRUNC.NTZ R3, R3 ;  /* 0x0000000300037305 */ /* 0x000ea2000020f000 */
[----:B------:R-:W3:Y:S01]  /*0a40*/  LDC R12, c[0x0][0x608] ;  /* 0x00018200ff0c7b82 */ /* 0x000ee20000000800 */
[----:B------:R-:W-:-:S04]  /*0a50*/  IMAD R8, R11, R16, RZ ;  /* 0x000000100b087224 */ /* 0x000fc800078e02ff */
[----:B------:R-:W-:-:S03]  /*0a60*/  IMAD R9, R9, R17, R8 ;  /* 0x0000001109097224 */ /* 0x000fc600078e0208 */
[----:B------:R-:W4:Y:S01]  /*0a70*/  LDC R5, c[0x0][0x144] ;  /* 0x00005100ff057b82 */ /* 0x000f220000000800 */
[----:B------:R-:W-:Y:S02]  /*0a80*/  IMAD.IADD R7, R7, 0x1, R9 ;  /* 0x0000000107077824 */ /* 0x000fe400078e0209 */
[----:B------:R-:W-:-:S03]  /*0a90*/  IMAD.MOV.U32 R9, RZ, RZ, -0x1 ;  /* 0xffffffffff097424 */ /* 0x000fc600078e00ff */
[----:B0-----:R-:W-:Y:S01]  /*0aa0*/  SHF.R.U64 R14, R6, R10, R7 ;  /* 0x0000000a060e7219 */ /* 0x001fe20000001207 */
[----:B--2---:R-:W-:Y:S01]  /*0ab0*/  IMAD.MOV R8, RZ, RZ, -R3 ;  /* 0x000000ffff087224 */ /* 0x004fe200078e0a03 */
[----:B------:R-:W0:Y:S01]  /*0ac0*/  LDC R16, c[0x0][0x658] ;  /* 0x00019600ff107b82 */ /* 0x000e220000000800 */
[----:B------:R-:W-:Y:S02]  /*0ad0*/  I2FP.F32.U32 R6, R4 ;  /* 0x0000000400067245 */ /* 0x000fe40000201000 */
[----:B-1----:R-:W-:Y:S02]  /*0ae0*/  ISETP.NE.U32.AND P0, PT, R18, RZ, PT ;  /* 0x000000ff1200720c */ /* 0x002fe40003f05070 */
[----:B------:R-:W-:Y:S01]  /*0af0*/  SHF.R.U32.HI R3, RZ, R10, R7 ;  /* 0x0000000aff037219 */ /* 0x000fe20000011607 */
[----:B------:R-:W-:Y:S01]  /*0b00*/  FMUL R6, R6, UR5 ;  /* 0x0000000506067c20 */ /* 0x000fe20008400000 */
[----:B------:R-:W-:Y:S01]  /*0b10*/  ISETP.NE.AND.EX P0, PT, R19, RZ, PT, P0 ;  /* 0x000000ff1300720c */ /* 0x000fe20003f05300 */
[----:B------:R-:W1:Y:S01]  /*0b20*/  LDC R13, c[0x0][0x148] ;  /* 0x00005200ff0d7b82 */ /* 0x000e620000000800 */
[-CC-:B---3--:R-:W-:Y:S01]  /*0b30*/  SHF.R.U64 R24, R14, R12.reuse, R3.reuse ;  /* 0x0000000c0e187219 */ /* 0x188fe20000001203 */
[----:B------:R-:W-:Y:S01]  /*0b40*/  IMAD.MOV.U32 R7, RZ, RZ, 0x1 ;  /* 0x00000001ff077424 */ /* 0x000fe200078e00ff */
[----:B------:R-:W-:-:S02]  /*0b50*/  SHF.R.U32.HI R3, RZ, R12, R3 ;  /* 0x0000000cff037219 */ /* 0x000fc40000011603 */
[----:B------:R2:W3:Y:S03]  /*0b60*/  F2I.U32.TRUNC.NTZ R12, R6 ;  /* 0x00000006000c7305 */ /* 0x0004e6000020f000 */
[----:B------:R-:W1:Y:S01]  /*0b70*/  LDC R17, c[0x0][0x600] ;  /* 0x00018000ff117b82 */ /* 0x000e620000000800 */
[----:B----4-:R-:W-:-:S07]  /*0b80*/  IMAD R5, R5, R8, R2 ;  /* 0x0000000805057224 */ /* 0x010fce00078e0202 */
[----:B------:R-:W4:Y:S01]  /*0b90*/  LDC R20, c[0x0][0x648] ;  /* 0x00019200ff147b82 */ /* 0x000f220000000800 */
[-C--:B0-----:R-:W-:Y:S02]  /*0ba0*/  SHF.L.U32 R2, R9, R16.reuse, RZ ;  /* 0x0000001009027219 */ /* 0x081fe400000006ff */
[--C-:B------:R-:W-:Y:S02]  /*0bb0*/  SHF.R.U64 R26, R24, R16, R3.reuse ;  /* 0x00000010181a7219 */ /* 0x100fe40000001203 */
[----:B------:R-:W-:Y:S02]  /*0bc0*/  LOP3.LUT R11, RZ, R2, RZ, 0x33, !PT ;  /* 0x00000002ff0b7212 */ /* 0x000fe400078e33ff */
[-C--:B------:R-:W-:Y:S01]  /*0bd0*/  SHF.R.U32.HI R3, RZ, R16.reuse, R3 ;  /* 0x00000010ff037219 */ /* 0x080fe20000011603 */
[----:B------:R-:W0:Y:S01]  /*0be0*/  LDC R21, c[0x0][0x638] ;  /* 0x00018e00ff157b82 */ /* 0x000e220000000800 */
[----:B------:R-:W-:Y:S01]  /*0bf0*/  SHF.L.U32 R10, R7, R16, RZ ;  /* 0x00000010070a7219 */ /* 0x000fe200000006ff */
[----:B------:R-:W-:-:S06]  /*0c00*/  IMAD.MOV.U32 R2, RZ, RZ, R26 ;  /* 0x000000ffff027224 */ /* 0x000fcc00078e001a */
[----:B------:R-:W0:Y:S01]  /*0c10*/  LDC R22, c[0x0][0x610] ;  /* 0x00018400ff167b82 */ /* 0x000e220000000800 */
[----:B--23--:R-:W-:Y:S05]  /*0c20*/  @!P0 BRA `(.L_x_7) ;  /* 0x0000000000288947 */ /* 0x00cfea0003800000 */
[----:B------:R-:W2:Y:S02]  /*0c30*/  LDC R9, c[0x0][0x64c] ;  /* 0x00019300ff097b82 */ /* 0x000ea40000000800 */
[----:B--2---:R-:W-:-:S05]  /*0c40*/  IADD3 R9, P0, R26, R9, RZ ;  /* 0x000000091a097210 */ /* 0x004fca0007f1e0ff */
        /* <DEDUP_REMOVED lines=8> */
.L_x_7:
[----:B----4-:R-:W-:Y:S01]  /*0cd0*/  SHF.R.U64 R2, R2, R20, R3 ;  /* 0x0000001402027219 */ /* 0x010fe20000001203 */
[----:B-1----:R-:W-:Y:S01]  /*0ce0*/  VIADD R3, R17, 0xffffffff ;  /* 0xffffffff11037836 */ /* 0x002fe20000000000 */
[----:B------:R-:W-:Y:S01]  /*0cf0*/  LOP3.LUT R11, R24, R11, RZ, 0xc0, !PT ;  /* 0x0000000b180b7212 */ /* 0x000fe200078ec0ff */
[----:B------:R-:W-:Y:S01]  /*0d00*/  IMAD.MOV R12, RZ, RZ, -R12 ;  /* 0x000000ffff0c7224 */ /* 0x000fe200078e0a0c */
[----:B------:R-:W-:Y:S01]  /*0d10*/  R2UR UR40, R23 ;  /* 0x00000000172872ca */ /* 0x000fe200000e0000 */
[----:B------:R-:W-:Y:S01]  /*0d20*/  IMAD.MOV R6, RZ, RZ, -R2 ;  /* 0x000000ffff067224 */ /* 0x000fe200078e0a02 */
[----:B------:R-:W-:Y:S01]  /*0d30*/  LOP3.LUT R3, R14, R3, RZ, 0xc0, !PT ;  /* 0x000000030e037212 */ /* 0x000fe200078ec0ff */
[----:B------:R-:W-:Y:S02]  /*0d40*/  IMAD R10, R10, R2, R11 ;  /* 0x000000020a0a7224 */ /* 0x000fe400078e020b */
[----:B------:R-:W-:Y:S02]  /*0d50*/  @P2 IMAD R5, R13, R12, R4 ;  /* 0x0000000c0d052224 */ /* 0x000fe400078e0204 */
[----:B0-----:R-:W-:-:S02]  /*0d60*/  IMAD R2, R6, R21, R26 ;  /* 0x0000001506027224 */ /* 0x001fc400078e021a */
[----:B------:R-:W-:Y:S02]  /*0d70*/  IMAD R5, R10, R22, R5 ;  /* 0x000000160a057224 */ /* 0x000fe400078e0205 */
[----:B------:R-:W-:Y:S02]  /*0d80*/  IMAD R2, R2, R17, R3 ;  /* 0x0000001102027224 */ /* 0x000fe400078e0203 */
[----:B------:R-:W-:-:S03]  /*0d90*/  IMAD.MOV.U32 R3, RZ, RZ, 0x1 ;  /* 0x00000001ff037424 */ /* 0x000fc600078e00ff */
[----:B------:R-:W-:Y:S02]  /*0da0*/  SEL R4, R2, R5, !P2 ;  /* 0x0000000502047207 */ /* 0x000fe40005000000 */
[----:B------:R-:W-:Y:S02]  /*0db0*/  SEL R2, R5, R2, !P2 ;  /* 0x0000000205027207 */ /* 0x000fe40005000000 */
[----:B------:R-:W-:Y:S01]  /*0dc0*/  PRMT R5, R3, 0x7610, R5 ;  /* 0x0000761003057816 */ /* 0x000fe20000000005 */
[----:B------:R0:W-:Y:S04]  /*0dd0*/  STL [R1+0x184], R4 ;  /* 0x0001840401007387 */ /* 0x0001e80000100800 */
[----:B------:R0:W-:Y:S02]  /*0de0*/  STL [R1+0x188], R2 ;  /* 0x0001880201007387 */ /* 0x0001e40000100800 */
.L_x_5:
[----:B------:R-:W-:-:S08]  /*0df0*/  NOP ;  /* 0x0000000000007918 */ /* 0x000fd00000000000 */
[----:B------:R-:W1:Y:S02]  /*0e00*/  USETMAXREG.TRY_ALLOC.CTAPOOL UP0, 0xe8 ;  /* 0x000000e8000079c8 */ /* 0x000e640008000600 */
[----:B-1----:R-:W-:-:S13]  /*0e10*/  PLOP3.LUT P0, PT, PT, PT, UP0, 0x80, 0x0 ;  /* 0x000000000000781c */ /* 0x002fda0003f0f008 */
[----:B------:R-:W-:Y:S05]  /*0e20*/  @!P0 BRA `(.L_x_5) ;  /* 0xfffffffc00f08947 */ /* 0x000fea000383ffff */
[----:B------:R-:W-:Y:S01]  /*0e30*/  ULDC.64 UR6, c[0x0][0x598] ;  /* 0x0001660000067ab9 */ /* 0x000fe20000000a00 */
[----:B------:R-:W-:Y:S01]  /*0e40*/  ULDC.64 UR44, c[0x0][0x208] ;  /* 0x00008200002c7ab9 */ /* 0x000fe20000000a00 */
[----:B------:R-:W-:-:S04]  /*0e50*/  ISETP.NE.U32.AND P0, PT, RZ, UR6, PT ;  /* 0x00000006ff007c0c */ /* 0x000fc8000bf05070 */
[----:B------:R-:W-:-:S13]  /*0e60*/  ISETP.NE.AND.EX P0, PT, RZ, UR7, PT, P0 ;  /* 0x00000007ff007c0c */ /* 0x000fda000bf05300 */
[----:B------:R-:W-:Y:S05]  /*0e70*/  @!P0 BRA `(.L_x_8) ;  /* 0x0000000000208947 */ /* 0x000fea0003800000 */
[----:B0-----:R-:W0:Y:S02]  /*0e80*/  LDC.64 R2, c[0x0][0x598] ;  /* 0x00016600ff027b82 */ /* 0x001e240000000a00 */
[----:B0-----:R-:W2:Y:S02]  /*0e90*/  LDG.E.64 R2, desc[UR44][R2.64] ;  /* 0x0000002c02027981 */ /* 0x001ea4000c1e1b00 */
[----:B--2---:R-:W-:-:S04]  /*0ea0*/  ISETP.NE.U32.AND P0, PT, R2, RZ, PT ;  /* 0x000000ff0200720c */ /* 0x004fc80003f05070 */
[----:B------:R-:W-:-:S13]  /*0eb0*/  ISETP.NE.AND.EX P0, PT, R3, RZ, PT, P0 ;  /* 0x000000ff0300720c */ /* 0x000fda0003f05300 */
[----:B------:R-:W-:Y:S05]  /*0ec0*/  @!P0 BRA `(.L_x_8) ;  /* 0x00000000000c8947 */ /* 0x000fea0003800000 */
[----:B------:R-:W2:Y:S02]  /*0ed0*/  LD.E R2, desc[UR44][R2.64] ;  /* 0x0000002c02027980 */ /* 0x000ea4000c101900 */
[----:B--2---:R-:W-:Y:S01]  /*0ee0*/  R2UR UR39, R2 ;  /* 0x00000000022772ca */ /* 0x004fe200000e0000 */
[----:B------:R-:W-:-:S14]  /*0ef0*/  BRA `(.L_x_9) ;  /* 0x0000000000247947 */ /* 0x000fdc0003800000 */
.L_x_8:
[----:B------:R-:W-:Y:S02]  /*0f00*/  ULDC.64 UR6, c[0x0][0x588] ;  /* 0x0001620000067ab9 */ /* 0x000fe40000000a00 */
[----:B------:R-:W-:-:S04]  /*0f10*/  ISETP.NE.U32.AND P0, PT, RZ, UR6, PT ;  /* 0x00000006ff007c0c */ /* 0x000fc8000bf05070 */
[----:B------:R-:W-:-:S13]  /*0f20*/  ISETP.NE.AND.EX P0, PT, RZ, UR7, PT, P0 ;  /* 0x00000007ff007c0c */ /* 0x000fda000bf05300 */
[----:B------:R-:W-:Y:S05]  /*0f30*/  @!P0 BRA `(.L_x_10) ;  /* 0x0000000000108947 */ /* 0x000fea0003800000 */
[----:B0-----:R-:W0:Y:S02]  /*0f40*/  LDC.64 R2, c[0x0][0x588] ;  /* 0x00016200ff027b82 */ /* 0x001e240000000a00 */
[----:B0-----:R-:W2:Y:S02]  /*0f50*/  LDG.E R2, desc[UR44][R2.64] ;  /* 0x0000002c02027981 */ /* 0x001ea4000c1e1900 */
[----:B--2---:R-:W-:Y:S01]  /*0f60*/  R2UR UR39, R2 ;  /* 0x00000000022772ca */ /* 0x004fe200000e0000 */
[----:B------:R-:W-:-:S14]  /*0f70*/  BRA `(.L_x_9) ;  /* 0x0000000000047947 */ /* 0x000fdc0003800000 */
.L_x_10:
[----:B------:R-:W-:-:S05]  /*0f80*/  ULDC UR39, c[0x0][0x580] ;  /* 0x0001600000277ab9 */ /* 0x000fca0000000800 */
.L_x_9:
[----:B------:R-:W-:Y:S02]  /*0f90*/  ULDC.64 UR6, c[0x0][0x5a0] ;  /* 0x0001680000067ab9 */ /* 0x000fe40000000a00 */
        /* <DEDUP_REMOVED lines=11> */
.L_x_11:
        /* <DEDUP_REMOVED lines=8> */
.L_x_13:
[----:B------:R-:W-:-:S05]  /*10d0*/  ULDC UR38, c[0x0][0x584] ;  /* 0x0001610000267ab9 */ /* 0x000fca0000000800 */
.L_x_12:
[----:B------:R-:W-:-:S13]  /*10e0*/  LOP3.LUT P0, RZ, R5, 0xff, RZ, 0xc0, !PT ;  /* 0x000000ff05ff7812 */ /* 0x000fda000780c0ff */
[----:B------:R-:W-:Y:S05]  /*10f0*/  @!P0 EXIT ;  /* 0x000000000000894d */ /* 0x000fea0003800000 */
[----:B------:R-:W-:Y:S01]  /*1100*/  ULDC UR10, c[0x0][0x28c] ;  /* 0x0000a300000a7ab9 */ /* 0x000fe20000000800 */
[----:B------:R-:W-:Y:S01]  /*1110*/  ULDC.64 UR12, c[0x0][0x5c8] ;  /* 0x00017200000c7ab9 */ /* 0x000fe20000000a00 */
[----:B------:R-:W-:Y:S02]  /*1120*/  UIADD3 UR10, UR10, 0x1f, URZ ;  /* 0x0000001f0a0a7890 */ /* 0x000fe4000fffe03f */
[----:B------:R-:W-:Y:S02]  /*1130*/  USHF.L.U64.HI UR5, UR12, 0x7, UR13 ;  /* 0x000000070c057899 */ /* 0x000fe4000801020d */
[----:B------:R-:W-:Y:S02]  /*1140*/  USHF.R.S32.HI UR11, URZ, 0x1f, UR10 ;  /* 0x0000001f3f0b7899 */ /* 0x000fe4000801140a */
[----:B------:R-:W-:Y:S02]  /*1150*/  USHF.L.U32 UR6, UR12, 0x7, URZ ;  /* 0x000000070c067899 */ /* 0x000fe4000800063f */
[----:B------:R-:W-:-:S02]  /*1160*/  ULEA.HI UR11, UR11, UR10, URZ, 0x5 ;  /* 0x0000000a0b0b7291 */ /* 0x000fc4000f8f283f */
[----:B------:R-:W-:Y:S02]  /*1170*/  USHF.L.U64.HI UR7, UR12, 0x3, UR13 ;  /* 0x000000030c077899 */ /* 0x000fe4000801020d */
[----:B------:R-:W-:Y:S02]  /*1180*/  USHF.L.U32 UR8, UR12, 0x3, URZ ;  /* 0x000000030c087899 */ /* 0x000fe4000800063f */
[----:B------:R-:W-:Y:S02]  /*1190*/  USHF.L.U64.HI UR9, UR12, 0x8, UR13 ;  /* 0x000000080c097899 */ /* 0x000fe4000801020d */
[----:B------:R-:W-:Y:S02]  /*11a0*/  USHF.L.U32 UR10, UR12, 0x8, URZ ;  /* 0x000000080c0a7899 */ /* 0x000fe4000800063f */
[----:B------:R-:W-:Y:S02]  /*11b0*/  ULOP3.LUT UR36, UR4, 0x1, URZ, 0xfc, !UPT ;  /* 0x0000000104247892 */ /* 0x000fe4000f8efc3f */
[----:B------:R-:W-:Y:S01]  /*11c0*/  USHF.R.S32.HI UR37, URZ, 0x5, UR11 ;  /* 0x000000053f257899 */ /* 0x000fe2000801140b */
[----:B------:R-:W-:Y:S01]  /*11d0*/  UMOV UR35, URZ ;  /* 0x0000003f00237c82 */ /* 0x000fe20008000000 */
[----:B------:R-:W-:-:S10]  /*11e0*/  UMOV UR34, URZ ;  /* 0x0000003f00227c82 */ /* 0x000fd40008000000 */
.L_x_78:
[----:B------:R-:W-:Y:S01]  /*11f0*/  STL [R1+0x17c], RZ ;  /* 0x00017cff01007387 */ /* 0x000fe20000100800 */
[----:B-1----:R-:W1:Y:S01]  /*1200*/  S2UR UR17, SR_CgaCtaId ;  /* 0x00000000001179c3 */ /* 0x002e620000008800 */
[----:B------:R-:W-:Y:S01]  /*1210*/  UMOV UR16, 0x400 ;  /* 0x0000040000107882 */ /* 0x000fe20000000000 */
[----:B------:R-:W-:Y:S01]  /*1220*/  UMOV UR33, URZ ;  /* 0x0000003f00217c82 */ /* 0x000fe20008000000 */
[----:B------:R-:W-:Y:S01]  /*1230*/  STL [R1+0x178], RZ ;  /* 0x000178ff01007387 */ /* 0x000fe20000100800 */
[----:B------:R-:W-:Y:S01]  /*1240*/  UMOV UR12, URZ ;  /* 0x0000003f000c7c82 */ /* 0x000fe20008000000 */
[----:B------:R-:W-:Y:S01]  /*1250*/  UMOV UR13, URZ ;  /* 0x0000003f000d7c82 */ /* 0x000fe20008000000 */
[----:B------:R-:W-:Y:S01]  /*1260*/  UMOV UR43, UR34 ;  /* 0x00000022002b7c82 */ /* 0x000fe20008000000 */
[----:B------:R-:W-:Y:S01]  /*1270*/  STL [R1+0x174], RZ ;  /* 0x000174ff01007387 */ /* 0x000fe20000100800 */
[----:B--2---:R-:W2:Y:S01]  /*1280*/  LDC R3, c[0x0][0x28c] ;  /* 0x0000a300ff037b82 */ /* 0x004ea20000000800 */
[----:B0-----:R-:W-:-:S02]  /*1290*/  CS2R R4, SRZ ;  /* 0x0000000000047805 */ /* 0x001fc4000001ff00 */
[----:B------:R-:W-:Y:S01]  /*12a0*/  CS2R R6, SRZ ;  /* 0x0000000000067805 */ /* 0x000fe2000001ff00 */
[----:B------:R-:W-:Y:S01]  /*12b0*/  STL [R1+0x170], RZ ;  /* 0x000170ff01007387 */ /* 0x000fe20000100800 */
[----:B------:R-:W-:Y:S02]  /*12c0*/  CS2R R8, SRZ ;  /* 0x0000000000087805 */ /* 0x000fe4000001ff00 */
[----:B------:R-:W-:Y:S02]  /*12d0*/  CS2R R10, SRZ ;  /* 0x00000000000a7805 */ /* 0x000fe4000001ff00 */
[----:B------:R-:W-:Y:S01]  /*12e0*/  CS2R R12, SRZ ;  /* 0x00000000000c7805 */ /* 0x000fe2000001ff00 */
[----:B------:R-:W-:Y:S01]  /*12f0*/  STL [R1+0x16c], RZ ;  /* 0x00016cff01007387 */ /* 0x000fe20000100800 */
[----:B------:R-:W-:Y:S02]  /*1300*/  CS2R R14, SRZ ;  /* 0x00000000000e7805 */ /* 0x000fe4000001ff00 */
[----:B------:R-:W-:-:S02]  /*1310*/  CS2R R16, SRZ ;  /* 0x0000000000107805 */ /* 0x000fc4000001ff00 */
        /* <DEDUP_REMOVED lines=14> */
[----:B--2---:R-:W-:Y:S02]  /*1400*/  ISETP.GE.AND P0, PT, R3, 0x1, PT ;  /* 0x000000010300780c */ /* 0x004fe40003f06270 */
[----:B------:R-:W-:-:S02]  /*1410*/  CS2R R198, SRZ ;  /* 0x0000000000c67805 */ /* 0x000fc4000001ff00 */
[----:B------:R-:W-:Y:S01]  /*1420*/  CS2R R200, SRZ ;  /* 0x0000000000c87805 */ /* 0x000fe2000001ff00 */
[----:B------:R-:W0:Y:S01]  /*1430*/  S2R R2, SR_TID.X ;  /* 0x0000000000027919 */ /* 0x000e220000002100 */
        /* <DEDUP_REMOVED lines=16> */
[----:B------:R-:W-:Y:S01]  /*1540*/  IMAD.U32 R226, RZ, RZ, UR35 ;  /* 0x00000023ffe27e24 */ /* 0x000fe2000f8e00ff */
[----:B------:R-:W-:Y:S02]  /*1550*/  CS2R R176, SRZ ;  /* 0x0000000000b07805 */ /* 0x000fe4000001ff00 */
[----:B------:R-:W-:Y:S01]  /*1560*/  CS2R R178, SRZ ;  /* 0x0000000000b27805 */ /* 0x000fe2000001ff00 */
[----:B------:R-:W-:Y:S01]  /*1570*/  STL [R1+0x148], RZ ;  /* 0x000148ff01007387 */ /* 0x000fe20000100800 */
[----:B------:R-:W-:Y:S02]  /*1580*/  CS2R R180, SRZ ;  /* 0x0000000000b47805 */ /* 0x000fe4000001ff00 */
[----:B------:R-:W-:Y:S02]  /*1590*/  CS2R R182, SRZ ;  /* 0x0000000000b67805 */ /* 0x000fe4000001ff00 */
[----:B------:R-:W-:Y:S01]  /*15a0*/  CS2R R168, SRZ ;  /* 0x0000000000a87805 */ /* 0x000fe2000001ff00 */
[----:B------:R-:W-:Y:S01]  /*15b0*/  STL [R1+0x144], RZ ;  /* 0x000144ff01007387 */ /* 0x000fe20000100800 */
[----:B------:R-:W-:-:S02]  /*15c0*/  CS2R R170, SRZ ;  /* 0x0000000000aa7805 */ /* 0x000fc4000001ff00 */
[----:B------:R-:W-:Y:S02]  /*15d0*/  CS2R R172, SRZ ;  /* 0x0000000000ac7805 */ /* 0x000fe4000001ff00 */
[----:B------:R-:W-:Y:S01]  /*15e0*/  CS2R R174, SRZ ;  /* 0x0000000000ae7805 */ /* 0x000fe2000001ff00 */
[----:B------:R-:W-:Y:S01]  /*15f0*/  STL [R1+0x140], RZ ;  /* 0x000140ff01007387 */ /* 0x000fe20000100800 */
[----:B------:R-:W-:Y:S02]  /*1600*/  CS2R R160, SRZ ;  /* 0x0000000000a07805 */ /* 0x000fe4000001ff00 */
[----:B------:R-:W-:Y:S02]  /*1610*/  CS2R R162, SRZ ;  /* 0x0000000000a27805 */ /* 0x000fe4000001ff00 */
[----:B------:R-:W-:Y:S01]  /*1620*/  CS2R R164, SRZ ;  /* 0x0000000000a47805 */ /* 0x000fe2000001ff00 */
[----:B------:R-:W-:Y:S01]  /*1630*/  STL [R1+0x13c], RZ ;  /* 0x00013cff01007387 */ /* 0x000fe20000100800 */
[----:B0-----:R-:W-:-:S02]  /*1640*/  LOP3.LUT R2, R2, 0x80, RZ, 0xc0, !PT ;  /* 0x0000008002027812 */ /* 0x001fc400078ec0ff */
[----:B------:R-:W-:Y:S02]  /*1650*/  CS2R R166, SRZ ;  /* 0x0000000000a67805 */ /* 0x000fe4000001ff00 */
[----:B------:R-:W-:Y:S01]  /*1660*/  CS2R R152, SRZ ;  /* 0x0000000000987805 */ /* 0x000fe2000001ff00 */
[----:B------:R-:W-:Y:S01]  /*1670*/  STL [R1+0x138], RZ ;  /* 0x000138ff01007387 */ /* 0x000fe20000100800 */
[----:B------:R-:W-:Y:S02]  /*1680*/  SHF.R.U32.HI R2, RZ, 0x7, R2 ;  /* 0x00000007ff027819 */ /* 0x000fe40000011602 */
        /* <DEDUP_REMOVED lines=88> */
[----:B------:R-:W-:Y:S01]  /*1c10*/  CS2R R30, SRZ ;  /* 0x00000000001e7805 */ /* 0x000fe2000001ff00 */
[----:B------:R-:W-:Y:S04]  /*1c20*/  STL [R1+0xdc], RZ ;  /* 0x0000dcff01007387 */ /* 0x000fe80000100800 */
        /* <DEDUP_REMOVED lines=10> */
[----:B------:R-:W0:Y:S04]  /*1cd0*/  SHFL.IDX PT, R2, R2, RZ, 0x1f ;  /* 0x00001fff02027589 */ /* 0x000e2800000e0000 */
[----:B------:R2:W-:Y:S04]  /*1ce0*/  STL [R1+0xb0], RZ ;  /* 0x0000b0ff01007387 */ /* 0x0005e80000100800 */
[----:B------:R2:W-:Y:S04]  /*1cf0*/  STL [R1+0xac], RZ ;  /* 0x0000acff01007387 */ /* 0x0005e80000100800 */
[----:B------:R2:W-:Y:S04]  /*1d00*/  STL [R1+0xa8], RZ ;  /* 0x0000a8ff01007387 */ /* 0x0005e80000100800 */
[----:B------:R2:W-:Y:S04]  /*1d10*/  STL [R1+0xa4], RZ ;  /* 0x0000a4ff01007387 */ /* 0x0005e80000100800 */
[----:B------:R2:W-:Y:S04]  /*1d20*/  STL [R1+0xa0], RZ ;  /* 0x0000a0ff01007387 */ /* 0x0005e80000100800 */
[----:B------:R2:W-:Y:S01]  /*1d30*/  STL [R1+0x9c], RZ ;  /* 0x00009cff01007387 */ /* 0x0005e20000100800 */
[----:B0-----:R-:W-:-:S02]  /*1d40*/  R2UR UR14, R2 ;  /* 0x00000000020e72ca */ /* 0x001fc400000e0000 */
[----:B------:R-:W-:Y:S01]  /*1d50*/  CS2R R2, SRZ ;  /* 0x0000000000027805 */ /* 0x000fe2000001ff00 */
[----:B------:R2:W-:Y:S04]  /*1d60*/  STL [R1+0x98], RZ ;  /* 0x000098ff01007387 */ /* 0x0005e80000100800 */
[----:B------:R2:W-:Y:S04]  /*1d70*/  STL [R1+0x94], RZ ;  /* 0x000094ff01007387 */ /* 0x0005e80000100800 */
[----:B------:R2:W-:Y:S02]  /*1d80*/  STL [R1+0x90], RZ ;  /* 0x000090ff01007387 */ /* 0x0005e40000100800 */
[----:B------:R-:W-:-:S02]  /*1d90*/  ULEA.HI UR11, UR14, UR14, URZ, 0x1 ;  /* 0x0000000e0e0b7291 */ /* 0x000fc4000f8f083f */
[----:B------:R2:W-:Y:S02]  /*1da0*/  STL [R1+0x8c], RZ ;  /* 0x00008cff01007387 */ /* 0x0005e40000100800 */
[----:B------:R-:W-:Y:S02]  /*1db0*/  ULOP3.LUT UR15, UR11, 0x1ffffe, URZ, 0xc0, !UPT ;  /* 0x001ffffe0b0f7892 */ /* 0x000fe4000f8ec03f */
[----:B------:R2:W-:Y:S01]  /*1dc0*/  STL [R1+0x88], RZ ;  /* 0x000088ff01007387 */ /* 0x0005e20000100800 */
[----:B-1----:R-:W-:Y:S02]  /*1dd0*/  ULEA UR11, UR17, UR16, 0x18 ;  /* 0x00000010110b7291 */ /* 0x002fe4000f8ec03f */
[----:B------:R-:W-:Y:S01]  /*1de0*/  UIADD3 UR15, UR14, -UR15, URZ ;  /* 0x8000000f0e0f7290 */ /* 0x000fe2000fffe03f */
[----:B------:R2:W-:Y:S03]  /*1df0*/  STL [R1+0x84], RZ ;  /* 0x000084ff01007387 */ /* 0x0005e60000100800 */
[----:B------:R-:W-:Y:S01]  /*1e00*/  ULEA UR15, UR15, UR11, 0xb ;  /* 0x0000000b0f0f7291 */ /* 0x000fe2000f8e583f */
[----:B------:R2:W-:Y:S03]  /*1e10*/  STL [R1+0x80], RZ ;  /* 0x000080ff01007387 */ /* 0x0005e60000100800 */
[----:B------:R-:W-:Y:S01]  /*1e20*/  UIADD3 UR15, UR15, 0x180, URZ ;  /* 0x000001800f0f7890 */ /* 0x000fe2000fffe03f */
[----:B------:R2:W-:Y:S03]  /*1e30*/  STL [R1+0x7c], RZ ;  /* 0x00007cff01007387 */ /* 0x0005e60000100800 */
[----:B------:R-:W-:Y:S01]  /*1e40*/  USHF.R.U32.HI UR15, URZ, 0x4, UR15 ;  /* 0x000000043f0f7899 */ /* 0x000fe2000801160f */
[----:B------:R2:W-:Y:S03]  /*1e50*/  STL [R1+0x78], RZ ;  /* 0x000078ff01007387 */ /* 0x0005e60000100800 */
[----:B------:R-:W-:Y:S01]  /*1e60*/  ULOP3.LUT UR32, UR15, 0x3fff, URZ, 0xc0, !UPT ;  /* 0x00003fff0f207892 */ /* 0x000fe2000f8ec03f */
[----:B------:R2:W-:Y:S04]  /*1e70*/  STL [R1+0x74], RZ ;  /* 0x000074ff01007387 */ /* 0x0005e80000100800 */
        /* <DEDUP_REMOVED lines=28> */
[----:B------:R2:W-:Y:S01]  /*2040*/  STL [R1], RZ ;  /* 0x000000ff01007387 */ /* 0x0005e20000100800 */
[----:B------:R-:W-:Y:S05]  /*2050*/  @!P0 BRA `(.L_x_14) ;  /* 0x0000001c00b08947 */ /* 0x000fea0003800000 */
[----:B------:R-:W-:-:S06]  /*2060*/  UISETP.NE.AND UP0, UPT, UR36, 0x3, UPT ;  /* 0x000000032400788c */ /* 0x000fcc000bf05270 */
[----:B------:R-:W-:-:S13]  /*2070*/  PLOP3.LUT P1, PT, PT, PT, UP0, 0x80, 0x0 ;  /* 0x000000000000781c */ /* 0x000fda0003f2f008 */
[----:B------:R-:W-:Y:S05]  /*2080*/  @!P1 BRA `(.L_x_15) ;  /* 0x0000000000049947 */ /* 0x000fea0003800000 */
[----:B------:R-:W-:Y:S01]  /*2090*/  BPT.TRAP 0x1 ;  /* 0x000000040000795c */ /* 0x000fe20000300000 */
.L_x_15:
[----:B------:R-:W-:Y:S01]  /*20a0*/  ULEA UR12, UR34, UR11, 0x3 ;  /* 0x0000000b220c7291 */ /* 0x000fe2000f8e183f */
[----:B------:R-:W-:-:S05]  /*20b0*/  IMAD.U32 R2, RZ, RZ, UR35 ;  /* 0x00000023ff027e24 */ /* 0x000fca000f8e00ff */
[----:B------:R-:W-:-:S04]  /*20c0*/  SHF.L.U32 R2, R2, 0x1f, RZ ;  /* 0x0000001f02027819 */ /* 0x000fc800000006ff */
[----:B------:R0:W1:Y:S01]  /*20d0*/  SYNCS.PHASECHK.TRANS64.TRYWAIT P0, [UR12], R2 ;  /* 0x00000002ff0075a7 */ /* 0x000062000800014c */
[----:B------:R-:W-:Y:S05]  /*20e0*/  @!P1 BRA `(.L_x_16) ;  /* 0x0000000000049947 */ /* 0x000fea0003800000 */
[----:B------:R-:W-:Y:S01]  /*20f0*/  BPT.TRAP 0x1 ;  /* 0x000000040000795c */ /* 0x000fe20000300000 */
.L_x_16:
[----:B------:R3:W-:Y:S01]  /*2100*/  STL [R1+0x17c], RZ ;  /* 0x00017cff01007387 */ /* 0x0007e20000100800 */
[----:B------:R-:W-:Y:S01]  /*2110*/  UMOV UR33, 0x1 ;  /* 0x0000000100217882 */ /* 0x000fe20000000000 */
[----:B-1----:R-:W-:Y:S05]  /*2120*/  @P0 BRA `(.L_x_17) ;  /* 0x0000000000080947 */ /* 0x002fea0003800000 */
[----:B------:R-:W1:Y:S02]  /*2130*/  SYNCS.PHASECHK.TRANS64.TRYWAIT P0, [UR12], R2 ;  /* 0x00000002ff0075a7 */ /* 0x000e64000800014c */
[----:B-1----:R-:W-:Y:S05]  /*2140*/  @!P0 BRA `(.L_x_18) ;  /* 0x000001b000608947 */ /* 0x002fea0003800000 */
.L_x_17:
[----:B------:R4:W-:Y:S01]  /*2150*/  STL [R1+0x178], RZ ;  /* 0x000178ff01007387 */ /* 0x0009e20000100800 */
[----:B------:R-:W-:Y:S01]  /*2160*/  UIADD3 UR12, UR11, 0x30180, URZ ;  /* 0x000301800b0c7890 */ /* 0x000fe2000fffe03f */
[----:B------:R-:W-:Y:S01]  /*2170*/  WARPGROUP.ARRIVE ;  /* 0x00000000000079c5 */ /* 0x000fe20000000000 */
[----:B------:R-:W-:Y:S01]  /*2180*/  ULOP3.LUT UR41, UR32, 0x10000, URZ, 0xfc, !UPT ;  /* 0x0001000020297892 */ /* 0x000fe2000f8efc3f */
[----:B------:R4:W-:Y:S01]  /*2190*/  STL [R1+0x174], RZ ;  /* 0x000174ff01007387 */ /* 0x0009e20000100800 */
[----:B------:R-:W-:Y:S01]  /*21a0*/  USHF.R.U32.HI UR12, URZ, 0x4, UR12 ;  /* 0x000000043f0c7899 */ /* 0x000fe2000801160c */
[----:B01----:R-:W-:Y:S01]  /*21b0*/  CS2R R2, SRZ ;  /* 0x0000000000027805 */ /* 0x003fe2000001ff00 */
[----:B------:R-:W-:Y:S01]  /*21c0*/  ULEA UR41, UR34, UR41, 0xa ;  /* 0x0000002922297291 */ /* 0x000fe2000f8e503f */
[----:B------:R4:W-:Y:S01]  /*21d0*/  STL [R1+0x170], RZ ;  /* 0x000170ff01007387 */ /* 0x0009e20000100800 */
[----:B------:R-:W-:Y:S01]  /*21e0*/  ULOP3.LUT UR12, UR12, 0x3fff, URZ, 0xc0, !UPT ;  /* 0x00003fff0c0c7892 */ /* 0x000fe2000f8ec03f */
[----:B------:R-:W-:Y:S01]  /*21f0*/  CS2R R4, SRZ ;  /* 0x0000000000047805 */ /* 0x000fe2000001ff00 */
[----:B------:R-:W-:Y:S01]  /*2200*/  UMOV UR17, 0xc0000010 ;  /* 0xc000001000117882 */ /* 0x000fe20000000000 */
[----:B------:R4:W-:Y:S01]  /*2210*/  STL [R1+0x16c], RZ ;  /* 0x00016cff01007387 */ /* 0x0009e20000100800 */
[----:B------:R-:W-:Y:S01]  /*2220*/  ULOP3.LUT UR12, UR12, 0x10000, URZ, 0xfc, !UPT ;  /* 0x000100000c0c7892 */ /* 0x000fe2000f8efc3f */
[----:B------:R-:W-:Y:S01]  /*2230*/  CS2R R6, SRZ ;  /* 0x0000000000067805 */ /* 0x000fe2000001ff00 */
[----:B------:R-:W-:Y:S01]  /*2240*/  UMOV UR16, UR41 ;  /* 0x0000002900107c82 */ /* 0x000fe20008000000 */
[----:B------:R4:W-:Y:S01]  /*2250*/  STL [R1+0x168], RZ ;  /* 0x000168ff01007387 */ /* 0x0009e20000100800 */
[----:B------:R-:W-:Y:S01]  /*2260*/  UIMAD UR18, UR34, 0xa0, UR12 ;  /* 0x000000a0221278a4 */ /* 0x000fe2000f8e020c */
[----:B------:R-:W-:Y:S01]  /*2270*/  CS2R R8, SRZ ;  /* 0x0000000000087805 */ /* 0x000fe2000001ff00 */
[----:B------:R-:W-:Y:S01]  /*2280*/  UMOV UR19, 0xc0000010 ;  /* 0xc000001000137882 */ /* 0x000fe20000000000 */
[----:B------:R4:W-:Y:S01]  /*2290*/  STL [R1+0x164], RZ ;  /* 0x000164ff01007387 */ /* 0x0009e20000100800 */
[----:B------:R-:W-:Y:S01]  /*22a0*/  UIADD3 UR26, UR18, 0x20, URZ ;  /* 0x00000020121a7890 */ /* 0x000fe2000fffe03f */
[----:B------:R-:W-:Y:S01]  /*22b0*/  CS2R R10, SRZ ;  /* 0x00000000000a7805 */ /* 0x000fe2000001ff00 */
[----:B------:R-:W-:Y:S01]  /*22c0*/  UIADD3 UR30, UR18, 0x40, URZ ;  /* 0x00000040121e7890 */ /* 0x000fe2000fffe03f */
[----:B------:R4:W-:Y:S01]  /*22d0*/  STL [R1+0x160], RZ ;  /* 0x000160ff01007387 */ /* 0x0009e20000100800 */
[----:B------:R-:W-:-:S02]  /*22e0*/  UIADD3 UR14, UR18, 0x60, URZ ;  /* 0x00000060120e7890 */ /* 0x000fc4000fffe03f */
[----:B------:R-:W-:Y:S01]  /*22f0*/  QGMMA.64x16x32.F32.E4M3.E4M3 R176, gdesc[UR16], RZ, !UPT ;  /* 0x0020000010b079f3 */ /* 0x000fe2000c7008ff */
[----:B------:R-:W-:Y:S01]  /*2300*/  UMOV UR24, UR16 ;  /* 0x0000001000187c82 */ /* 0x000fe20008000000 */
[----:B------:R4:W-:Y:S01]  /*2310*/  STL [R1+0x15c], RZ ;  /* 0x00015cff01007387 */ /* 0x0009e20000100800 */
[----:B------:R-:W-:Y:S01]  /*2320*/  UMOV UR25, UR17 ;  /* 0x0000001100197c82 */ /* 0x000fe20008000000 */
[----:B------:R-:W-:Y:S01]  /*2330*/  UMOV UR27, 0xc0000010 ;  /* 0xc0000010001b7882 */ /* 0x000fe20000000000 */
[----:B------:R-:W-:Y:S01]  /*2340*/  UMOV UR28, UR16 ;  /* 0x00000010001c7c82 */ /* 0x000fe20008000000 */
[----:B------:R4:W-:Y:S01]  /*2350*/  STL [R1+0x158], RZ ;  /* 0x000158ff01007387 */ /* 0x0009e20000100800 */
[----:B------:R-:W-:Y:S01]  /*2360*/  UMOV UR29, UR17 ;  /* 0x00000011001d7c82 */ /* 0x000fe20008000000 */
[----:B------:R-:W-:Y:S01]  /*2370*/  UMOV UR31, 0xc0000010 ;  /* 0xc0000010001f7882 */ /* 0x000fe20000000000 */
[----:B------:R-:W-:Y:S01]  /*2380*/  QGMMA.64x16x32.F32.E4M3.E4M3 R144, gdesc[UR24], RZ, !UPT ;  /* 0x00200000189079f3 */ /* 0x000fe2000c7008ff */
[----:B------:R4:W-:Y:S01]  /*2390*/  STL [R1+0x154], RZ ;  /* 0x000154ff01007387 */ /* 0x0009e20000100800 */
[----:B------:R-:W-:Y:S01]  /*23a0*/  UIADD3 UR22, UR18, 0x80, URZ ;  /* 0x0000008012167890 */ /* 0x000fe2000fffe03f */
[----:B------:R-:W-:Y:S01]  /*23b0*/  CS2R R12, SRZ ;  /* 0x00000000000c7805 */ /* 0x000fe2000001ff00 */
[----:B------:R-:W-:Y:S01]  /*23c0*/  UMOV UR12, UR16 ;  /* 0x00000010000c7c82 */ /* 0x000fe20008000000 */
[----:B------:R4:W-:Y:S01]  /*23d0*/  STL [R1+0x150], RZ ;  /* 0x000150ff01007387 */ /* 0x0009e20000100800 */
[----:B------:R-:W-:Y:S01]  /*23e0*/  UMOV UR13, UR17 ;  /* 0x00000011000d7c82 */ /* 0x000fe20008000000 */
[----:B------:R-:W-:Y:S01]  /*23f0*/  UMOV UR15, 0xc0000010 ;  /* 0xc0000010000f7882 */ /* 0x000fe20000000000 */
[----:B------:R-:W-:Y:S01]  /*2400*/  QGMMA.64x16x32.F32.E4M3.E4M3 R112, gdesc[UR28], RZ, !UPT ;  /* 0x002000001c7079f3 */ /* 0x000fe2000c7008ff */
[----:B------:R4:W-:Y:S01]  /*2410*/  STL [R1+0x14c], RZ ;  /* 0x00014cff01007387 */ /* 0x0009e20000100800 */
[----:B------:R-:W-:Y:S01]  /*2420*/  UMOV UR20, UR16 ;  /* 0x0000001000147c82 */ /* 0x000fe20008000000 */
[----:B------:R-:W-:Y:S01]  /*2430*/  UMOV UR21, UR17 ;  /* 0x0000001100157c82 */ /* 0x000fe20008000000 */
[----:B------:R-:W-:Y:S01]  /*2440*/  QGMMA.64x16x32.F32.E4M3.E4M3 R80, gdesc[UR12], RZ, !UPT ;  /* 0x002000000c5079f3 */ /* 0x000fe2000c7008ff */
[----:B------:R4:W-:Y:S01]  /*2450*/  STL [R1+0x148], RZ ;  /* 0x000148ff01007387 */ /* 0x0009e20000100800 */
[----:B------:R-:W-:Y:S01]  /*2460*/  UIADD3 UR12, UR41, 0x100, URZ ;  /* 0x00000100290c7890 */ /* 0x000fe2000fffe03f */
[----:B------:R-:W-:Y:S01]  /*2470*/  CS2R R14, SRZ ;  /* 0x00000000000e7805 */ /* 0x000fe2000001ff00 */
[----:B------:R-:W-:Y:S01]  /*2480*/  UMOV UR23, 0xc0000010 ;  /* 0xc000001000177882 */ /* 0x000fe20000000000 */
[----:B------:R4:W-:Y:S01]  /*2490*/  STL [R1+0x144], RZ ;  /* 0x000144ff01007387 */ /* 0x0009e20000100800 */
[----:B------:R-:W-:Y:S01]  /*24a0*/  QGMMA.64x16x32.F32.E4M3.E4M3 R48, gdesc[UR20], RZ, !UPT ;  /* 0x00200000143079f3 */ /* 0x000fe2000c7008ff */
[----:B------:R-:W-:Y:S01]  /*24b0*/  UMOV UR21, 0xc0000010 ;  /* 0xc000001000157882 */ /* 0x000fe20000000000 */
[----:B------:R-:W-:Y:S01]  /*24c0*/  CS2R R16, SRZ ;  /* 0x0000000000107805 */ /* 0x000fe2000001ff00 */
[----:B------:R4:W-:Y:S01]  /*24d0*/  STL [R1+0x140], RZ ;  /* 0x000140ff01007387 */ /* 0x0009e20000100800 */
[----:B------:R-:W-:Y:S01]  /*24e0*/  UMOV UR20, UR12 ;  /* 0x0000000c00147c82 */ /* 0x000fe20008000000 */
[----:B------:R-:W-:Y:S01]  /*24f0*/  UMOV UR13, UR21 ;  /* 0x00000015000d7c82 */ /* 0x000fe20008000000 */
[----:B------:R-:W-:Y:S01]  /*2500*/  UMOV UR12, UR20 ;  /* 0x00000014000c7c82 */ /* 0x000fe20008000000 */
[----:B------:R4:W-:Y:S01]  /*2510*/  STL [R1+0x13c], RZ ;  /* 0x00013cff01007387 */ /* 0x0009e20000100800 */
[----:B------:R-:W-:Y:S01]  /*2520*/  QGMMA.64x16x32.F32.E4M3.E4M3 R40, gdesc[UR20], RZ, !UPT ;  /* 0x00200000142879f3 */ /* 0x000fe2000c7008ff */
[----:B------:R-:W-:Y:S01]  /*2530*/  UMOV UR28, UR20 ;  /* 0x00000014001c7c82 */ /* 0x000fe20008000000 */
[----:B------:R-:W-:Y:S01]  /*2540*/  UMOV UR29, UR21 ;  /* 0x00000015001d7c82 */ /* 0x000fe20008000000 */
[----:B------:R4:W-:Y:S01]  /*2550*/  STL [R1+0x138], RZ ;  /* 0x000138ff01007387 */ /* 0x0009e20000100800 */
[----:B------:R-:W-:Y:S01]  /*2560*/  QGMMA.64x16x32.F32.E4M3.E4M3 R72, gdesc[UR12], RZ, !UPT ;  /* 0x002000000c4879f3 */ /* 0x000fe2000c7008ff */
[----:B------:R-:W-:Y:S01]  /*2570*/  UIADD3 UR12, UR41, 0x200, URZ ;  /* 0x00000200290c7890 */ /* 0x000fe2000fffe03f */
[----:B------:R-:W-:Y:S01]  /*2580*/  CS2R R18, SRZ ;  /* 0x0000000000127805 */ /* 0x000fe2000001ff00 */
[----:B------:R4:W-:Y:S01]  /*2590*/  STL [R1+0x134], RZ ;  /* 0x000134ff01007387 */ /* 0x0009e20000100800 */
[----:B------:R-:W-:Y:S01]  /*25a0*/  UMOV UR24, UR20 ;  /* 0x0000001400187c82 */ /* 0x000fe20008000000 */
[----:B------:R-:W-:Y:S01]  /*25b0*/  UMOV UR25, UR21 ;  /* 0x0000001500197c82 */ /* 0x000fe20008000000 */
        /* <DEDUP_REMOVED lines=8> */
[----:B------:R-:W-:Y:S01]  /*2640*/  QGMMA.64x16x32.F32.E4M3.E4M3 R168, gdesc[UR16], RZ, !UPT ;  /* 0x0020000010a879f3 */ /* 0x000fe2000c7008ff */
[----:B------:R4:W-:Y:S01]  /*2650*/  STL [R1+0x128], RZ ;  /* 0x000128ff01007387 */ /* 0x0009e20000100800 */
[----:B------:R-:W-:Y:S01]  /*2660*/  UMOV UR16, UR12 ;  /* 0x0000000c00107c82 */ /* 0x000fe20008000000 */
[----:B------:R-:W-:Y:S01]  /*2670*/  UMOV UR17, 0xc0000010 ;  /* 0xc000001000117882 */ /* 0x000fe20000000000 */
[----:B------:R-:W-:Y:S01]  /*2680*/  UMOV UR24, UR16 ;  /* 0x0000001000187c82 */ /* 0x000fe20008000000 */
[----:B------:R4:W-:Y:S01]  /*2690*/  STL [R1+0x124], RZ ;  /* 0x000124ff01007387 */ /* 0x0009e20000100800 */
[----:B------:R-:W-:Y:S01]  /*26a0*/  UMOV UR25, UR17 ;  /* 0x0000001100197c82 */ /* 0x000fe20008000000 */
[----:B------:R-:W-:Y:S01]  /*26b0*/  QGMMA.64x16x32.F32.E4M3.E4M3 R160, gdesc[UR16], RZ, !UPT ;  /* 0x0020000010a079f3 */ /* 0x000fe2000c7008ff */
        /* <DEDUP_REMOVED lines=12> */
[----:B------:R-:W-:Y:S01]  /*2780*/  ULDC UR12, c[0x0][0x50c] ;  /* 0x00014300000c7ab9 */ /* 0x000fe20000000800 */
[----:B------:R4:W-:Y:S01]  /*2790*/  STL [R1+0x114], RZ ;  /* 0x000114ff01007387 */ /* 0x0009e20000100800 */
[----:B------:R-:W-:Y:S01]  /*27a0*/  UISETP.NE.AND UP0, UPT, UR12, 0x1, UPT ;  /* 0x000000010c00788c */ /* 0x000fe2000bf05270 */
[----:B------:R-:W-:Y:S01]  /*27b0*/  QGMMA.64x16x32.F32.E4M3.E4M3 R32, gdesc[UR20], RZ, !UPT ;  /* 0x00200000142079f3 */ /* 0x000fe2000c7008ff */
[----:B------:R-:W-:Y:S01]  /*27c0*/  UMOV UR20, UR41 ;  /* 0x0000002900147c82 */ /* 0x000fe20008000000 */
[----:B------:R4:W-:Y:S01]  /*27d0*/  STL [R1+0x110], RZ ;  /* 0x000110ff01007387 */ /* 0x0009e20000100800 */
[----:B------:R-:W-:Y:S01]  /*27e0*/  UMOV UR21, 0xc0000010 ;  /* 0xc000001000157882 */ /* 0x000fe20000000000 */
        /* <DEDUP_REMOVED lines=8> */
[----:B------:R-:W-:Y:S01]  /*2870*/  USEL UR12, URZ, 0x1, UP0 ;  /* 0x000000013f0c7887 */ /* 0x000fe20008000000 */
[----:B------:R-:W-:Y:S01]  /*2880*/  CS2R R22, SRZ ;  /* 0x0000000000167805 */ /* 0x000fe2000001ff00 */
[----:B------:R4:W-:Y:S01]  /*2890*/  STL [R1+0x104], RZ ;  /* 0x000104ff01007387 */ /* 0x0009e20000100800 */
[----:B------:R-:W-:Y:S01]  /*28a0*/  UMOV UR24, UR20 ;  /* 0x0000001400187c82 */ /* 0x000fe20008000000 */
[----:B------:R-:W-:Y:S01]  /*28b0*/  UMOV UR25, UR21 ;  /* 0x0000001500197c82 */ /* 0x000fe20008000000 */
[----:B------:R-:W-:Y:S01]  /*28c0*/  QGMMA.64x16x32.F32.E4M3.E4M3 R88, gdesc[UR28], RZ, !UPT ;  /* 0x002000001c5879f3 */ /* 0x000fe2000c7008ff */
[----:B------:R4:W-:Y:S01]  /*28d0*/  STL [R1+0x100], RZ ;  /* 0x000100ff01007387 */ /* 0x0009e20000100800 */
[----:B------:R-:W-:Y:S01]  /*28e0*/  ISETP.NE.AND P0, PT, RZ, UR12, PT ;  /* 0x0000000cff007c0c */ /* 0x000fe2000bf05270 */
[----:B------:R-:W-:Y:S01]  /*28f0*/  UMOV UR16, UR20 ;  /* 0x0000001400107c82 */ /* 0x000fe20008000000 */
[----:B------:R-:W-:Y:S01]  /*2900*/  UMOV UR17, UR21 ;  /* 0x0000001500117c82 */ /* 0x000fe20008000000 */
[----:B------:R4:W-:Y:S01]  /*2910*/  STL [R1+0xfc], RZ ;  /* 0x0000fcff01007387 */ /* 0x0009e20000100800 */
[----:B------:R-:W-:Y:S01]  /*2920*/  QGMMA.64x16x32.F32.E4M3.E4M3 R120, gdesc[UR24], RZ, !UPT ;  /* 0x00200000187879f3 */ /* 0x000fe2000c7008ff */
[----:B------:R-:W-:-:S02]  /*2930*/  CS2R R184, SRZ ;  /* 0x0000000000b87805 */ /* 0x000fc4000001ff00 */
[----:B------:R-:W-:Y:S01]  /*2940*/  CS2R R186, SRZ ;  /* 0x0000000000ba7805 */ /* 0x000fe2000001ff00 */
[----:B------:R4:W-:Y:S01]  /*2950*/  STL [R1+0xf8], RZ ;  /* 0x0000f8ff01007387 */ /* 0x0009e20000100800 */
[----:B------:R-:W-:Y:S01]  /*2960*/  QGMMA.64x16x32.F32.E4M3.E4M3 R152, gdesc[UR16], RZ, !UPT, gsb0 ;  /* 0x00200000109879f3 */ /* 0x000fe2000c0008ff */
[----:B------:R-:W-:Y:S02]  /*2970*/  CS2R R188, SRZ ;  /* 0x0000000000bc7805 */ /* 0x000fe4000001ff00 */
[----:B------:R-:W-:Y:S01]  /*2980*/  CS2R R190, SRZ ;  /* 0x0000000000be7805 */ /* 0x000fe2000001ff00 */
[----:B------:R4:W-:Y:S01]  /*2990*/  STL [R1+0xf4], RZ ;  /* 0x0000f4ff01007387 */ /* 0x0009e20000100800 */
[----:B------:R-:W-:Y:S02]  /*29a0*/  CS2R R192, SRZ ;  /* 0x0000000000c07805 */ /* 0x000fe4000001ff00 */
[----:B------:R-:W-:Y:S02]  /*29b0*/  CS2R R194, SRZ ;  /* 0x0000000000c27805 */ /* 0x000fe4000001ff00 */
[----:B------:R-:W-:Y:S01]  /*29c0*/  CS2R R196, SRZ ;  /* 0x0000000000c47805 */ /* 0x000fe2000001ff00 */
[----:B------:R4:W-:Y:S01]  /*29d0*/  STL [R1+0xf0], RZ ;  /* 0x0000f0ff01007387 */ /* 0x0009e20000100800 */
[----:B------:R-:W-:-:S02]  /*29e0*/  CS2R R198, SRZ ;  /* 0x0000000000c67805 */ /* 0x000fc4000001ff00 */
        /* <DEDUP_REMOVED lines=16> */
[----:B------:R-:W-:Y:S01]  /*2af0*/  CS2R R224, SRZ ;  /* 0x0000000000e07805 */ /* 0x000fe2000001ff00 */
        /* <DEDUP_REMOVED lines=57> */
[----:B------:R-:W-:Y:S02]  /*2e90*/  WARPGROUP.DEPBAR.LE gsb0, 0x0 ;  /* 0x00008000000079c5 */ /* 0x000fe40000010000 */
[----:B------:R-:W-:-:S01]  /*2ea0*/  FADD R227, RZ, R112 ;  /* 0x00000070ffe37221 */ /* 0x000fc20000000000 */
[----:B------:R-:W-:Y:S01]  /*2eb0*/  FADD R226, RZ, R113 ;  /* 0x00000071ffe27221 */ /* 0x000fe20000000000 */
[----:B------:R-:W-:-:S01]  /*2ec0*/  FADD R225, RZ, R176 ;  /* 0x000000b0ffe17221 */ /* 0x000fc20000000000 */
[----:B------:R-:W-:Y:S01]  /*2ed0*/  FADD R224, RZ, R177 ;  /* 0x000000b1ffe07221 */ /* 0x000fe20000000000 */
[----:B------:R-:W-:-:S01]  /*2ee0*/  FADD R223, RZ, R178 ;  /* 0x000000b2ffdf7221 */ /* 0x000fc20000000000 */
[----:B------:R0:W-:Y:S01]  /*2ef0*/  STL [R1], R227 ;  /* 0x000000e301007387 */ /* 0x0001e20000100800 */
[----:B------:R-:W-:-:S01]  /*2f00*/  FADD R222, RZ, R179 ;  /* 0x000000b3ffde7221 */ /* 0x000fc20000000000 */
[----:B------:R-:W-:Y:S01]  /*2f10*/  FADD R221, RZ, R180 ;  /* 0x000000b4ffdd7221 */ /* 0x000fe20000000000 */
[----:B------:R-:W-:-:S01]  /*2f20*/  FADD R220, RZ, R181 ;  /* 0x000000b5ffdc7221 */ /* 0x000fc20000000000 */
[----:B------:R1:W-:Y:S01]  /*2f30*/  STL [R1+0x4], R226 ;  /* 0x000004e201007387 */ /* 0x0003e20000100800 */
[----:B------:R-:W-:-:S01]  /*2f40*/  FADD R219, RZ, R182 ;  /* 0x000000b6ffdb7221 */ /* 0x000fc20000000000 */
[----:B------:R-:W-:Y:S01]  /*2f50*/  FADD R218, RZ, R183 ;  /* 0x000000b7ffda7221 */ /* 0x000fe20000000000 */
[----:B------:R-:W-:-:S01]  /*2f60*/  FADD R217, RZ, R168 ;  /* 0x000000a8ffd97221 */ /* 0x000fc20000000000 */
[----:B------:R-:W-:Y:S01]  /*2f70*/  FADD R216, RZ, R169 ;  /* 0x000000a9ffd87221 */ /* 0x000fe20000000000 */
[----:B------:R-:W-:-:S01]  /*2f80*/  FADD R215, RZ, R170 ;  /* 0x000000aaffd77221 */ /* 0x000fc20000000000 */
[----:B0-----:R-:W-:Y:S01]  /*2f90*/  FADD R227, RZ, R114 ;  /* 0x00000072ffe37221 */ /* 0x001fe20000000000 */
[----:B------:R-:W-:-:S01]  /*2fa0*/  FADD R214, RZ, R171 ;  /* 0x000000abffd67221 */ /* 0x000fc20000000000 */
[----:B------:R-:W-:Y:S01]  /*2fb0*/  FADD R213, RZ, R172 ;  /* 0x000000acffd57221 */ /* 0x000fe20000000000 */
[----:B------:R-:W-:-:S01]  /*2fc0*/  FADD R212, RZ, R173 ;  /* 0x000000adffd47221 */ /* 0x000fc20000000000 */
[----:B-1----:R-:W-:Y:S01]  /*2fd0*/  FADD R226, RZ, R115 ;  /* 0x00000073ffe27221 */ /* 0x002fe20000000000 */
[----:B------:R0:W-:Y:S01]  /*2fe0*/  STL [R1+0x8], R227 ;  /* 0x000008e301007387 */ /* 0x0001e20000100800 */
        /* <DEDUP_REMOVED lines=67> */
[----:B------:R-:W-:Y:S01]  /*3420*/  UMOV UR33, URZ ;  /* 0x0000003f00217c82 */ /* 0x000fe20008000000 */
[----:B0-----:R-:W-:-:S01]  /*3430*/  FADD R227, RZ, R108 ;  /* 0x0000006cffe37221 */ /* 0x001fc20000000000 */
[----:B-1----:R-:W-:-:S04]  /*3440*/  FADD R226, RZ, R109 ;  /* 0x0000006dffe27221 */ /* 0x002fc80000000000 */
[----:B------:R0:W-:Y:S04]  /*3450*/  STL [R1+0x30], R227 ;  /* 0x000030e301007387 */ /* 0x0001e80000100800 */
[----:B------:R1:W-:Y:S01]  /*3460*/  STL [R1+0x34], R226 ;  /* 0x000034e201007387 */ /* 0x0003e20000100800 */
        /* <DEDUP_REMOVED lines=17> */
[----:B-1----:R-:W-:-:S05]  /*3580*/  FADD R226, RZ, R103 ;  /* 0x00000067ffe27221 */ /* 0x002fca0000000000 */
[----:B------:R0:W-:Y:S04]  /*3590*/  STL [R1+0x5c], R226 ;  /* 0x00005ce201007387 */ /* 0x0001e80000100800 */
[----:B------:R1:W-:Y:S01]  /*35a0*/  STL [R1+0x58], R227 ;  /* 0x000058e301007387 */ /* 0x0003e20000100800 */
[----:B0-----:R-:W-:-:S01]  /*35b0*/  FADD R226, RZ, R89 ;  /* 0x00000059ffe27221 */ /* 0x001fc20000000000 */
[----:B-1----:R-:W-:-:S05]  /*35c0*/  FADD R227, RZ, R88 ;  /* 0x00000058ffe37221 */ /* 0x002fca0000000000 */
        /* <DEDUP_REMOVED lines=141> */
[----:B------:R0:W-:Y:S02]  /*3ea0*/  STL [R1+0x17c], R226 ;  /* 0x00017ce201007387 */ /* 0x0001e40000100800 */
.L_x_19:
[----:B------:R-:W-:-:S04]  /*3eb0*/  UIADD3 UR43, UR34, 0x1, URZ ;  /* 0x00000001222b7890 */ /* 0x000fc8000fffe03f */
[----:B------:R-:W-:-:S04]  /*3ec0*/  UISETP.NE.AND UP0, UPT, UR43, 0xc, UPT ;  /* 0x0000000c2b00788c */ /* 0x000fc8000bf05270 */
[----:B------:R-:W-:Y:S02]  /*3ed0*/  USEL UR13, URZ, 0x1, UP0 ;  /* 0x000000013f0d7887 */ /* 0x000fe40008000000 */
[----:B------:R-:W-:Y:S02]  /*3ee0*/  USEL UR43, UR43, URZ, UP0 ;  /* 0x0000003f2b2b7287 */ /* 0x000fe40008000000 */
[----:B------:R-:W-:-:S06]  /*3ef0*/  ULOP3.LUT UR13, UR35, UR13, URZ, 0x3c, !UPT ;  /* 0x0000000d230d7292 */ /* 0x000fcc000f8e3c3f */
[----:B0-----:R-:W-:Y:S01]  /*3f00*/  IMAD.U32 R226, RZ, RZ, UR13 ;  /* 0x0000000dffe27e24 */ /* 0x001fe2000f8e00ff */
[----:B------:R-:W-:-:S06]  /*3f10*/  UMOV UR13, 0x1 ;  /* 0x00000001000d7882 */ /* 0x000fcc0000000000 */
.L_x_14:
[----:B------:R-:W-:-:S04]  /*3f20*/  UISETP.LT.AND UP0, UPT, UR37, 0x1, UPT ;  /* 0x000000012500788c */ /* 0x000fc8000bf01270 */
[----:B------:R-:W-:-:S04]  /*3f30*/  USEL UR14, UR37, 0x1, UP0 ;  /* 0x00000001250e7887 */ /* 0x000fc80008000000 */
[----:B------:R-:W-:-:S04]  /*3f40*/  UIADD3 UR14, UR37, -UR14, URZ ;  /* 0x8000000e250e7290 */ /* 0x000fc8000fffe03f */
[----:B------:R-:W-:-:S06]  /*3f50*/  UISETP.GE.AND UP0, UPT, UR14, 0x1, UPT ;  /* 0x000000010e00788c */ /* 0x000fcc000bf06270 */
[----:B------:R-:W-:-:S13]  /*3f60*/  PLOP3.LUT P0, PT, PT, PT, UP0, 0x80, 0x0 ;  /* 0x000000000000781c */ /* 0x000fda0003f0f008 */
[----:B------:R-:W-:Y:S05]  /*3f70*/  @!P0 BRA `(.L_x_20) ;  /* 0x0000002000148947 */ /* 0x000fea0003800000 */
[----:B------:R-:W-:Y:S01]  /*3f80*/  IMAD.U32 R227, RZ, RZ, UR14 ;  /* 0x0000000effe37e24 */ /* 0x000fe2000f8e00ff */
[----:B------:R-:W-:Y:S01]  /*3f90*/  UMOV UR42, UR34 ;  /* 0x00000022002a7c82 */ /* 0x000fe20008000000 */
[----:B------:R-:W-:-:S05]  /*3fa0*/  ULDC UR41, c[0x0][0x50c] ;  /* 0x0001430000297ab9 */ /* 0x000fca0000000800 */
.L_x_28:
[----:B------:R-:W-:-:S06]  /*3fb0*/  UISETP.NE.AND UP0, UPT, UR36, 0x3, UPT ;  /* 0x000000032400788c */ /* 0x000fcc000bf05270 */
[----:B------:R-:W-:-:S13]  /*3fc0*/  PLOP3.LUT P1, PT, PT, PT, UP0, 0x80, 0x0 ;  /* 0x000000000000781c */ /* 0x000fda0003f2f008 */
[----:B01----:R-:W-:Y:S05]  /*3fd0*/  @!P1 BRA `(.L_x_21) ;  /* 0x0000000000049947 */ /* 0x003fea0003800000 */
[----:B------:R-:W-:Y:S01]  /*3fe0*/  BPT.TRAP 0x1 ;  /* 0x000000040000795c */ /* 0x000fe20000300000 */
.L_x_21:
[----:B------:R-:W0:Y:S01]  /*3ff0*/  S2UR UR14, SR_CgaCtaId ;  /* 0x00000000000e79c3 */ /* 0x000e220000008800 */
[----:B------:R-:W-:Y:S01]  /*4000*/  UMOV UR11, 0x400 ;  /* 0x00000400000b7882 */ /* 0x000fe20000000000 */
[----:B------:R-:W-:Y:S01]  /*4010*/  SHF.L.U32 R228, R226, 0x1f, RZ ;  /* 0x0000001fe2e47819 */ /* 0x000fe200000006ff */
[----:B0-----:R-:W-:-:S04]  /*4020*/  ULEA UR11, UR14, UR11, 0x18 ;  /* 0x0000000b0e0b7291 */ /* 0x001fc8000f8ec03f */
[----:B------:R-:W-:-:S09]  /*4030*/  ULEA UR14, UR43, UR11, 0x3 ;  /* 0x0000000b2b0e7291 */ /* 0x000fd2000f8e183f */
[----:B------:R0:W1:Y:S01]  /*4040*/  SYNCS.PHASECHK.TRANS64.TRYWAIT P0, [UR14], R228 ;  /* 0x000000e4ff0075a7 */ /* 0x000062000800014e */
[----:B------:R-:W-:Y:S05]  /*4050*/  @!P1 BRA `(.L_x_22) ;  /* 0x0000000000049947 */ /* 0x000fea0003800000 */
[----:B------:R-:W-:Y:S01]  /*4060*/  BPT.TRAP 0x1 ;  /* 0x000000040000795c */ /* 0x000fe20000300000 */
.L_x_22:
[----:B-1----:R-:W-:Y:S05]  /*4070*/  @P0 BRA `(.L_x_23) ;  /* 0x0000000000080947 */ /* 0x002fea0003800000 */
[----:B------:R-:W1:Y:S02]  /*4080*/  SYNCS.PHASECHK.TRANS64.TRYWAIT P0, [UR14], R228 ;  /* 0x000000e4ff0075a7 */ /* 0x000e64000800014e */
[----:B-1----:R-:W-:Y:S05]  /*4090*/  @!P0 BRA `(.L_x_24) ;  /* 0x0000019000a48947 */ /* 0x002fea0003800000 */
.L_x_23:
[----:B------:R-:W-:Y:S01]  /*40a0*/  UIADD3 UR14, UR11, 0x30180, URZ ;  /* 0x000301800b0e7890 */ /* 0x000fe2000fffe03f */
[----:B------:R-:W-:Y:S01]  /*40b0*/  WARPGROUP.ARRIVE ;  /* 0x00000000000079c5 */ /* 0x000fe20000000000 */
[----:B------:R-:W-:Y:S02]  /*40c0*/  UISETP.NE.AND UP0, UPT, UR12, URZ, UPT ;  /* 0x0000003f0c00728c */ /* 0x000fe4000bf05270 */
[----:B------:R-:W-:Y:S02]  /*40d0*/  USHF.R.U32.HI UR14, URZ, 0x4, UR14 ;  /* 0x000000043f0e7899 */ /* 0x000fe4000801160e */
[----:B------:R-:W-:Y:S02]  /*40e0*/  USEL UR13, UR13, URZ, !UP0 ;  /* 0x0000003f0d0d7287 */ /* 0x000fe4000c000000 */
[----:B------:R-:W-:Y:S02]  /*40f0*/  ULOP3.LUT UR14, UR14, 0x3fff, URZ, 0xc0, !UPT ;  /* 0x00003fff0e0e7892 */ /* 0x000fe4000f8ec03f */
[----:B------:R-:W-:-:S02]  /*4100*/  ULOP3.LUT UR46, UR32, 0x10000, URZ, 0xfc, !UPT ;  /* 0x00010000202e7892 */ /* 0x000fc4000f8efc3f */
[----:B------:R-:W-:Y:S02]  /*4110*/  ULOP3.LUT UR14, UR14, 0x10000, URZ, 0xfc, !UPT ;  /* 0x000100000e0e7892 */ /* 0x000fe4000f8efc3f */
[----:B------:R-:W-:Y:S02]  /*4120*/  UISETP.NE.U32.AND UP0, UPT, UR13, URZ, UPT ;  /* 0x0000003f0d00728c */ /* 0x000fe4000bf05070 */
[----:B------:R-:W-:Y:S02]  /*4130*/  UIMAD UR14, UR43, 0xa0, UR14 ;  /* 0x000000a02b0e78a4 */ /* 0x000fe4000f8e020e */
[----:B------:R-:W-:Y:S02]  /*4140*/  ULEA UR46, UR43, UR46, 0xa ;  /* 0x0000002e2b2e7291 */ /* 0x000fe4000f8e503f */
[----:B------:R-:W-:Y:S01]  /*4150*/  UIADD3 UR18, UR14, 0x20, URZ ;  /* 0x000000200e127890 */ /* 0x000fe2000fffe03f */
[----:B------:R-:W-:Y:S01]  /*4160*/  UMOV UR13, 0xc0000010 ;  /* 0xc0000010000d7882 */ /* 0x000fe20000000000 */
[----:B------:R-:W-:-:S03]  /*4170*/  UIADD3 UR22, UR14, 0x40, URZ ;  /* 0x000000400e167890 */ /* 0x000fc6000fffe03f */
[----:B------:R-:W-:Y:S01]  /*4180*/  UMOV UR12, UR46 ;  /* 0x0000002e000c7c82 */ /* 0x000fe20008000000 */
[----:B------:R-:W-:Y:S01]  /*4190*/  UMOV UR15, 0xc0000010 ;  /* 0xc0000010000f7882 */ /* 0x000fe20000000000 */
[----:B------:R-:W-:Y:S02]  /*41a0*/  UIADD3 UR26, UR14, 0x60, URZ ;  /* 0x000000600e1a7890 */ /* 0x000fe4000fffe03f */
[----:B------:R-:W-:Y:S01]  /*41b0*/  QGMMA.64x16x32.F32.E4M3.E4M3 R176, gdesc[UR12], R176, UP0 ;  /* 0x002000000cb079f3 */ /* 0x000fe2000bf008b0 */
[----:B------:R-:W-:Y:S01]  /*41c0*/  UMOV UR16, UR12 ;  /* 0x0000000c00107c82 */ /* 0x000fe20008000000 */
[----:B------:R-:W-:Y:S01]  /*41d0*/  UMOV UR17, UR13 ;  /* 0x0000000d00117c82 */ /* 0x000fe20008000000 */
[----:B------:R-:W-:Y:S01]  /*41e0*/  UMOV UR19, 0xc0000010 ;  /* 0xc000001000137882 */ /* 0x000fe20000000000 */
[----:B------:R-:W-:Y:S01]  /*41f0*/  UIADD3 UR30, UR14, 0x80, URZ ;  /* 0x000000800e1e7890 */ /* 0x000fe2000fffe03f */
[----:B------:R-:W-:Y:S01]  /*4200*/  QGMMA.64x16x32.F32.E4M3.E4M3 R144, gdesc[UR16], R144, UP0 ;  /* 0x00200000109079f3 */ /* 0x000fe2000bf00890 */
[----:B------:R-:W-:Y:S01]  /*4210*/  UIADD3 UR16, UR46, 0x100, URZ ;  /* 0x000001002e107890 */ /* 0x000fe2000fffe03f */
[----:B------:R-:W-:Y:S01]  /*4220*/  UMOV UR20, UR12 ;  /* 0x0000000c00147c82 */ /* 0x000fe20008000000 */
[----:B------:R-:W-:Y:S01]  /*4230*/  UMOV UR21, UR13 ;  /* 0x0000000d00157c82 */ /* 0x000fe20008000000 */
[----:B------:R-:W-:Y:S01]  /*4240*/  UMOV UR23, 0xc0000010 ;  /* 0xc000001000177882 */ /* 0x000fe20000000000 */
[----:B------:R-:W-:Y:S01]  /*4250*/  UMOV UR24, UR12 ;  /* 0x0000000c00187c82 */ /* 0x000fe20008000000 */
[----:B------:R-:W-:Y:S01]  /*4260*/  UMOV UR25, UR13 ;  /* 0x0000000d00197c82 */ /* 0x000fe20008000000 */
[----:B------:R-:W-:Y:S01]  /*4270*/  UMOV UR27, 0xc0000010 ;  /* 0xc0000010001b7882 */ /* 0x000fe20000000000 */
[----:B------:R-:W-:Y:S01]  /*4280*/  QGMMA.64x16x32.F32.E4M3.E4M3 R112, gdesc[UR20], R112, UP0 ;  /* 0x00200000147079f3 */ /* 0x000fe2000bf00870 */
[----:B------:R-:W-:Y:S01]  /*4290*/  UMOV UR28, UR12 ;  /* 0x0000000c001c7c82 */ /* 0x000fe20008000000 */
[----:B------:R-:W-:Y:S01]  /*42a0*/  UMOV UR29, UR13 ;  /* 0x0000000d001d7c82 */ /* 0x000fe20008000000 */
[----:B------:R-:W-:Y:S01]  /*42b0*/  UMOV UR31, 0xc0000010 ;  /* 0xc0000010001f7882 */ /* 0x000fe20000000000 */
[----:B------:R-:W-:Y:S01]  /*42c0*/  QGMMA.64x16x32.F32.E4M3.E4M3 R80, gdesc[UR24], R80, UP0 ;  /* 0x00200000185079f3 */ /* 0x000fe2000bf00850 */
[----:B------:R-:W-:-:S03]  /*42d0*/  UIADD3 UR33, UR33, 0x1, URZ ;  /* 0x0000000121217890 */ /* 0x000fc6000fffe03f */
[----:B------:R-:W-:Y:S01]  /*42e0*/  QGMMA.64x16x32.F32.E4M3.E4M3 R48, gdesc[UR28], R48, UP0 ;  /* 0x002000001c3079f3 */ /* 0x000fe2000bf00830 */
[----:B------:R-:W-:Y:S01]  /*42f0*/  UMOV UR28, UR16 ;  /* 0x00000010001c7c82 */ /* 0x000fe20008000000 */
[----:B------:R-:W-:Y:S01]  /*4300*/  UMOV UR29, 0xc0000010 ;  /* 0xc0000010001d7882 */ /* 0x000fe20000000000 */
[----:B------:R-:W-:Y:S01]  /*4310*/  UMOV UR24, UR28 ;  /* 0x0000001c00187c82 */ /* 0x000fe20008000000 */
[----:B------:R-:W-:Y:S01]  /*4320*/  UMOV UR25, UR29 ;  /* 0x0000001d00197c82 */ /* 0x000fe20008000000 */
[----:B------:R-:W-:Y:S01]  /*4330*/  QGMMA.64x16x32.F32.E4M3.E4M3 R40, gdesc[UR28], R40, UP0 ;  /* 0x002000001c2879f3 */ /* 0x000fe2000bf00828 */
[----:B------:R-:W-:Y:S01]  /*4340*/  UMOV UR20, UR28 ;  /* 0x0000001c00147c82 */ /* 0x000fe20008000000 */
[----:B------:R-:W-:Y:S01]  /*4350*/  UMOV UR21, UR29 ;  /* 0x0000001d00157c82 */ /* 0x000fe20008000000 */
[----:B------:R-:W-:Y:S01]  /*4360*/  UMOV UR16, UR28 ;  /* 0x0000001c00107c82 */ /* 0x000fe20008000000 */
[----:B------:R-:W-:Y:S01]  /*4370*/  QGMMA.64x16x32.F32.E4M3.E4M3 R72, gdesc[UR24], R72, UP0 ;  /* 0x00200000184879f3 */ /* 0x000fe2000bf00848 */
[----:B------:R-:W-:Y:S01]  /*4380*/  UMOV UR17, UR29 ;  /* 0x0000001d00117c82 */ /* 0x000fe20008000000 */
[----:B------:R-:W-:Y:S01]  /*4390*/  UMOV UR12, UR28 ;  /* 0x0000001c000c7c82 */ /* 0x000fe20008000000 */
[----:B------:R-:W-:Y:S01]  /*43a0*/  UMOV UR13, UR29 ;  /* 0x0000001d000d7c82 */ /* 0x000fe20008000000 */
[----:B------:R-:W-:Y:S01]  /*43b0*/  QGMMA.64x16x32.F32.E4M3.E4M3 R104, gdesc[UR20], R104, UP0 ;  /* 0x00200000146879f3 */ /* 0x000fe2000bf00868 */
[----:B------:R-:W-:-:S02]  /*43c0*/  UIADD3 UR20, UR46, 0x200, URZ ;  /* 0x000002002e147890 */ /* 0x000fc4000fffe03f */
[----:B------:R-:W-:Y:S01]  /*43d0*/  UIADD3 UR46, UR46, 0x300, URZ ;  /* 0x000003002e2e7890 */ /* 0x000fe2000fffe03f */
[----:B------:R-:W-:Y:S04]  /*43e0*/  QGMMA.64x16x32.F32.E4M3.E4M3 R136, gdesc[UR16], R136, UP0 ;  /* 0x00200000108879f3 */ /* 0x000fe8000bf00888 */
        /* <DEDUP_REMOVED lines=13> */
[----:B------:R-:W-:Y:S04]  /*44c0*/  QGMMA.64x16x32.F32.E4M3.E4M3 R96, gdesc[UR20], R96, UP0 ;  /* 0x00200000146079f3 */ /* 0x000fe8000bf00860 */
        /* <DEDUP_REMOVED lines=16> */
[----:B------:R-:W-:Y:S01]  /*45d0*/  QGMMA.64x16x32.F32.E4M3.E4M3 R152, gdesc[UR12], R152, UP0, gsb0 ;  /* 0x002000000c9879f3 */ /* 0x000fe2000b800898 */
[----:B------:R-:W-:-:S04]  /*45e0*/  UISETP.NE.AND UP0, UPT, UR33, UR41, UPT ;  /* 0x000000292100728c */ /* 0x000fc8000bf05270 */
[----:B------:R-:W-:-:S06]  /*45f0*/  USEL UR12, URZ, 0x1, UP0 ;  /* 0x000000013f0c7887 */ /* 0x000fcc0008000000 */
[----:B------:R-:W-:Y:S01]  /*4600*/  ISETP.NE.AND P0, PT, RZ, UR12, PT ;  /* 0x0000000cff007c0c */ /* 0x000fe2000bf05270 */
[----:B------:R-:W-:-:S12]  /*4610*/  WARPGROUP.DEPBAR.LE gsb0, 0x1 ;  /* 0x00008000000079c5 */ /* 0x000fd80000010100 */
[----:B------:R-:W-:Y:S05]  /*4620*/  @!P0 BRA `(.L_x_25) ;  /* 0x0000001800108947 */ /* 0x000fea0003800000 */
[----:B------:R1:W-:Y:S01]  /*4630*/  STL [R1+0x198], R227 ;  /* 0x000198e301007387 */ /* 0x0003e20000100800 */
[----:B------:R-:W-:Y:S02]  /*4640*/  WARPGROUP.DEPBAR.LE gsb0, 0x0 ;  /* 0x00008000000079c5 */ /* 0x000fe40000010000 */
[----:B------:R-:W-:-:S01]  /*4650*/  FADD R225, R176, R225 ;  /* 0x000000e1b0e17221 */ /* 0x000fc20000000000 */
[----:B------:R-:W-:Y:S01]  /*4660*/  FADD R224, R177, R224 ;  /* 0x000000e0b1e07221 */ /* 0x000fe20000000000 */
[----:B------:R-:W-:-:S01]  /*4670*/  FADD R223, R178, R223 ;  /* 0x000000dfb2df7221 */ /* 0x000fc20000000000 */
[----:B-1----:R-:W2:Y:S04]  /*4680*/  LDL.LU R227, [R1+0x28] ;  /* 0x0000280001e37983 */ /* 0x002ea80000300800 */
[----:B------:R1:W-:Y:S01]  /*4690*/  STL [R1+0x194], R226 ;  /* 0x000194e201007387 */ /* 0x0003e20000100800 */
[----:B------:R-:W-:-:S01]  /*46a0*/  FADD R222, R179, R222 ;  /* 0x000000deb3de7221 */ /* 0x000fc20000000000 */
[----:B------:R-:W-:-:S02]  /*46b0*/  FADD R221, R180, R221 ;  /* 0x000000ddb4dd7221 */ /* 0x000fc40000000000 */
[----:B-1----:R-:W3:Y:S04]  /*46c0*/  LDL.LU R226, [R1+0x24] ;  /* 0x0000240001e27983 */ /* 0x002ee80000300800 */
[----:B-----5:R1:W-:Y:S01]  /*46d0*/  STL [R1+0x190], R0 ;  /* 0x0001900001007387 */ /* 0x0203e20000100800 */
[----:B------:R-:W-:-:S01]  /*46e0*/  FADD R220, R181, R220 ;  /* 0x000000dcb5dc7221 */ /* 0x000fc20000000000 */
[----:B------:R-:W-:Y:S02]  /*46f0*/  FADD R219, R182, R219 ;  /* 0x000000dbb6db7221 */ /* 0x000fe40000000000 */
[----:B-1----:R-:W4:Y:S04]  /*4700*/  LDL.LU R0, [R1+0x20] ;  /* 0x0000200001007983 */ /* 0x002f280000300800 */
[----:B------:R1:W-:Y:S01]  /*4710*/  STL [R1+0x19c], R225 ;  /* 0x00019ce101007387 */ /* 0x0003e20000100800 */
[----:B------:R-:W-:-:S03]  /*4720*/  FADD R218, R183, R218 ;  /* 0x000000dab7da7221 */ /* 0x000fc60000000000 */
[----:B-1----:R-:W4:Y:S04]  /*4730*/  LDL.LU R225, [R1+0x1c] ;  /* 0x00001c0001e17983 */ /* 0x002f280000300800 */
[----:B------:R1:W-:Y:S04]  /*4740*/  STL [R1+0x1a0], R224 ;  /* 0x0001a0e001007387 */ /* 0x0003e80000100800 */
        /* <DEDUP_REMOVED lines=12> */
[----:B-1----:R-:W4:Y:S01]  /*4810*/  LDL.LU R218, [R1] ;  /* 0x0000000001da7983 */ /* 0x002f220000300800 */
[----:B------:R-:W-:-:S01]  /*4820*/  FADD R217, R168, R217 ;  /* 0x000000d9a8d97221 */ /* 0x000fc20000000000 */
[----:B------:R-:W-:Y:S01]  /*4830*/  FADD R216, R169, R216 ;  /* 0x000000d8a9d87221 */ /* 0x000fe20000000000 */
[----:B------:R-:W-:-:S01]  /*4840*/  FADD R215, R170, R215 ;  /* 0x000000d7aad77221 */ /* 0x000fc20000000000 */
[----:B------:R-:W-:Y:S01]  /*4850*/  FADD R214, R171, R214 ;  /* 0x000000d6abd67221 */ /* 0x000fe20000000000 */
[----:B------:R-:W-:-:S01]  /*4860*/  FADD R213, R172, R213 ;  /* 0x000000d5acd57221 */ /* 0x000fc20000000000 */
[----:B------:R-:W-:Y:S01]  /*4870*/  STL [R1+0x1bc], R217 ;  /* 0x0001bcd901007387 */ /* 0x000fe20000100800 */
        /* <DEDUP_REMOVED lines=56> */
[----:B--2---:R-:W-:-:S01]  /*4c00*/  FADD R227, R106, R227 ;  /* 0x000000e36ae37221 */ /* 0x004fc20000000000 */
[----:B---3--:R-:W-:Y:S01]  /*4c10*/  FADD R226, R105, R226 ;  /* 0x000000e269e27221 */ /* 0x008fe20000000000 */
[----:B----4-:R-:W-:-:S01]  /*4c20*/  FADD R0, R104, R0 ;  /* 0x0000000068007221 */ /* 0x010fc20000000000 */
[----:B------:R-:W-:Y:S01]  /*4c30*/  FADD R225, R119, R225 ;  /* 0x000000e177e17221 */ /* 0x000fe20000000000 */
[----:B------:R-:W-:-:S01]  /*4c40*/  FADD R224, R118, R224 ;  /* 0x000000e076e07221 */ /* 0x000fc20000000000 */
[----:B------:R-:W-:Y:S01]  /*4c50*/  FADD R223, R117, R223 ;  /* 0x000000df75df7221 */ /* 0x000fe20000000000 */
[----:B------:R-:W-:-:S01]  /*4c60*/  FADD R222, R116, R222 ;  /* 0x000000de74de7221 */ /* 0x000fc20000000000 */
[----:B------:R-:W-:Y:S01]  /*4c70*/  FADD R221, R115, R221 ;  /* 0x000000dd73dd7221 */ /* 0x000fe20000000000 */
[----:B------:R-:W-:-:S01]  /*4c80*/  FADD R220, R114, R220 ;  /* 0x000000dc72dc7221 */ /* 0x000fc20000000000 */
[----:B------:R-:W-:Y:S01]  /*4c90*/  FADD R219, R113, R219 ;  /* 0x000000db71db7221 */ /* 0x000fe20000000000 */
[----:B------:R-:W-:-:S05]  /*4ca0*/  FADD R218, R112, R218 ;  /* 0x000000da70da7221 */ /* 0x000fca0000000000 */
[----:B------:R-:W-:Y:S04]  /*4cb0*/  STL [R1], R218 ;  /* 0x000000da01007387 */ /* 0x000fe80000100800 */
[----:B------:R-:W-:Y:S04]  /*4cc0*/  STL [R1+0x4], R219 ;  /* 0x000004db01007387 */ /* 0x000fe80000100800 */
[----:B------:R-:W-:Y:S04]  /*4cd0*/  STL [R1+0x8], R220 ;  /* 0x000008dc01007387 */ /* 0x000fe80000100800 */
[----:B------:R-:W-:Y:S04]  /*4ce0*/  STL [R1+0xc], R221 ;  /* 0x00000cdd01007387 */ /* 0x000fe80000100800 */
[----:B------:R-:W-:Y:S04]  /*4cf0*/  STL [R1+0x10], R222 ;  /* 0x000010de01007387 */ /* 0x000fe80000100800 */
[----:B------:R-:W-:Y:S04]  /*4d00*/  STL [R1+0x14], R223 ;  /* 0x000014df01007387 */ /* 0x000fe80000100800 */
[----:B------:R-:W-:Y:S04]  /*4d10*/  STL [R1+0x18], R224 ;  /* 0x000018e001007387 */ /* 0x000fe80000100800 */
[----:B------:R-:W-:Y:S04]  /*4d20*/  STL [R1+0x1c], R225 ;  /* 0x00001ce101007387 */ /* 0x000fe80000100800 */
[----:B------:R1:W-:Y:S04]  /*4d30*/  STL [R1+0x28], R227 ;  /* 0x000028e301007387 */ /* 0x0003e80000100800 */
[----:B------:R-:W-:Y:S04]  /*4d40*/  STL [R1+0x20], R0 ;  /* 0x0000200001007387 */ /* 0x000fe80000100800 */
[----:B-1----:R-:W2:Y:S04]  /*4d50*/  LDL.LU R227, [R1+0x2c] ;  /* 0x00002c0001e37983 */ /* 0x002ea80000300800 */
[----:B------:R1:W-:Y:S04]  /*4d60*/  STL [R1+0x24], R226 ;  /* 0x000024e201007387 */ /* 0x0003e80000100800 */
[----:B-1----:R-:W3:Y:S04]  /*4d70*/  LDL.LU R226, [R1+0x30] ;  /* 0x0000300001e27983 */ /* 0x002ee80000300800 */
[----:B------:R-:W4:Y:S04]  /*4d80*/  LDL.LU R225, [R1+0x34] ;  /* 0x0000340001e17983 */ /* 0x000f280000300800 */
        /* <DEDUP_REMOVED lines=13> */
[----:B------:R-:W4:Y:S01]  /*4e60*/  LDL.LU R0, [R1+0x6c] ;  /* 0x00006c0001007983 */ /* 0x000f220000300800 */
[----:B--2---:R-:W-:-:S05]  /*4e70*/  FADD R227, R107, R227 ;  /* 0x000000e36be37221 */ /* 0x004fca0000000000 */
[----:B------:R1:W-:Y:S01]  /*4e80*/  STL [R1+0x2c], R227 ;  /* 0x00002ce301007387 */ /* 0x0003e20000100800 */
[----:B---3--:R-:W-:-:S01]  /*4e90*/  FADD R226, R108, R226 ;  /* 0x000000e26ce27221 */ /* 0x008fc20000000000 */
[----:B----4-:R-:W-:-:S04]  /*4ea0*/  FADD R225, R109, R225 ;  /* 0x000000e16de17221 */ /* 0x010fc80000000000 */
[----:B------:R2:W-:Y:S01]  /*4eb0*/  STL [R1+0x30], R226 ;  /* 0x000030e201007387 */ /* 0x0005e20000100800 */
[----:B------:R-:W-:-:S03]  /*4ec0*/  FADD R224, R110, R224 ;  /* 0x000000e06ee07221 */ /* 0x000fc60000000000 */
        /* <DEDUP_REMOVED lines=24> */
[----:B-1----:R-:W4:Y:S01]  /*5050*/  LDL.LU R227, [R1+0x70] ;  /* 0x0000700001e37983 */ /* 0x002f220000300800 */
[----:B------:R-:W-:-:S03]  /*5060*/  FADD R0, R91, R0 ;  /* 0x000000005b007221 */ /* 0x000fc60000000000 */
[----:B------:R1:W-:Y:S04]  /*5070*/  STL [R1+0x64], R213 ;  /* 0x000064d501007387 */ /* 0x0003e80000100800 */
[----:B--2---:R-:W2:Y:S04]  /*5080*/  LDL.LU R226, [R1+0x74] ;  /* 0x0000740001e27983 */ /* 0x004ea80000300800 */
[----:B------:R1:W-:Y:S04]  /*5090*/  STL [R1+0x68], R212 ;  /* 0x000068d401007387 */ /* 0x0003e80000100800 */
[----:B---3--:R-:W3:Y:S04]  /*50a0*/  LDL.LU R225, [R1+0x78] ;  /* 0x0000780001e17983 */ /* 0x008ee80000300800 */
[----:B------:R1:W-:Y:S04]  /*50b0*/  STL [R1+0x6c], R0 ;  /* 0x00006c0001007387 */ /* 0x0003e80000100800 */
[----:B----4-:R-:W4:Y:S04]  /*50c0*/  LDL.LU R224, [R1+0x7c] ;  /* 0x00007c0001e07983 */ /* 0x010f280000300800 */
[----:B0-----:R-:W4:Y:S04]  /*50d0*/  LDL.LU R223, [R1+0x80] ;  /* 0x0000800001df7983 */ /* 0x001f280000300800 */
        /* <DEDUP_REMOVED lines=9> */
[----:B-1----:R-:W4:Y:S04]  /*5170*/  LDL.LU R213, [R1+0xa8] ;  /* 0x0000a80001d57983 */ /* 0x002f280000300800 */
[----:B------:R-:W4:Y:S04]  /*5180*/  LDL.LU R212, [R1+0xac] ;  /* 0x0000ac0001d47983 */ /* 0x000f280000300800 */
[----:B------:R-:W4:Y:S01]  /*5190*/  LDL.LU R0, [R1+0xb0] ;  /* 0x0000b00001007983 */ /* 0x000f220000300800 */
[----:B------:R-:W-:-:S01]  /*51a0*/  FADD R227, R92, R227 ;  /* 0x000000e35ce37221 */ /* 0x000fc20000000000 */
[----:B--2---:R-:W-:-:S04]  /*51b0*/  FADD R226, R93, R226 ;  /* 0x000000e25de27221 */ /* 0x004fc80000000000 */
[----:B------:R0:W-:Y:S01]  /*51c0*/  STL [R1+0x70], R227 ;  /* 0x000070e301007387 */ /* 0x0001e20000100800 */
[----:B---3--:R-:W-:-:S03]  /*51d0*/  FADD R225, R94, R225 ;  /* 0x000000e15ee17221 */ /* 0x008fc60000000000 */
[----:B------:R1:W-:Y:S01]  /*51e0*/  STL [R1+0x74], R226 ;  /* 0x000074e201007387 */ /* 0x0003e20000100800 */
[----:B----4-:R-:W-:-:S03]  /*51f0*/  FADD R224, R95, R224 ;  /* 0x000000e05fe07221 */ /* 0x010fc60000000000 */
        /* <DEDUP_REMOVED lines=24> */
[----:B0-----:R-:W4:Y:S01]  /*5380*/  LDL.LU R227, [R1+0xb4] ;  /* 0x0000b40001e37983 */ /* 0x001f220000300800 */
[----:B------:R-:W-:-:S03]  /*5390*/  FADD R0, R76, R0 ;  /* 0x000000004c007221 */ /* 0x000fc60000000000 */
[----:B------:R0:W-:Y:S04]  /*53a0*/  STL [R1+0xa8], R213 ;  /* 0x0000a8d501007387 */ /* 0x0001e80000100800 */
[----:B-1----:R-:W4:Y:S04]  /*53b0*/  LDL.LU R226, [R1+0xb8] ;  /* 0x0000b80001e27983 */ /* 0x002f280000300800 */
[----:B------:R1:W-:Y:S04]  /*53c0*/  STL [R1+0xac], R212 ;  /* 0x0000acd401007387 */ /* 0x0003e80000100800 */
[----:B--2---:R-:W2:Y:S04]  /*53d0*/  LDL.LU R225, [R1+0xbc] ;  /* 0x0000bc0001e17983 */ /* 0x004ea80000300800 */
[----:B------:R1:W-:Y:S04]  /*53e0*/  STL [R1+0xb0], R0 ;  /* 0x0000b00001007387 */ /* 0x0003e80000100800 */
[----:B---3--:R-:W3:Y:S04]  /*53f0*/  LDL.LU R224, [R1+0xc0] ;  /* 0x0000c00001e07983 */ /* 0x008ee80000300800 */
[----:B----4-:R-:W4:Y:S04]  /*5400*/  LDL.LU R223, [R1+0xc4] ;  /* 0x0000c40001df7983 */ /* 0x010f280000300800 */
        /* <DEDUP_REMOVED lines=9> */
[----:B0-----:R-:W4:Y:S04]  /*54a0*/  LDL.LU R213, [R1+0xec] ;  /* 0x0000ec0001d57983 */ /* 0x001f280000300800 */
[----:B-1----:R-:W4:Y:S04]  /*54b0*/  LDL.LU R212, [R1+0xf0] ;  /* 0x0000f00001d47983 */ /* 0x002f280000300800 */
[----:B------:R-:W4:Y:S01]  /*54c0*/  LDL.LU R0, [R1+0xf4] ;  /* 0x0000f40001007983 */ /* 0x000f220000300800 */
[----:B------:R-:W-:-:S01]  /*54d0*/  FADD R227, R77, R227 ;  /* 0x000000e34de37221 */ /* 0x000fc20000000000 */
[----:B------:R-:W-:-:S04]  /*54e0*/  FADD R226, R78, R226 ;  /* 0x000000e24ee27221 */ /* 0x000fc80000000000 */
[----:B------:R0:W-:Y:S01]  /*54f0*/  STL [R1+0xb4], R227 ;  /* 0x0000b4e301007387 */ /* 0x0001e20000100800 */
[----:B--2---:R-:W-:-:S03]  /*5500*/  FADD R225, R79, R225 ;  /* 0x000000e14fe17221 */ /* 0x004fc60000000000 */
        /* <DEDUP_REMOVED lines=49> */
[----:B------:R-:W-:Y:S01]  /*5820*/  STL [R1+0xf8], R227 ;  /* 0x0000f8e301007387 */ /* 0x000fe20000100800 */
[----:B--2---:R-:W-:-:S03]  /*5830*/  FADD R225, R48, R225 ;  /* 0x000000e130e17221 */ /* 0x004fc60000000000 */
[----:B------:R-:W-:Y:S01]  /*5840*/  STL [R1+0xfc], R226 ;  /* 0x0000fce201007387 */ /* 0x000fe20000100800 */
[----:B---3--:R-:W-:-:S03]  /*5850*/  FADD R224, R49, R224 ;  /* 0x000000e031e07221 */ /* 0x008fc60000000000 */
[----:B------:R-:W-:Y:S01]  /*5860*/  STL [R1+0x100], R225 ;  /* 0x000100e101007387 */ /* 0x000fe20000100800 */
[----:B----4-:R-:W-:-:S03]  /*5870*/  FADD R223, R50, R223 ;  /* 0x000000df32df7221 */ /* 0x010fc60000000000 */
[----:B------:R-:W-:Y:S01]  /*5880*/  STL [R1+0x104], R224 ;  /* 0x000104e001007387 */ /* 0x000fe20000100800 */
[----:B------:R-:W-:-:S03]  /*5890*/  FADD R222, R51, R222 ;  /* 0x000000de33de7221 */ /* 0x000fc60000000000 */
        /* <DEDUP_REMOVED lines=17> */
[----:B------:R-:W-:-:S01]  /*59b0*/  FADD R213, R44, R213 ;  /* 0x000000d52cd57221 */ /* 0x000fc20000000000 */
[----:B------:R-:W-:Y:S02]  /*59c0*/  FADD R212, R45, R212 ;  /* 0x000000d42dd47221 */ /* 0x000fe40000000000 */
[----:B------:R-:W-:Y:S04]  /*59d0*/  STL [R1+0x12c], R214 ;  /* 0x00012cd601007387 */ /* 0x000fe80000100800 */
[----:B------:R0:W-:Y:S01]  /*59e0*/  STL [R1+0x134], R212 ;  /* 0x000134d401007387 */ /* 0x0001e20000100800 */
[----:B------:R-:W-:-:S03]  /*59f0*/  FADD R0, R46, R0 ;  /* 0x000000002e007221 */ /* 0x000fc60000000000 */
[----:B------:R1:W-:Y:S04]  /*5a00*/  STL [R1+0x130], R213 ;  /* 0x000130d501007387 */ /* 0x0003e80000100800 */
[----:B0-----:R-:W2:Y:S04]  /*5a10*/  LDL.LU R212, [R1+0x13c] ;  /* 0x00013c0001d47983 */ /* 0x001ea80000300800 */
[----:B-1----:R-:W3:Y:S04]  /*5a20*/  LDL.LU R213, [R1+0x140] ;  /* 0x0001400001d57983 */ /* 0x002ee80000300800 */
[----:B------:R-:W4:Y:S04]  /*5a30*/  LDL.LU R214, [R1+0x144] ;  /* 0x0001440001d67983 */ /* 0x000f280000300800 */
[----:B------:R0:W-:Y:S04]  /*5a40*/  STL [R1+0x138], R0 ;  /* 0x0001380001007387 */ /* 0x0001e80000100800 */
        /* <DEDUP_REMOVED lines=13> */
[----:B0-----:R-:W4:Y:S01]  /*5b20*/  LDL.LU R0, [R1+0x17c] ;  /* 0x00017c0001007983 */ /* 0x001f220000300800 */
[----:B--2---:R-:W-:-:S01]  /*5b30*/  FADD R212, R47, R212 ;  /* 0x000000d42fd47221 */ /* 0x004fc20000000000 */
[----:B---3--:R-:W-:-:S04]  /*5b40*/  FADD R213, R32, R213 ;  /* 0x000000d520d57221 */ /* 0x008fc80000000000 */
[----:B------:R0:W-:Y:S01]  /*5b50*/  STL [R1+0x13c], R212 ;  /* 0x00013cd401007387 */ /* 0x0001e20000100800 */
[----:B----4-:R-:W-:-:S03]  /*5b60*/  FADD R214, R33, R214 ;  /* 0x000000d621d67221 */ /* 0x010fc60000000000 */
[----:B0-----:R1:W5:Y:S01]  /*5b70*/  LDL.LU R212, [R1+0x1d0] ;  /* 0x0001d00001d47983 */ /* 0x0013620000300800 */
[----:B------:R-:W-:-:S03]  /*5b80*/  FADD R215, R34, R215 ;  /* 0x000000d722d77221 */ /* 0x000fc60000000000 */
[----:B------:R0:W-:Y:S01]  /*5b90*/  STL [R1+0x140], R213 ;  /* 0x000140d501007387 */ /* 0x0001e20000100800 */
[----:B------:R-:W-:-:S01]  /*5ba0*/  FADD R216, R35, R216 ;  /* 0x000000d823d87221 */ /* 0x000fc20000000000 */
[----:B------:R-:W-:Y:S02]  /*5bb0*/  FADD R217, R36, R217 ;  /* 0x000000d924d97221 */ /* 0x000fe40000000000 */
[----:B0-----:R1:W5:Y:S01]  /*5bc0*/  LDL.LU R213, [R1+0x1cc] ;  /* 0x0001cc0001d57983 */ /* 0x0013620000300800 */
[----:B------:R-:W-:-:S03]  /*5bd0*/  FADD R218, R37, R218 ;  /* 0x000000da25da7221 */ /* 0x000fc60000000000 */
[----:B------:R0:W-:Y:S01]  /*5be0*/  STL [R1+0x144], R214 ;  /* 0x000144d601007387 */ /* 0x0001e20000100800 */
[----:B------:R-:W-:-:S01]  /*5bf0*/  FADD R219, R38, R219 ;  /* 0x000000db26db7221 */ /* 0x000fc20000000000 */
[----:B------:R-:W-:Y:S02]  /*5c00*/  FADD R220, R39, R220 ;  /* 0x000000dc27dc7221 */ /* 0x000fe40000000000 */
[----:B0-----:R1:W5:Y:S04]  /*5c10*/  LDL.LU R214, [R1+0x1c8] ;  /* 0x0001c80001d67983 */ /* 0x0013680000300800 */
[----:B------:R0:W-:Y:S01]  /*5c20*/  STL [R1+0x148], R215 ;  /* 0x000148d701007387 */ /* 0x0001e20000100800 */
[----:B------:R-:W-:-:S01]  /*5c30*/  FADD R221, R24, R221 ;  /* 0x000000dd18dd7221 */ /* 0x000fc20000000000 */
[----:B------:R-:W-:-:S02]  /*5c40*/  FADD R222, R25, R222 ;  /* 0x000000de19de7221 */ /* 0x000fc40000000000 */
[----:B0-----:R1:W5:Y:S04]  /*5c50*/  LDL.LU R215, [R1+0x1c4] ;  /* 0x0001c40001d77983 */ /* 0x0013680000300800 */
[----:B------:R0:W-:Y:S01]  /*5c60*/  STL [R1+0x14c], R216 ;  /* 0x00014cd801007387 */ /* 0x0001e20000100800 */
[----:B------:R-:W-:-:S03]  /*5c70*/  FADD R223, R26, R223 ;  /* 0x000000df1adf7221 */ /* 0x000fc60000000000 */
        /* <DEDUP_REMOVED lines=16> */
[----:B------:R0:W-:Y:S04]  /*5d80*/  STL [R1+0x164], R222 ;  /* 0x000164de01007387 */ /* 0x0001e80000100800 */
        /* <DEDUP_REMOVED lines=12> */
[----:B0-----:R1:W5:Y:S01]  /*5e50*/  LDL.LU R0, [R1+0x190] ;  /* 0x0001900001007983 */ /* 0x0013620000300800 */
[----:B------:R-:W-:-:S05]  /*5e60*/  UMOV UR33, URZ ;  /* 0x0000003f00217c82 */ /* 0x000fca0008000000 */
.L_x_25:
[----:B------:R-:W-:Y:S05]  /*5e70*/  @!P1 BRA `(.L_x_26) ;  /* 0x0000000000049947 */ /* 0x000fea0003800000 */
[----:B------:R-:W-:Y:S01]  /*5e80*/  BPT.TRAP 0x1 ;  /* 0x000000040000795c */ /* 0x000fe20000300000 */
.L_x_26:
[----:B------:R-:W-:Y:S02]  /*5e90*/  UISETP.GT.U32.AND UP0, UPT, UR4, 0x1, UPT ;  /* 0x000000010400788c */ /* 0x000fe4000bf04070 */
[----:B------:R-:W-:-:S04]  /*5ea0*/  ULEA UR13, UR42, UR11, 0x3 ;  /* 0x0000000b2a0d7291 */ /* 0x000fc8000f8e183f */
[----:B------:R-:W-:Y:S01]  /*5eb0*/  UIADD3 UR13, UR13, 0x60, URZ ;  /* 0x000000600d0d7890 */ /* 0x000fe2000fffe03f */
[----:B------:R-:W-:-:S03]  /*5ec0*/  PLOP3.LUT P0, PT, PT, PT, UP0, 0x80, 0x0 ;  /* 0x000000000000781c */ /* 0x000fc60003f0f008 */
[----:B------:R-:W-:-:S09]  /*5ed0*/  UPRMT UR13, URZ, 0x654, UR13 ;  /* 0x000006543f0d7896 */ /* 0x000fd2000800000d */
[----:B------:R-:W-:Y:S01]  /*5ee0*/  SYNCS.ARRIVE.TRANS64.RED.A1T0 RZ, [UR13], RZ ;  /* 0x000000ffffff79a7 */ /* 0x000fe2000810040d */
[----:B------:R-:W-:Y:S05]  /*5ef0*/  @P0 BRA `(.L_x_27) ;  /* 0x0000000000040947 */ /* 0x000fea0003800000 */
[----:B------:R-:W-:Y:S01]  /*5f00*/  BPT.TRAP 0x1 ;  /* 0x000000040000795c */ /* 0x000fe20000300000 */
.L_x_27:
[----:B------:R-:W-:Y:S01]  /*5f10*/  UIADD3 UR43, UR43, 0x1, URZ ;  /* 0x000000012b2b7890 */ /* 0x000fe2000fffe03f */
[C---:B-----5:R-:W-:Y:S01]  /*5f20*/  ISETP.GT.AND P0, PT, R227.reuse, 0x1, PT ;  /* 0x00000001e300780c */ /* 0x060fe20003f04270 */
[----:B------:R-:W-:Y:S01]  /*5f30*/  UIADD3 UR42, UR42, 0x1, URZ ;  /* 0x000000012a2a7890 */ /* 0x000fe2000fffe03f */
[----:B------:R-:W-:Y:S01]  /*5f40*/  VIADD R227, R227, 0xffffffff ;  /* 0xffffffffe3e37836 */ /* 0x000fe20000000000 */
[----:B------:R-:W-:Y:S02]  /*5f50*/  UISETP.NE.AND UP0, UPT, UR43, 0xc, UPT ;  /* 0x0000000c2b00788c */ /* 0x000fe4000bf05270 */
[----:B------:R-:W-:Y:S02]  /*5f60*/  UISETP.NE.AND UP1, UPT, UR42, 0xc, UPT ;  /* 0x0000000c2a00788c */ /* 0x000fe4000bf25270 */
[----:B------:R-:W-:Y:S02]  /*5f70*/  USEL UR13, URZ, 0x1, UP0 ;  /* 0x000000013f0d7887 */ /* 0x000fe40008000000 */
[----:B------:R-:W-:-:S02]  /*5f80*/  USEL UR43, UR43, URZ, UP0 ;  /* 0x0000003f2b2b7287 */ /* 0x000fc40008000000 */
[----:B------:R-:W-:Y:S02]  /*5f90*/  USEL UR42, UR42, URZ, UP1 ;  /* 0x0000003f2a2a7287 */ /* 0x000fe40008800000 */
[----:B------:R-:W-:Y:S01]  /*5fa0*/  LOP3.LUT R226, R226, UR13, RZ, 0x3c, !PT ;  /* 0x0000000de2e27c12 */ /* 0x000fe2000f8e3cff */
[----:B------:R-:W-:Y:S01]  /*5fb0*/  UMOV UR13, 0x1 ;  /* 0x00000001000d7882 */ /* 0x000fe20000000000 */
[----:B------:R-:W-:Y:S08]  /*5fc0*/  @P0 BRA `(.L_x_28) ;  /* 0xffffffdc00f80947 */ /* 0x000ff0000383ffff */
.L_x_20:
[----:B------:R-:W-:-:S04]  /*5fd0*/  UISETP.NE.AND UP0, UPT, UR33, URZ, UPT ;  /* 0x0000003f2100728c */ /* 0x000fc8000bf05270 */
[----:B------:R-:W-:-:S06]  /*5fe0*/  USEL UR12, URZ, 0x1, !UP0 ;  /* 0x000000013f0c7887 */ /* 0x000fcc000c000000 */
[----:B------:R-:W-:-:S13]  /*5ff0*/  ISETP.NE.AND P0, PT, RZ, UR12, PT ;  /* 0x0000000cff007c0c */ /* 0x000fda000bf05270 */
[----:B------:R-:W-:Y:S05]  /*6000*/  @!P0 BRA `(.L_x_29) ;  /* 0x00000018006c8947 */ /* 0x000fea0003800000 */
[----:B------:R-:W2:Y:S04]  /*6010*/  LDL.LU R226, [R1+0x4] ;  /* 0x0000040001e27983 */ /* 0x000ea80000300800 */
[----:B------:R-:W3:Y:S04]  /*6020*/  LDL.LU R227, [R1+0x8] ;  /* 0x0000080001e37983 */ /* 0x000ee80000300800 */
[----:B------:R0:W-:Y:S04]  /*6030*/  STL [R1+0x190], R0 ;  /* 0x0001900001007387 */ /* 0x0001e80000100800 */
[----:B0-----:R-:W4:Y:S01]  /*6040*/  LDL.LU R0, [R1] ;  /* 0x0000000001007983 */ /* 0x001f220000300800 */
[----:B------:R-:W-:-:S02]  /*6050*/  WARPGROUP.DEPBAR.LE gsb0, 0x0 ;  /* 0x00008000000079c5 */ /* 0x000fc40000010000 */
[----:B------:R-:W-:Y:S01]  /*6060*/  FADD R225, R176, R225 ;  /* 0x000000e1b0e17221 */ /* 0x000fe20000000000 */
[----:B------:R-:W-:Y:S01]  /*6070*/  FADD R224, R177, R224 ;  /* 0x000000e0b1e07221 */ /* 0x000fe20000000000 */
[----:B------:R-:W-:Y:S01]  /*6080*/  FADD R223, R178, R223 ;  /* 0x000000dfb2df7221 */ /* 0x000fe20000000000 */
[----:B------:R-:W-:Y:S01]  /*6090*/  FADD R222, R179, R222 ;  /* 0x000000deb3de7221 */ /* 0x000fe20000000000 */
[----:B------:R-:W-:Y:S01]  /*60a0*/  FADD R221, R180, R221 ;  /* 0x000000ddb4dd7221 */ /* 0x000fe20000000000 */
[----:B------:R-:W-:Y:S01]  /*60b0*/  STL [R1+0x194], R225 ;  /* 0x000194e101007387 */ /* 0x000fe20000100800 */
        /* <DEDUP_REMOVED lines=77> */
[----:B------:R-:W-:-:S02]  /*6590*/  FADD R2, R127, R2 ;  /* 0x000000027f027221 */ /* 0x000fc40000000000 */
        /* <DEDUP_REMOVED lines=8> */
[----:B0-----:R-:W4:Y:S01]  /*6620*/  LDL.LU R198, [R1+0xc] ;  /* 0x00000c0001c67983 */ /* 0x001f220000300800 */
[----:B--2---:R-:W-:Y:S01]  /*6630*/  FADD R226, R113, R226 ;  /* 0x000000e271e27221 */ /* 0x004fe20000000000 */
[----:B---3--:R-:W-:Y:S01]  /*6640*/  FADD R227, R114, R227 ;  /* 0x000000e372e37221 */ /* 0x008fe20000000000 */
[----:B----4-:R-:W-:-:S05]  /*6650*/  FADD R0, R112, R0 ;  /* 0x0000000070007221 */ /* 0x010fca0000000000 */
[----:B------:R0:W-:Y:S04]  /*6660*/  STL [R1], R0 ;  /* 0x0000000001007387 */ /* 0x0001e80000100800 */
[----:B------:R-:W2:Y:S04]  /*6670*/  LDL.LU R199, [R1+0x10] ;  /* 0x0000100001c77983 */ /* 0x000ea80000300800 */
[----:B------:R3:W-:Y:S04]  /*6680*/  STL [R1+0x4], R226 ;  /* 0x000004e201007387 */ /* 0x0007e80000100800 */
        /* <DEDUP_REMOVED lines=28> */
[----:B---3--:R-:W3:Y:S04]  /*6850*/  LDL.LU R226, [R1+0x80] ;  /* 0x0000800001e27983 */ /* 0x008ee80000300800 */
[----:B-1----:R-:W3:Y:S01]  /*6860*/  LDL.LU R227, [R1+0x84] ;  /* 0x0000840001e37983 */ /* 0x002ee20000300800 */
[----:B------:R-:W-:-:S05]  /*6870*/  FADD R198, R115, R198 ;  /* 0x000000c673c67221 */ /* 0x000fca0000000000 */
[----:B------:R0:W-:Y:S01]  /*6880*/  STL [R1+0xc], R198 ;  /* 0x00000cc601007387 */ /* 0x0001e20000100800 */
[----:B--2---:R-:W-:Y:S01]  /*6890*/  FADD R199, R116, R199 ;  /* 0x000000c774c77221 */ /* 0x004fe20000000000 */
        /* <DEDUP_REMOVED lines=54> */
[----:B---3--:R-:W-:-:S03]  /*6c00*/  FADD R226, R80, R226 ;  /* 0x000000e250e27221 */ /* 0x008fc60000000000 */
[----:B0-----:R-:W3:Y:S01]  /*6c10*/  LDL.LU R198, [R1+0x88] ;  /* 0x0000880001c67983 */ /* 0x001ee20000300800 */
[----:B------:R-:W-:-:S03]  /*6c20*/  FADD R227, R81, R227 ;  /* 0x000000e351e37221 */ /* 0x000fc60000000000 */
[----:B------:R0:W-:Y:S04]  /*6c30*/  STL [R1+0x7c], R0 ;  /* 0x00007c0001007387 */ /* 0x0001e80000100800 */
[----:B-1----:R-:W3:Y:S04]  /*6c40*/  LDL.LU R199, [R1+0x8c] ;  /* 0x00008c0001c77983 */ /* 0x002ee80000300800 */
[----:B------:R1:W-:Y:S04]  /*6c50*/  STL [R1+0x80], R226 ;  /* 0x000080e201007387 */ /* 0x0003e80000100800 */
[----:B--2---:R-:W2:Y:S04]  /*6c60*/  LDL.LU R200, [R1+0x90] ;  /* 0x0000900001c87983 */ /* 0x004ea80000300800 */
[----:B------:R1:W-:Y:S04]  /*6c70*/  STL [R1+0x84], R227 ;  /* 0x000084e301007387 */ /* 0x0003e80000100800 */
        /* <DEDUP_REMOVED lines=28> */
[----:B---3--:R-:W-:Y:S01]  /*6e40*/  FADD R198, R82, R198 ;  /* 0x000000c652c67221 */ /* 0x008fe20000000000 */
[----:B------:R-:W-:-:S04]  /*6e50*/  FADD R199, R83, R199 ;  /* 0x000000c753c77221 */ /* 0x000fc80000000000 */
[----:B------:R0:W-:Y:S01]  /*6e60*/  STL [R1+0x88], R198 ;  /* 0x000088c601007387 */ /* 0x0001e20000100800 */
[----:B--2---:R-:W-:-:S03]  /*6e70*/  FADD R200, R84, R200 ;  /* 0x000000c854c87221 */ /* 0x004fc60000000000 */
        /* <DEDUP_REMOVED lines=89> */
[----:B------:R-:W-:-:S05]  /*7410*/  FADD R198, R49, R198 ;  /* 0x000000c631c67221 */ /* 0x000fca0000000000 */
[----:B------:R0:W-:Y:S01]  /*7420*/  STL [R1+0x104], R198 ;  /* 0x000104c601007387 */ /* 0x0001e20000100800 */
[----:B------:R-:W-:-:S03]  /*7430*/  FADD R199, R50, R199 ;  /* 0x000000c732c77221 */ /* 0x000fc60000000000 */
[----:B0-----:R0:W5:Y:S01]  /*7440*/  LDL.LU R198, [R1+0x200] ;  /* 0x0002000001c67983 */ /* 0x0011620000300800 */
[----:B--2---:R-:W-:-:S03]  /*7450*/  FADD R200, R51, R200 ;  /* 0x000000c833c87221 */ /* 0x004fc60000000000 */
[----:B------:R1:W-:Y:S01]  /*7460*/  STL [R1+0x108], R199 ;  /* 0x000108c701007387 */ /* 0x0003e20000100800 */
[----:B---3--:R-:W-:Y:S01]  /*7470*/  FADD R201, R52, R201 ;  /* 0x000000c934c97221 */ /* 0x008fe20000000000 */
[----:B----4-:R-:W-:Y:S02]  /*7480*/  FADD R202, R53, R202 ;  /* 0x000000ca35ca7221 */ /* 0x010fe40000000000 */
[----:B-1----:R0:W5:Y:S01]  /*7490*/  LDL.LU R199, [R1+0x1fc] ;  /* 0x0001fc0001c77983 */ /* 0x0021620000300800 */
[----:B------:R-:W-:-:S03]  /*74a0*/  FADD R203, R54, R203 ;  /* 0x000000cb36cb7221 */ /* 0x000fc60000000000 */
[----:B------:R1:W-:Y:S01]  /*74b0*/  STL [R1+0x10c], R200 ;  /* 0x00010cc801007387 */ /* 0x0003e20000100800 */
[----:B------:R-:W-:-:S03]  /*74c0*/  FADD R204, R55, R204 ;  /* 0x000000cc37cc7221 */ /* 0x000fc60000000000 */
[----:B-1----:R0:W5:Y:S01]  /*74d0*/  LDL.LU R200, [R1+0x1f8] ;  /* 0x0001f80001c87983 */ /* 0x0021620000300800 */
[----:B------:R-:W-:-:S03]  /*74e0*/  FADD R205, R40, R205 ;  /* 0x000000cd28cd7221 */ /* 0x000fc60000000000 */
[----:B------:R1:W-:Y:S01]  /*74f0*/  STL [R1+0x110], R201 ;  /* 0x000110c901007387 */ /* 0x0003e20000100800 */
[----:B------:R-:W-:Y:S01]  /*7500*/  FADD R206, R41, R206 ;  /* 0x000000ce29ce7221 */ /* 0x000fe20000000000 */
[----:B------:R-:W-:Y:S02]  /*7510*/  FADD R207, R42, R207 ;  /* 0x000000cf2acf7221 */ /* 0x000fe40000000000 */
[----:B-1----:R0:W5:Y:S04]  /*7520*/  LDL.LU R201, [R1+0x1f4] ;  /* 0x0001f40001c97983 */ /* 0x0021680000300800 */
[----:B------:R1:W-:Y:S01]  /*7530*/  STL [R1+0x114], R202 ;  /* 0x000114ca01007387 */ /* 0x0003e20000100800 */
[----:B------:R-:W-:Y:S01]  /*7540*/  FADD R208, R43, R208 ;  /* 0x000000d02bd07221 */ /* 0x000fe20000000000 */
[----:B------:R-:W-:-:S02]  /*7550*/  FADD R209, R44, R209 ;  /* 0x000000d12cd17221 */ /* 0x000fc40000000000 */
[----:B-1----:R0:W5:Y:S04]  /*7560*/  LDL.LU R202, [R1+0x1f0] ;  /* 0x0001f00001ca7983 */ /* 0x0021680000300800 */
[----:B------:R1:W-:Y:S01]  /*7570*/  STL [R1+0x118], R203 ;  /* 0x000118cb01007387 */ /* 0x0003e20000100800 */
[----:B------:R-:W-:-:S03]  /*7580*/  FADD R210, R45, R210 ;  /* 0x000000d22dd27221 */ /* 0x000fc60000000000 */
        /* <DEDUP_REMOVED lines=55> */
[----:B------:R1:W-:Y:S04]  /*7900*/  STL [R1+0x164], R222 ;  /* 0x000164de01007387 */ /* 0x0003e80000100800 */
        /* <DEDUP_REMOVED lines=10> */
[----:B------:R0:W-:Y:S02]  /*79b0*/  STL [R1+0x178], R226 ;  /* 0x000178e201007387 */ /* 0x0001e40000100800 */
.L_x_29:
[----:B------:R-:W-:Y:S02]  /*79c0*/  WARPGROUP.DEPBAR.LE gsb0, 0x0 ;  /* 0x00008000000079c5 */ /* 0x000fe40000010000 */
[----:B------:R-:W1:Y:S02]  /*79d0*/  LDC R24, c[0x0][0x28c] ;  /* 0x0000a300ff187b82 */ /* 0x000e640000000800 */
[----:B-1----:R-:W-:-:S13]  /*79e0*/  ISETP.GE.AND P0, PT, R24, 0x1, PT ;  /* 0x000000011800780c */ /* 0x002fda0003f06270 */
[----:B------:R-:W-:Y:S05]  /*79f0*/  @!P0 BRA `(.L_x_30) ;  /* 0x0000000000488947 */ /* 0x000fea0003800000 */
[----:B------:R-:W-:-:S06]  /*7a00*/  UISETP.NE.AND UP0, UPT, UR36, 0x3, UPT ;  /* 0x000000032400788c */ /* 0x000fcc000bf05270 */
[----:B------:R-:W-:-:S13]  /*7a10*/  PLOP3.LUT P0, PT, PT, PT, UP0, 0x80, 0x0 ;  /* 0x000000000000781c */ /* 0x000fda0003f0f008 */
[----:B------:R-:W-:Y:S05]  /*7a20*/  @!P0 BRA `(.L_x_31) ;  /* 0x0000000000048947 */ /* 0x000fea0003800000 */
[----:B------:R-:W-:Y:S01]  /*7a30*/  BPT.TRAP 0x1 ;  /* 0x000000040000795c */ /* 0x000fe20000300000 */
.L_x_31:
[----:B------:R-:W-:-:S04]  /*7a40*/  UISETP.LT.AND UP0, UPT, UR37, 0x1, UPT ;  /* 0x000000012500788c */ /* 0x000fc8000bf01270 */
[----:B------:R-:W-:Y:S02]  /*7a50*/  USEL UR14, UR37, 0x1, UP0 ;  /* 0x00000001250e7887 */ /* 0x000fe40008000000 */
[----:B------:R-:W-:Y:S02]  /*7a60*/  UISETP.GT.U32.AND UP0, UPT, UR4, 0x1, UPT ;  /* 0x000000010400788c */ /* 0x000fe4000bf04070 */
[----:B------:R-:W-:-:S04]  /*7a70*/  UIADD3 UR14, UR34, UR37, -UR14 ;  /* 0x00000025220e7290 */ /* 0x000fc8000fffe80e */
[----:B------:R-:W-:Y:S01]  /*7a80*/  UIMAD.WIDE.U32 UR12, UR14, -0x55555555, URZ ;  /* 0xaaaaaaab0e0c78a5 */ /* 0x000fe2000f8e003f */
[----:B------:R-:W-:-:S03]  /*7a90*/  PLOP3.LUT P0, PT, PT, PT, UP0, 0x80, 0x0 ;  /* 0x000000000000781c */ /* 0x000fc60003f0f008 */
[----:B------:R-:W-:-:S04]  /*7aa0*/  USHF.R.U32.HI UR12, URZ, 0x3, UR13 ;  /* 0x000000033f0c7899 */ /* 0x000fc8000801160d */
[----:B------:R-:W-:-:S04]  /*7ab0*/  UIMAD UR14, UR12, -0xc, UR14 ;  /* 0xfffffff40c0e78a4 */ /* 0x000fc8000f8e020e */
[----:B------:R-:W-:-:S04]  /*7ac0*/  ULEA UR14, UR14, UR11, 0x3 ;  /* 0x0000000b0e0e7291 */ /* 0x000fc8000f8e183f */
[----:B------:R-:W-:-:S04]  /*7ad0*/  UIADD3 UR14, UR14, 0x60, URZ ;  /* 0x000000600e0e7890 */ /* 0x000fc8000fffe03f */
[----:B------:R-:W-:-:S09]  /*7ae0*/  UPRMT UR14, URZ, 0x654, UR14 ;  /* 0x000006543f0e7896 */ /* 0x000fd2000800000e */
[----:B------:R-:W-:Y:S01]  /*7af0*/  SYNCS.ARRIVE.TRANS64.RED.A1T0 RZ, [UR14], RZ ;  /* 0x000000ffffff79a7 */ /* 0x000fe2000810040e */
[----:B------:R-:W-:Y:S05]  /*7b00*/  @P0 BRA `(.L_x_30) ;  /* 0x0000000000040947 */ /* 0x000fea0003800000 */
[----:B------:R-:W-:Y:S01]  /*7b10*/  BPT.TRAP 0x1 ;  /* 0x000000040000795c */ /* 0x000fe20000300000 */
.L_x_30:
[----:B-----5:R1:W-:Y:S01]  /*7b20*/  STL [R1+0x190], R0 ;  /* 0x0001900001007387 */ /* 0x0203e20000100800 */
[----:B------:R-:W2:Y:S01]  /*7b30*/  LDC R30, c[0x0][0x288] ;  /* 0x0000a200ff1e7b82 */ /* 0x000ea20000000800 */
[----:B0-----:R-:W0:Y:S01]  /*7b40*/  S2R R227, SR_TID.X ;  /* 0x0000000000e37919 */ /* 0x001e220000002100 */
[----:B------:R-:W-:Y:S02]  /*7b50*/  UIADD3 UR34, UR37, UR34, URZ ;  /* 0x0000002225227290 */ /* 0x000fe4000fffe03f */
[----:B------:R-:W-:Y:S02]  /*7b60*/  UISETP.GE.U32.AND UP1, UPT, UR37, 0xc, UPT ;  /* 0x0000000c2500788c */ /* 0x000fe4000bf26070 */
[----:B------:R-:W-:Y:S01]  /*7b70*/  USHF.R.S32.HI UR14, URZ, 0x1f, UR40 ;  /* 0x0000001f3f0e7899 */ /* 0x000fe20008011428 */
[----:B-1----:R-:W3:Y:S01]  /*7b80*/  LDL.LU R0, [R1+0x184] ;  /* 0x0001840001007983 */ /* 0x002ee20000300800 */
[----:B------:R-:W-:Y:S01]  /*7b90*/  ULDC.64 UR12, c[0x0][0x5d0] ;  /* 0x00017400000c7ab9 */ /* 0x000fe20000000a00 */
[----:B------:R-:W-:-:S02]  /*7ba0*/  ULDC UR16, c[0x0][0x284] ;  /* 0x0000a10000107ab9 */ /* 0x000fc40000000800 */
[----:B------:R-:W4:Y:S01]  /*7bb0*/  LDL.LU R226, [R1+0x188] ;  /* 0x0001880001e27983 */ /* 0x000f220000300800 */
[----:B------:R-:W-:Y:S02]  /*7bc0*/  UISETP.GT.U32.AND UP0, UPT, UR34, 0xb, UPT ;  /* 0x0000000b2200788c */ /* 0x000fe4000bf04070 */
[----:B------:R-:W-:Y:S02]  /*7bd0*/  UIMAD UR11, UR14, UR12, URZ ;  /* 0x0000000c0e0b72a4 */ /* 0x000fe4000f8e023f */
[----:B------:R-:W-:Y:S02]  /*7be0*/  UISETP.LT.U32.AND UP0, UPT, UR37, 0xc, UP0 ;  /* 0x0000000c2500788c */ /* 0x000fe40008701070 */
[----:B------:R-:W-:Y:S01]  /*7bf0*/  UIMAD UR11, UR40, UR13, UR11 ;  /* 0x0000000d280b72a4 */ /* 0x000fe2000f8e020b */
[----:B0-----:R-:W-:Y:S02]  /*7c00*/  SHF.R.U32.HI R24, RZ, 0x2, R227 ;  /* 0x00000002ff187819 */ /* 0x001fe400000116e3 */
[----:B------:R-:W-:-:S02]  /*7c10*/  LOP3.LUT R26, R227, 0x60, RZ, 0xc0, !PT ;  /* 0x00000060e31a7812 */ /* 0x000fc400078ec0ff */
[----:B------:R-:W-:Y:S01]  /*7c20*/  SHF.R.U32.HI R27, RZ, 0x7, R227 ;  /* 0x00000007ff1b7819 */ /* 0x000fe200000116e3 */
[----:B------:R-:W-:Y:S01]  /*7c30*/  IMAD.SHL.U32 R28, R227, 0x2, RZ ;  /* 0x00000002e31c7824 */ /* 0x000fe200078e00ff */
[----:B------:R-:W-:Y:S02]  /*7c40*/  LOP3.LUT R25, R24, 0x7, RZ, 0xc0, !PT ;  /* 0x0000000718197812 */ /* 0x000fe400078ec0ff */
[----:B------:R-:W-:Y:S02]  /*7c50*/  SHF.R.U32.HI R52, RZ, 0x1, R26 ;  /* 0x00000001ff347819 */ /* 0x000fe4000001161a */
[----:B------:R-:W-:Y:S02]  /*7c60*/  LOP3.LUT R24, R27, 0x1, RZ, 0xc0, !PT ;  /* 0x000000011b187812 */ /* 0x000fe400078ec0ff */
[----:B------:R-:W-:Y:S01]  /*7c70*/  IADD3 R27, RZ, -R52, -R25 ;  /* 0x80000034ff1b7210 */ /* 0x000fe20007ffe819 */
[----:B---3--:R-:W-:Y:S02]  /*7c80*/  IMAD R31, R0, 0x50, RZ ;  /* 0x00000050001f7824 */ /* 0x008fe400078e02ff */
[----:B------:R0:W5:Y:S01]  /*7c90*/  LDL.LU R0, [R1+0x190] ;  /* 0x0001900001007983 */ /* 0x0001620000300800 */
[----:B------:R-:W-:-:S02]  /*7ca0*/  IMAD.SHL.U32 R26, R24, 0x40, RZ ;  /* 0x00000040181a7824 */ /* 0x000fc400078e00ff */
[----:B----4-:R-:W-:Y:S01]  /*7cb0*/  IMAD.SHL.U32 R33, R226, 0x200, RZ ;  /* 0x00000200e2217824 */ /* 0x010fe200078e00ff */
[C---:B--2---:R-:W-:Y:S01]  /*7cc0*/  ISETP.GE.AND P0, PT, R31.reuse, R30, PT ;  /* 0x0000001e1f00720c */ /* 0x044fe20003f06270 */
[----:B------:R-:W-:Y:S01]  /*7cd0*/  IMAD R46, R24, -0x40, R27 ;  /* 0xffffffc0182e7824 */ /* 0x000fe200078e021b */
[----:B------:R-:W-:Y:S01]  /*7ce0*/  LOP3.LUT R28, R31, 0x6, R28, 0xf8, !PT ;  /* 0x000000061f1c7812 */ /* 0x000fe200078ef81c */
[----:B------:R-:W-:Y:S01]  /*7cf0*/  IMAD.U32 R27, RZ, RZ, UR12 ;  /* 0x0000000cff1b7e24 */ /* 0x000fe2000f8e00ff */
[----:B------:R-:W-:Y:S01]  /*7d00*/  ISETP.GE.OR P0, PT, R33, UR16, P0 ;  /* 0x0000001021007c0c */ /* 0x000fe20008706670 */
[----:B------:R-:W-:Y:S01]  /*7d10*/  @UP1 UIMAD.WIDE.U32 UR12, UR34, -0x55555555, URZ ;  /* 0xaaaaaaab220c18a5 */ /* 0x000fe2000f8e003f */
[--C-:B------:R-:W-:Y:S01]  /*7d20*/  SHF.R.S32.HI R29, RZ, 0x1f, R28.reuse ;  /* 0x0000001fff1d7819 */ /* 0x100fe2000001141c */
[----:B------:R-:W-:Y:S01]  /*7d30*/  USEL UR15, URZ, 0x1, !UP0 ;  /* 0x000000013f0f7887 */ /* 0x000fe2000c000000 */
[----:B------:R-:W-:Y:S01]  /*7d40*/  LOP3.LUT R24, R227, 0x3, RZ, 0xc0, !PT ;  /* 0x00000003e3187812 */ /* 0x000fe200078ec0ff */
[----:B------:R-:W-:Y:S01]  /*7d50*/  @UP1 USHF.R.U32.HI UR12, URZ, 0x3, UR13 ;  /* 0x000000033f0c1899 */ /* 0x000fe2000801160d */
[----:B------:R-:W-:Y:S01]  /*7d60*/  LOP3.LUT R25, R26, 0x40, R25, 0xe2, !PT ;  /* 0x000000401a197812 */ /* 0x000fe200078ee219 */
[----:B------:R-:W-:Y:S01]  /*7d70*/  ULOP3.LUT UR35, UR35, UR15, URZ, 0x3c, !UPT ;  /* 0x0000000f23237292 */ /* 0x000fe2000f8e3c3f */
[----:B------:R-:W-:Y:S01]  /*7d80*/  IMAD.WIDE.U32 R26, R27, UR40, R28 ;  /* 0x000000281b1a7c25 */ /* 0x000fe2000f8e001c */
[----:B------:R-:W-:-:S03]  /*7d90*/  IADD3 R46, -R33, UR16, R46 ;  /* 0x00000010212e7c10 */ /* 0x000fc6000fffe12e */
[----:B------:R-:W-:Y:S01]  /*7da0*/  IMAD.WIDE R80, R226, 0x200, RZ ;  /* 0x00000200e2507825 */ /* 0x000fe200078e02ff */
[----:B------:R-:W-:-:S03]  /*7db0*/  @UP1 ULOP3.LUT UR35, UR35, 0x1, UR12, 0x78, !UPT ;  /* 0x0000000123231892 */ /* 0x000fc6000f8e780c */
[----:B------:R-:W-:Y:S02]  /*7dc0*/  IMAD R24, R24, -0x2, R30 ;  /* 0xfffffffe18187824 */ /* 0x000fe400078e021e */
[----:B------:R-:W-:Y:S01]  /*7dd0*/  VIADD R27, R27, UR11 ;  /* 0x0000000b1b1b7c36 */ /* 0x000fe20008000000 */
[----:B------:R-:W-:Y:S01]  /*7de0*/  LOP3.LUT R52, R80, R25, R52, 0xfe, !PT ;  /* 0x0000001950347212 */ /* 0x000fe200078efe34 */
[----:B------:R-:W-:Y:S02]  /*7df0*/  IMAD.IADD R44, R24, 0x1, -R31 ;  /* 0x00000001182c7824 */ /* 0x000fe400078e0a1f */
[----:B------:R-:W-:Y:S01]  /*7e00*/  IMAD.MOV.U32 R146, RZ, RZ, -0x1 ;  /* 0xffffffffff927424 */ /* 0x000fe200078e00ff */
[----:B0-----:R-:W-:Y:S06]  /*7e10*/  @P0 BRA `(.L_x_32) ;  /* 0x00000130005c0947 */ /* 0x001fec0003800000 */
[----:B------:R-:W0:Y:S01]  /*7e20*/  LDC.64 R24, c[0x0][0x5c8] ;  /* 0x00017200ff187b82 */ /* 0x000e220000000a00 */
[----:B------:R-:W-:Y:S01]  /*7e30*/  FSETP.NEU.AND P0, PT, RZ, UR38, PT ;  /* 0x00000026ff007c0b */ /* 0x000fe2000bf0d000 */
[----:B------:R-:W-:Y:S01]  /*7e40*/  BSSY B0, `(.L_x_32) ;  /* 0x0001314000007945 */ /* 0x000fe20003800000 */
[-C--:B0-----:R-:W-:Y:S02]  /*7e50*/  IMAD R30, R81, R24.reuse, RZ ;  /* 0x00000018511e7224 */ /* 0x081fe400078e02ff */
[----:B------:R-:W-:-:S04]  /*7e60*/  IMAD.WIDE.U32 R26, R52, R24, R26 ;  /* 0x00000018341a7225 */ /* 0x000fc800078e001a */
[----:B------:R-:W-:-:S04]  /*7e70*/  IMAD R45, R52, R25, R30 ;  /* 0x00000019342d7224 */ /* 0x000fc800078e021e */
[----:B------:R-:W-:Y:S01]  /*7e80*/  IMAD.IADD R45, R27, 0x1, R45 ;  /* 0x000000011b2d7824 */ /* 0x000fe200078e022d */
[----:B------:R-:W-:Y:S06]  /*7e90*/  @!P0 BRA `(.L_x_33) ;  /* 0x000000b4005c8947 */ /* 0x000fec0003800000 */
[----:B------:R-:W-:Y:S01]  /*7ea0*/  ISETP.GE.AND P2, PT, R46, 0x189, PT ;  /* 0x000001892e00780c */ /* 0x000fe20003f46270 */
[----:B------:R-:W-:Y:S01]  /*7eb0*/  ULDC.64 UR12, c[0x0][0x5b8] ;  /* 0x00016e00000c7ab9 */ /* 0x000fe20000000a00 */
[----:B------:R-:W2:Y:S02]  /*7ec0*/  LDL.LU R226, [R1] ;  /* 0x0000000001e27983 */ /* 0x000ea40000300800 */
[C---:B------:R-:W-:Y:S02]  /*7ed0*/  ISETP.LT.OR P5, PT, R44.reuse, 0x1, !P2 ;  /* 0x000000012c00780c */ /* 0x040fe400057a1670 */
[C---:B------:R-:W-:Y:S02]  /*7ee0*/  ISETP.LT.OR P4, PT, R44.reuse, 0x2, !P2 ;  /* 0x000000022c00780c */ /* 0x040fe40005781670 */
[----:B------:R-:W-:Y:S02]  /*7ef0*/  ISETP.LT.OR P3, PT, R44, 0x9, !P2 ;  /* 0x000000092c00780c */ /* 0x000fe40005761670 */
[----:B------:R-:W-:-:S02]  /*7f00*/  LOP3.LUT R229, R229, 0xfffffeff, RZ, 0xc0, !PT ;  /* 0xfffffeffe5e57812 */ /* 0x000fc400078ec0ff */
[----:B------:R-:W-:Y:S02]  /*7f10*/  LOP3.LUT R47, R47, 0xfffffff7, RZ, 0xc0, !PT ;  /* 0xfffffff72f2f7812 */ /* 0x000fe400078ec0ff */
[----:B-----5:R-:W-:Y:S01]  /*7f20*/  LOP3.LUT R0, R0, 0xfffffffb, RZ, 0xc0, !PT ;  /* 0xfffffffb00007812 */ /* 0x020fe200078ec0ff */
[----:B------:R-:W-:Y:S01]  /*7f30*/  UIMAD UR11, UR14, UR12, URZ ;  /* 0x0000000c0e0b72a4 */ /* 0x000fe2000f8e023f */
[----:B------:R-:W3:Y:S01]  /*7f40*/  LDL.LU R227, [R1+0x4] ;  /* 0x0000040001e37983 */ /* 0x000ee20000300800 */
[----:B------:R-:W0:Y:S01]  /*7f50*/  @!P5 LDC.64 R32, c[0x0][0x5c0] ;  /* 0x00017000ff20db82 */ /* 0x000e220000000a00 */
[----:B------:R-:W-:Y:S01]  /*7f60*/  @!P5 IMAD.MOV.U32 R30, RZ, RZ, R26 ;  /* 0x000000ffff1ed224 */ /* 0x000fe200078e001a */
[----:B------:R-:W-:Y:S01]  /*7f70*/  @P5 LOP3.LUT R229, R229, 0x100, RZ, 0xfc, !PT ;  /* 0x00000100e5e55812 */ /* 0x000fe200078efcff */
[----:B------:R-:W-:Y:S01]  /*7f80*/  @!P5 IMAD.MOV.U32 R31, RZ, RZ, R45 ;  /* 0x000000ffff1fd224 */ /* 0x000fe200078e002d */
[----:B------:R-:W-:Y:S01]  /*7f90*/  UIMAD UR11, UR40, UR13, UR11 ;  /* 0x0000000d280b72a4 */ /* 0x000fe2000f8e020b */
[----:B------:R-:W-:Y:S01]  /*7fa0*/  @!P5 IMAD R39, R25, 0x180, RZ ;  /* 0x000001801927d824 */ /* 0x000fe200078e02ff */
[----:B------:R-:W-:Y:S01]  /*7fb0*/  LOP3.LUT R229, R229, 0xffffffef, RZ, 0xc0, !PT ;  /* 0xffffffefe5e57812 */ /* 0x000fe200078ec0ff */
[----:B------:R-:W-:Y:S01]  /*7fc0*/  @!P5 IMAD.WIDE.U32 R30, R24, 0x180, R30 ;  /* 0x00000180181ed825 */ /* 0x000fe200078e001e */
[----:B------:R-:W1:Y:S01]  /*7fd0*/  @!P4 LDC.64 R36, c[0x0][0x5c0] ;  /* 0x00017000ff24cb82 */ /* 0x000e620000000a00 */
[----:B------:R-:W-:Y:S01]  /*7fe0*/  ULDC.64 UR14, c[0x0][0x5a8] ;  /* 0x00016a00000e7ab9 */ /* 0x000fe20000000a00 */
[----:B------:R-:W-:Y:S01]  /*7ff0*/  @P4 LOP3.LUT R229, R229, 0x10, RZ, 0xfc, !PT ;  /* 0x00000010e5e54812 */ /* 0x000fe200078efcff */
[----:B------:R-:W-:-:S02]  /*8000*/  @!P5 IMAD.IADD R38, R31, 0x1, R39 ;  /* 0x000000011f26d824 */ /* 0x000fc400078e0227 */
[----:B------:R-:W-:Y:S01]  /*8010*/  @!P4 IMAD.MOV.U32 R31, RZ, RZ, R45 ;  /* 0x000000ffff1fc224 */ /* 0x000fe200078e002d */
[----:B------:R-:W-:Y:S01]  /*8020*/  LOP3.LUT R229, R229, 0xfffffbff, RZ, 0xc0, !PT ;  /* 0xfffffbffe5e57812 */ /* 0x000fe200078ec0ff */
[----:B------:R-:W-:Y:S01]  /*8030*/  @!P4 IMAD R39, R25, 0x180, RZ ;  /* 0x000001801927c824 */ /* 0x000fe200078e02ff */
[----:B------:R-:W4:Y:S02]  /*8040*/  @!P3 LDC.64 R34, c[0x0][0x5c0] ;  /* 0x00017000ff22bb82 */ /* 0x000f240000000a00 */
[----:B------:R-:W-:-:S04]  /*8050*/  @P3 LOP3.LUT R229, R229, 0x400, RZ, 0xfc, !PT ;  /* 0x00000400e5e53812 */ /* 0x000fc800078efcff */
[----:B------:R-:W-:Y:S02]  /*8060*/  LOP3.LUT R229, R229, 0xfffffdff, RZ, 0xc0, !PT ;  /* 0xfffffdffe5e57812 */ /* 0x000fe400078ec0ff */
[----:B0-----:R-:W-:Y:S01]  /*8070*/  @!P5 IADD3 R74, P0, P1, R30, UR8, R32 ;  /* 0x000000081e4adc10 */ /* 0x001fe2000f91e020 */
[----:B------:R-:W-:-:S03]  /*8080*/  @!P4 IMAD.MOV.U32 R30, RZ, RZ, R26 ;  /* 0x000000ffff1ec224 */ /* 0x000fc600078e001a */
[----:B------:R-:W-:Y:S01]  /*8090*/  @!P5 IADD3.X R75, R38, UR7, R33, P0, P1 ;  /* 0x00000007264bdc10 */ /* 0x000fe200087e2421 */
[----:B------:R-:W-:-:S04]  /*80a0*/  @!P4 IMAD.WIDE.U32 R30, R24, 0x180, R30 ;  /* 0x00000180181ec825 */ /* 0x000fc800078e001e */
[----:B------:R-:W-:Y:S01]  /*80b0*/  @!P4 IMAD.IADD R32, R31, 0x1, R39 ;  /* 0x000000011f20c824 */ /* 0x000fe200078e0227 */
[----:B-1----:R-:W-:Y:S01]  /*80c0*/  @!P4 IADD3 R72, P0, P1, R30, UR8, R36 ;  /* 0x000000081e48cc10 */ /* 0x002fe2000f91e024 */
[----:B------:R-:W-:Y:S02]  /*80d0*/  @!P3 IMAD.MOV.U32 R30, RZ, RZ, R26 ;  /* 0x000000ffff1eb224 */ /* 0x000fe400078e001a */
[----:B------:R-:W-:Y:S01]  /*80e0*/  @!P3 IMAD.MOV.U32 R31, RZ, RZ, R45 ;  /* 0x000000ffff1fb224 */ /* 0x000fe200078e002d */
[----:B------:R-:W-:Y:S01]  /*80f0*/  @!P4 IADD3.X R73, R32, UR7, R37, P0, P1 ;  /* 0x000000072049cc10 */ /* 0x000fe200087e2425 */
[----:B------:R-:W-:Y:S02]  /*8100*/  @!P3 IMAD R33, R25, 0x180, RZ ;  /* 0x000001801921b824 */ /* 0x000fe400078e02ff */
[----:B------:R-:W-:-:S04]  /*8110*/  @!P3 IMAD.WIDE.U32 R30, R24, 0x180, R30 ;  /* 0x00000180181eb825 */ /* 0x000fc800078e001e */
[----:B------:R-:W-:Y:S01]  /*8120*/  @!P3 IMAD.IADD R32, R31, 0x1, R33 ;  /* 0x000000011f20b824 */ /* 0x000fe200078e0221 */
[----:B----4-:R-:W-:-:S04]  /*8130*/  @!P3 IADD3 R78, P0, P1, R30, UR8, R34 ;  /* 0x000000081e4ebc10 */ /* 0x010fc8000f91e022 */
[----:B------:R-:W-:Y:S02]  /*8140*/  @!P3 IADD3.X R79, R32, UR7, R35, P0, P1 ;  /* 0x00000007204fbc10 */ /* 0x000fe400087e2423 */
[----:B------:R-:W-:-:S13]  /*8150*/  ISETP.LT.OR P3, PT, R44, 0xa, !P2 ;  /* 0x0000000a2c00780c */ /* 0x000fda0005761670 */
[----:B------:R-:W0:Y:S01]  /*8160*/  @!P3 LDC.64 R30, c[0x0][0x5c0] ;  /* 0x00017000ff1ebb82 */ /* 0x000e220000000a00 */
[----:B------:R-:W-:Y:S01]  /*8170*/  @!P3 IMAD.MOV.U32 R32, RZ, RZ, R26 ;  /* 0x000000ffff20b224 */ /* 0x000fe200078e001a */
[----:B------:R-:W-:Y:S01]  /*8180*/  @P3 LOP3.LUT R229, R229, 0x200, RZ, 0xfc, !PT ;  /* 0x00000200e5e53812 */ /* 0x000fe200078efcff */
[----:B------:R-:W-:Y:S02]  /*8190*/  @!P3 IMAD.MOV.U32 R33, RZ, RZ, R45 ;  /* 0x000000ffff21b224 */ /* 0x000fe400078e002d */
[----:B------:R-:W-:Y:S01]  /*81a0*/  @!P3 IMAD R35, R25, 0x180, RZ ;  /* 0x000001801923b824 */ /* 0x000fe200078e02ff */
[----:B------:R-:W-:Y:S01]  /*81b0*/  LOP3.LUT R229, R229, 0xdfffffff, RZ, 0xc0, !PT ;  /* 0xdfffffffe5e57812 */ /* 0x000fe200078ec0ff */
[----:B------:R-:W-:-:S04]  /*81c0*/  @!P3 IMAD.WIDE.U32 R32, R24, 0x180, R32 ;  /* 0x000001801820b825 */ /* 0x000fc800078e0020 */
[----:B------:R-:W-:Y:S01]  /*81d0*/  @!P3 IMAD.IADD R34, R33, 0x1, R35 ;  /* 0x000000012122b824 */ /* 0x000fe200078e0223 */
[----:B0-----:R-:W-:-:S04]  /*81e0*/  @!P3 IADD3 R76, P0, P1, R32, UR8, R30 ;  /* 0x00000008204cbc10 */ /* 0x001fc8000f91e01e */
        /* <DEDUP_REMOVED lines=111> */
[C---:B------:R-:W-:Y:S02]  /*88e0*/  ISETP.LT.OR P3, PT, R44.reuse, 0x39, !P2 ;  /* 0x000000392c00780c */ /* 0x040fe40005761670 */
[----:B------:R-:W-:-:S11]  /*88f0*/  ISETP.LT.OR P2, PT, R44, 0x3a, !P2 ;  /* 0x0000003a2c00780c */ /* 0x000fd60005741670 */
[----:B------:R-:W0:Y:S01]  /*8900*/  @!P3 LDC.64 R30, c[0x0][0x5c0] ;  /* 0x00017000ff1ebb82 */ /* 0x000e220000000a00 */
[----:B------:R-:W-:Y:S01]  /*8910*/  @!P3 IMAD.MOV.U32 R32, RZ, RZ, R26 ;  /* 0x000000ffff20b224 */ /* 0x000fe200078e001a */
[----:B------:R-:W-:Y:S01]  /*8920*/  @P2 LOP3.LUT R47, R47, 0x80000000, RZ, 0xfc, !PT ;  /* 0x800000002f2f2812 */ /* 0x000fe200078efcff */
[----:B------:R-:W-:Y:S01]  /*8930*/  @!P3 IMAD.MOV.U32 R33, RZ, RZ, R45 ;  /* 0x000000ffff21b224 */ /* 0x000fe200078e002d */
[----:B------:R-:W-:Y:S01]  /*8940*/  @P3 LOP3.LUT R0, R0, 0x2, RZ, 0xfc, !PT ;  /* 0x0000000200003812 */ /* 0x000fe200078efcff */
[----:B------:R-:W-:Y:S02]  /*8950*/  @!P3 IMAD R35, R25, 0x180, RZ ;  /* 0x000001801923b824 */ /* 0x000fe400078e02ff */
[----:B------:R-:W-:-:S04]  /*8960*/  @!P3 IMAD.WIDE.U32 R32, R24, 0x180, R32 ;  /* 0x000001801820b825 */ /* 0x000fc800078e0020 */
[----:B------:R-:W-:Y:S02]  /*8970*/  @!P3 IMAD.IADD R34, R33, 0x1, R35 ;  /* 0x000000012122b824 */ /* 0x000fe400078e0223 */
[----:B------:R-:W-:Y:S02]  /*8980*/  @!P2 IMAD.MOV.U32 R33, RZ, RZ, R45 ;  /* 0x000000ffff21a224 */ /* 0x000fe400078e002d */
[----:B------:R-:W-:Y:S01]  /*8990*/  @!P2 IMAD R35, R25, 0x180, RZ ;  /* 0x000001801923a824 */ /* 0x000fe200078e02ff */
[----:B0-----:R-:W-:Y:S01]  /*89a0*/  @!P3 IADD3 R134, P0, P1, R32, UR8, R30 ;  /* 0x000000082086bc10 */ /* 0x001fe2000f91e01e */
[----:B------:R-:W-:-:S03]  /*89b0*/  @!P2 IMAD.MOV.U32 R32, RZ, RZ, R26 ;  /* 0x000000ffff20a224 */ /* 0x000fc600078e001a */
[----:B------:R-:W-:Y:S01]  /*89c0*/  @!P3 IADD3.X R135, R34, UR7, R31, P0, P1 ;  /* 0x000000072287bc10 */ /* 0x000fe200087e241f */
[----:B------:R-:W-:Y:S01]  /*89d0*/  @!P2 IMAD.WIDE.U32 R32, R24, 0x180, R32 ;  /* 0x000001801820a825 */ /* 0x000fe200078e0020 */
[----:B------:R-:W0:Y:S03]  /*89e0*/  @!P2 LDC.64 R30, c[0x0][0x5c0] ;  /* 0x00017000ff1eab82 */ /* 0x000e260000000a00 */
[----:B------:R-:W-:Y:S01]  /*89f0*/  @!P2 IMAD.IADD R34, R33, 0x1, R35 ;  /* 0x000000012122a824 */ /* 0x000fe200078e0223 */
[----:B0-----:R-:W-:-:S04]  /*8a00*/  @!P2 IADD3 R128, P0, P1, R32, UR8, R30 ;  /* 0x000000082080ac10 */ /* 0x001fc8000f91e01e */
[----:B------:R-:W-:Y:S02]  /*8a10*/  @!P2 IADD3.X R129, R34, UR7, R31, P0, P1 ;  /* 0x000000072281ac10 */ /* 0x000fe400087e241f */
[----:B------:R-:W-:-:S04]  /*8a20*/  ISETP.GE.AND P2, PT, R46, 0x9, PT ;  /* 0x000000092e00780c */ /* 0x000fc80003f46270 */
[C---:B------:R-:W-:Y:S02]  /*8a30*/  ISETP.LT.OR P3, PT, R44.reuse, 0x1, !P2 ;  /* 0x000000012c00780c */ /* 0x040fe40005761670 */
[C---:B------:R-:W-:Y:S02]  /*8a40*/  ISETP.LT.OR P5, PT, R44.reuse, 0x2, !P2 ;  /* 0x000000022c00780c */ /* 0x040fe400057a1670 */
[----:B------:R-:W-:Y:S02]  /*8a50*/  ISETP.LT.OR P4, PT, R44, 0x9, !P2 ;  /* 0x000000092c00780c */ /* 0x000fe40005781670 */
[----:B------:R-:W-:-:S07]  /*8a60*/  P2R R32, PR, RZ, 0x8 ;  /* 0x00000008ff207803 */ /* 0x000fce0000000000 */
[----:B------:R-:W0:Y:S02]  /*8a70*/  @!P3 LDC.64 R30, c[0x0][0x5c0] ;  /* 0x00017000ff1ebb82 */ /* 0x000e240000000a00 */
[----:B0-----:R-:W-:-:S04]  /*8a80*/  @!P3 IADD3 R36, P0, P1, R26, UR8, R30 ;  /* 0x000000081a24bc10 */ /* 0x001fc8000f91e01e */
[----:B------:R-:W-:Y:S02]  /*8a90*/  @!P3 IADD3.X R37, R45, UR7, R31, P0, P1 ;  /* 0x000000072d25bc10 */ /* 0x000fe400087e241f */
[----:B------:R-:W0:Y:S01]  /*8aa0*/  @!P5 LDC.64 R30, c[0x0][0x5c0] ;  /* 0x00017000ff1edb82 */ /* 0x000e220000000a00 */
[----:B------:R-:W-:Y:S02]  /*8ab0*/  ISETP.LT.OR P3, PT, R44, 0xa, !P2 ;  /* 0x0000000a2c00780c */ /* 0x000fe40005761670 */
[----:B0-----:R-:W-:-:S04]  /*8ac0*/  @!P5 IADD3 R34, P0, P1, R26, UR8, R30 ;  /* 0x000000081a22dc10 */ /* 0x001fc8000f91e01e */
[----:B------:R-:W-:Y:S02]  /*8ad0*/  @!P5 IADD3.X R35, R45, UR7, R31, P0, P1 ;  /* 0x000000072d23dc10 */ /* 0x000fe400087e241f */
[----:B------:R-:W0:Y:S02]  /*8ae0*/  @!P4 LDC.64 R30, c[0x0][0x5c0] ;  /* 0x00017000ff1ecb82 */ /* 0x000e240000000a00 */
[----:B0-----:R-:W-:-:S04]  /*8af0*/  @!P4 IADD3 R48, P0, P1, R26, UR8, R30 ;  /* 0x000000081a30cc10 */ /* 0x001fc8000f91e01e */
[----:B------:R-:W-:Y:S02]  /*8b00*/  @!P4 IADD3.X R49, R45, UR7, R31, P0, P1 ;  /* 0x000000072d31cc10 */ /* 0x000fe400087e241f */
[----:B------:R-:W0:Y:S02]  /*8b10*/  @!P3 LDC.64 R30, c[0x0][0x5c0] ;  /* 0x00017000ff1ebb82 */ /* 0x000e240000000a00 */
[----:B0-----:R-:W-:-:S04]  /*8b20*/  @!P3 IADD3 R38, P0, P1, R26, UR8, R30 ;  /* 0x000000081a26bc10 */ /* 0x001fc8000f91e01e */
[----:B------:R-:W-:Y:S02]  /*8b30*/  @!P3 IADD3.X R39, R45, UR7, R31, P0, P1 ;  /* 0x000000072d27bc10 */ /* 0x000fe400087e241f */
[----:B------:R-:W-:-:S04]  /*8b40*/  ISETP.GE.AND P1, PT, R46, 0x81, PT ;  /* 0x000000812e00780c */ /* 0x000fc80003f26270 */
[C---:B------:R-:W-:Y:S02]  /*8b50*/  ISETP.LT.OR P4, PT, R44.reuse, 0x1, !P1 ;  /* 0x000000012c00780c */ /* 0x040fe40004f81670 */
[----:B------:R-:W-:-:S11]  /*8b60*/  ISETP.LT.OR P3, PT, R44, 0x2, !P1 ;  /* 0x000000022c00780c */ /* 0x000fd60004f61670 */
[----:B------:R-:W0:Y:S02]  /*8b70*/  @!P4 LDC.64 R30, c[0x0][0x5c0] ;  /* 0x00017000ff1ecb82 */ /* 0x000e240000000a00 */
[----:B------:R-:W-:Y:S02]  /*8b80*/  @P3 LOP3.LUT R229, R229, 0x8, RZ, 0xfc, !PT ;  /* 0x00000008e5e53812 */ /* 0x000fe400078efcff */
[----:B0-----:R-:W-:-:S04]  /*8b90*/  @!P4 IADD3 R58, P0, P6, R26, UR6, R30 ;  /* 0x000000061a3acc10 */ /* 0x001fc8000fe1e01e */
[----:B------:R-:W-:Y:S02]  /*8ba0*/  @!P4 IADD3.X R59, R45, UR5, R31, P0, P6 ;  /* 0x000000052d3bcc10 */ /* 0x000fe400087ec41f */
[----:B------:R-:W0:Y:S02]  /*8bb0*/  @!P3 LDC.64 R30, c[0x0][0x5c0] ;  /* 0x00017000ff1ebb82 */ /* 0x000e240000000a00 */
[----:B0-----:R-:W-:-:S04]  /*8bc0*/  @!P3 IADD3 R54, P0, P6, R26, UR6, R30 ;  /* 0x000000061a36bc10 */ /* 0x001fc8000fe1e01e */
[----:B------:R-:W-:Y:S02]  /*8bd0*/  @!P3 IADD3.X R55, R45, UR5, R31, P0, P6 ;  /* 0x000000052d37bc10 */ /* 0x000fe400087ec41f */
[----:B------:R-:W-:-:S13]  /*8be0*/  ISETP.LT.OR P3, PT, R44, 0x9, !P1 ;  /* 0x000000092c00780c */ /* 0x000fda0004f61670 */
[----:B------:R-:W0:Y:S02]  /*8bf0*/  @!P3 LDC.64 R30, c[0x0][0x5c0] ;  /* 0x00017000ff1ebb82 */ /* 0x000e240000000a00 */
[----:B0-----:R-:W-:-:S04]  /*8c00*/  @!P3 IADD3 R64, P0, P6, R26, UR6, R30 ;  /* 0x000000061a40bc10 */ /* 0x001fc8000fe1e01e */
[----:B------:R-:W-:Y:S01]  /*8c10*/  @!P3 IADD3.X R65, R45, UR5, R31, P0, P6 ;  /* 0x000000052d41bc10 */ /* 0x000fe200087ec41f */
[----:B------:R-:W-:Y:S01]  /*8c20*/  IMAD.U32 R31, RZ, RZ, UR12 ;  /* 0x0000000cff1f7e24 */ /* 0x000fe2000f8e00ff */
[----:B------:R-:W-:Y:S01]  /*8c30*/  ULDC.64 UR12, c[0x0][0x5b0] ;  /* 0x00016c00000c7ab9 */ /* 0x000fe20000000a00 */
[----:B------:R-:W-:Y:S02]  /*8c40*/  ISETP.GE.AND P6, PT, R46, 0x1, PT ;  /* 0x000000012e00780c */ /* 0x000fe40003fc6270 */
[----:B------:R-:W-:Y:S01]  /*8c50*/  IMAD.WIDE.U32 R28, R31, UR40, R28 ;  /* 0x000000281f1c7c25 */ /* 0x000fe2000f8e001c */
[----:B------:R-:W-:-:S03]  /*8c60*/  ISETP.NE.AND P3, PT, R32, RZ, PT ;  /* 0x000000ff2000720c */ /* 0x000fc60003f65270 */
[----:B------:R-:W-:Y:S02]  /*8c70*/  VIADD R43, R29, UR11 ;  /* 0x0000000b1d2b7c36 */ /* 0x000fe40008000000 */
[----:B------:R-:W-:Y:S02]  /*8c80*/  IMAD.MOV.U32 R42, RZ, RZ, R28 ;  /* 0x000000ffff2a7224 */ /* 0x000fe400078e001c */
[----:B------:R-:W-:Y:S02]  /*8c90*/  IMAD R31, R81, UR12, RZ ;  /* 0x0000000c511f7c24 */ /* 0x000fe4000f8e02ff */
[----:B------:R-:W-:-:S04]  /*8ca0*/  IMAD.WIDE.U32 R28, R52, UR12, R42 ;  /* 0x0000000c341c7c25 */ /* 0x000fc8000f8e002a */
[----:B------:R-:W-:Y:S01]  /*8cb0*/  IMAD R30, R52, UR13, R31 ;  /* 0x0000000d341e7c24 */ /* 0x000fe2000f8e021f */
[----:B------:R-:W-:-:S04]  /*8cc0*/  IADD3 R28, P0, R28, UR14, RZ ;  /* 0x0000000e1c1c7c10 */ /* 0x000fc8000ff1e0ff */
[--C-:B------:R-:W-:Y:S02]  /*8cd0*/  IADD3.X R29, R29, UR15, R30.reuse, P0, !PT ;  /* 0x0000000f1d1d7c10 */ /* 0x100fe400087fe41e */
[----:B------:R-:W-:Y:S02]  /*8ce0*/  ISETP.LT.OR P0, PT, R44, 0x1, !P6 ;  /* 0x000000012c00780c */ /* 0x000fe40007701670 */
[----:B------:R-:W-:-:S11]  /*8cf0*/  PRMT R30, RZ, 0x7610, R30 ;  /* 0x00007610ff1e7816 */ /* 0x000fd6000000001e */
[----:B------:R-:W4:Y:S01]  /*8d00*/  @!P0 LDG.E.U8 R30, desc[UR44][R28.64] ;  /* 0x0000002c1c1e8981 */ /* 0x000f22000c1e1100 */
[----:B------:R-:W-:Y:S02]  /*8d10*/  PRMT R32, RZ, 0x7610, R32 ;  /* 0x00007610ff207816 */ /* 0x000fe40000000020 */
[----:B----4-:R-:W-:-:S04]  /*8d20*/  LOP3.LUT R30, R30, 0xff, RZ, 0xc0, !PT ;  /* 0x000000ff1e1e7812 */ /* 0x010fc800078ec0ff */
[----:B------:R-:W-:-:S05]  /*8d30*/  F2FP.F16.E4M3.UNPACK_B R30, R30 ;  /* 0x0000001eff1e723e */ /* 0x000fca00020006ff */
[----:B------:R-:W-:-:S05]  /*8d40*/  HADD2.F32 R30, -RZ, R30.H0_H0 ;  /* 0x2000001eff1e7230 */ /* 0x000fca0000004100 */
[----:B------:R-:W-:-:S04]  /*8d50*/  FMUL R30, R30, UR38 ;  /* 0x000000261e1e7c20 */ /* 0x000fc80008400000 */
[----:B------:R-:W-:Y:S02]  /*8d60*/  FFMA R225, R225, UR39, R30 ;  /* 0x00000027e1e17c23 */ /* 0x000fe4000800001e */
[----:B------:R-:W0:Y:S03]  /*8d70*/  @!P0 LDC.64 R30, c[0x0][0x5c0] ;  /* 0x00017000ff1e8b82 */ /* 0x000e260000000a00 */
[----:B------:R-:W-:Y:S02]  /*8d80*/  F2FP.SATFINITE.E4M3.F32.PACK_AB_MERGE_C R225, RZ, R225, RZ ;  /* 0x000000e1ffe1723e */ /* 0x000fe400048070ff */
[----:B0-----:R-:W-:-:S05]  /*8d90*/  @!P0 IADD3 R30, P6, R26, R30, RZ ;  /* 0x0000001e1a1e8210 */ /* 0x001fca0007fde0ff */
[----:B------:R-:W-:Y:S01]  /*8da0*/  @!P0 IMAD.X R31, R45, 0x1, R31, P6 ;  /* 0x000000012d1f8824 */ /* 0x000fe200030e061f */
[----:B------:R-:W-:-:S04]  /*8db0*/  ISETP.GE.AND P6, PT, R46, 0x1, PT ;  /* 0x000000012e00780c */ /* 0x000fc80003fc6270 */
[----:B------:R0:W-:Y:S01]  /*8dc0*/  @!P0 STG.E.U8 desc[UR44][R30.64], R225 ;  /* 0x000000e11e008986 */ /* 0x0001e2000c10112c */
[----:B------:R-:W-:-:S13]  /*8dd0*/  ISETP.LT.OR P0, PT, R44, 0x2, !P6 ;  /* 0x000000022c00780c */ /* 0x000fda0007701670 */
[----:B------:R-:W4:Y:S01]  /*8de0*/  @!P0 LDG.E.U8 R32, desc[UR44][R28.64+0x1] ;  /* 0x0000012c1c208981 */ /* 0x000f22000c1e1100 */
[----:B0-----:R-:W0:Y:S02]  /*8df0*/  @!P0 LDC.64 R30, c[0x0][0x5c0] ;  /* 0x00017000ff1e8b82 */ /* 0x001e240000000a00 */
[----:B0-----:R-:W-:-:S05]  /*8e00*/  @!P0 IADD3 R30, P6, R26, R30, RZ ;  /* 0x0000001e1a1e8210 */ /* 0x001fca0007fde0ff */
[----:B------:R-:W-:Y:S01]  /*8e10*/  @!P0 IMAD.X R31, R45, 0x1, R31, P6 ;  /* 0x000000012d1f8824 */ /* 0x000fe200030e061f */
[----:B----4-:R-:W-:-:S04]  /*8e20*/  LOP3.LUT R32, R32, 0xff, RZ, 0xc0, !PT ;  /* 0x000000ff20207812 */ /* 0x010fc800078ec0ff */
[----:B------:R-:W-:-:S05]  /*8e30*/  F2FP.F16.E4M3.UNPACK_B R32, R32 ;  /* 0x00000020ff20723e */ /* 0x000fca00020006ff */
[----:B------:R-:W-:-:S05]  /*8e40*/  HADD2.F32 R32, -RZ, R32.H0_H0 ;  /* 0x20000020ff207230 */ /* 0x000fca0000004100 */
[----:B------:R-:W-:-:S04]  /*8e50*/  FMUL R32, R32, UR38 ;  /* 0x0000002620207c20 */ /* 0x000fc80008400000 */
[----:B------:R-:W-:-:S05]  /*8e60*/  FFMA R32, R224, UR39, R32 ;  /* 0x00000027e0207c23 */ /* 0x000fca0008000020 */
[----:B------:R-:W-:-:S05]  /*8e70*/  F2FP.SATFINITE.E4M3.F32.PACK_AB_MERGE_C R41, RZ, R32, RZ ;  /* 0x00000020ff29723e */ /* 0x000fca00048070ff */
[----:B------:R0:W-:Y:S01]  /*8e80*/  @!P0 STG.E.U8 desc[UR44][R30.64+0x1], R41 ;  /* 0x000001291e008986 */ /* 0x0001e2000c10112c */
[----:B------:R-:W-:-:S05]  /*8e90*/  IADD3 R33, P0, R52, 0x8, RZ ;  /* 0x0000000834217810 */ /* 0x000fca0007f1e0ff */
[----:B------:R-:W-:-:S04]  /*8ea0*/  IMAD.X R32, RZ, RZ, R81, P0 ;  /* 0x000000ffff207224 */ /* 0x000fc800000e0651 */
[----:B------:R-:W-:Y:S02]  /*8eb0*/  IMAD R32, R32, UR12, RZ ;  /* 0x0000000c20207c24 */ /* 0x000fe4000f8e02ff */
[----:B0-----:R-:W-:-:S04]  /*8ec0*/  IMAD.WIDE.U32 R30, R33, UR12, R42 ;  /* 0x0000000c211e7c25 */ /* 0x001fc8000f8e002a */
[----:B------:R-:W-:Y:S01]  /*8ed0*/  IMAD R32, R33, UR13, R32 ;  /* 0x0000000d21207c24 */ /* 0x000fe2000f8e0220 */
[----:B------:R-:W-:-:S04]  /*8ee0*/  IADD3 R30, P0, R30, UR14, RZ ;  /* 0x0000000e1e1e7c10 */ /* 0x000fc8000ff1e0ff */
[--C-:B------:R-:W-:Y:S02]  /*8ef0*/  IADD3.X R31, R31, UR15, R32.reuse, P0, !PT ;  /* 0x0000000f1f1f7c10 */ /* 0x100fe400087fe420 */
[----:B------:R-:W-:-:S06]  /*8f00*/  PRMT R32, RZ, 0x7610, R32 ;  /* 0x00007610ff207816 */ /* 0x000fcc0000000020 */
[----:B------:R-:W4:Y:S01]  /*8f10*/  @!P3 LDG.E.U8 R32, desc[UR44][R30.64] ;  /* 0x0000002c1e20b981 */ /* 0x000f22000c1e1100 */
[----:B------:R-:W-:Y:S02]  /*8f20*/  ISETP.LT.OR P0, PT, R44, 0xa, !P1 ;  /* 0x0000000a2c00780c */ /* 0x000fe40004f01670 */
[----:B------:R-:W-:-:S04]  /*8f30*/  LOP3.LUT R0, R0, 0xffbfffff, RZ, 0xc0, !PT ;  /* 0xffbfffff00007812 */ /* 0x000fc800078ec0ff */
[----:B------:R-:W-:-:S04]  /*8f40*/  @P1 LOP3.LUT R0, R0, 0x400000, RZ, 0xfc, !PT ;  /* 0x0040000000001812 */ /* 0x000fc800078efcff */
[----:B------:R-:W-:-:S04]  /*8f50*/  LOP3.LUT R0, R0, 0xffdfffff, RZ, 0xc0, !PT ;  /* 0xffdfffff00007812 */ /* 0x000fc800078ec0ff */
[----:B------:R-:W-:Y:S02]  /*8f60*/  @P0 LOP3.LUT R0, R0, 0x200000, RZ, 0xfc, !PT ;  /* 0x0020000000000812 */ /* 0x000fe400078efcff */
[----:B----4-:R-:W-:-:S04]  /*8f70*/  LOP3.LUT R32, R32, 0xff, RZ, 0xc0, !PT ;  /* 0x000000ff20207812 */ /* 0x010fc800078ec0ff */
[----:B------:R-:W-:-:S05]  /*8f80*/  F2FP.F16.E4M3.UNPACK_B R32, R32 ;  /* 0x00000020ff20723e */ /* 0x000fca00020006ff */
[----:B------:R-:W-:-:S05]  /*8f90*/  HADD2.F32 R32, -RZ, R32.H0_H0 ;  /* 0x20000020ff207230 */ /* 0x000fca0000004100 */
[----:B------:R-:W-:-:S04]  /*8fa0*/  FMUL R32, R32, UR38 ;  /* 0x0000002620207c20 */ /* 0x000fc80008400000 */
[----:B------:R-:W-:Y:S02]  /*8fb0*/  FFMA R223, R223, UR39, R32 ;  /* 0x00000027dfdf7c23 */ /* 0x000fe40008000020 */
[----:B------:R-:W0:Y:S02]  /*8fc0*/  @!P0 LDC.64 R32, c[0x0][0x5c0] ;  /* 0x00017000ff208b82 */ /* 0x000e240000000a00 */
[----:B0-----:R-:W-:-:S04]  /*8fd0*/  @!P0 IADD3 R40, P1, P6, R26, UR6, R32 ;  /* 0x000000061a288c10 */ /* 0x001fc8000fe3e020 */
[----:B------:R-:W-:Y:S02]  /*8fe0*/  @!P0 IADD3.X R41, R45, UR5, R33, P1, P6 ;  /* 0x000000052d298c10 */ /* 0x000fe40008fec421 */
[----:B------:R-:W-:-:S04]  /*8ff0*/  ISETP.GE.AND P0, PT, R46, 0x101, PT ;  /* 0x000001012e00780c */ /* 0x000fc80003f06270 */
[----:B------:R-:W-:-:S13]  /*9000*/  ISETP.LT.OR P1, PT, R44, 0x1, !P0 ;  /* 0x000000012c00780c */ /* 0x000fda0004721670 */
[----:B------:R-:W0:Y:S01]  /*9010*/  @!P1 LDC.64 R32, c[0x0][0x5c0] ;  /* 0x00017000ff209b82 */ /* 0x000e220000000a00 */
[----:B------:R-:W-:-:S05]  /*9020*/  F2FP.SATFINITE.E4M3.F32.PACK_AB_MERGE_C R223, RZ, R223, RZ ;  /* 0x000000dfffdf723e */ /* 0x000fca00048070ff */
[----:B------:R1:W-:Y:S01]  /*9030*/  @!P3 STG.E.U8 desc[UR44][R36.64], R223 ;  /* 0x000000df2400b986 */ /* 0x0003e2000c10112c */
[--C-:B0-----:R-:W-:Y:S02]  /*9040*/  @!P1 IADD3 R62, P3, P6, R26, UR10, R32.reuse ;  /* 0x0000000a1a3e9c10 */ /* 0x101fe4000fe7e020 */
[----:B------:R-:W-:-:S06]  /*9050*/  PRMT R32, RZ, 0x7610, R32 ;  /* 0x00007610ff207816 */ /* 0x000fcc0000000020 */
[----:B------:R-:W4:Y:S01]  /*9060*/  @!P5 LDG.E.U8 R32, desc[UR44][R30.64+0x1] ;  /* 0x0000012c1e20d981 */ /* 0x000f22000c1e1100 */
[----:B------:R-:W-:Y:S02]  /*9070*/  @!P1 IADD3.X R63, R45, UR9, R33, P3, P6 ;  /* 0x000000092d3f9c10 */ /* 0x000fe40009fec421 */
[----:B------:R-:W-:Y:S02]  /*9080*/  ISETP.LT.OR P6, PT, R44, 0x2, !P0 ;  /* 0x000000022c00780c */ /* 0x000fe400047c1670 */
[----:B------:R-:W-:-:S04]  /*9090*/  LOP3.LUT R229, R229, 0xffffffbf, RZ, 0xc0, !PT ;  /* 0xffffffbfe5e57812 */ /* 0x000fc800078ec0ff */
[----:B------:R-:W-:Y:S02]  /*90a0*/  @P1 LOP3.LUT R229, R229, 0x40, RZ, 0xfc, !PT ;  /* 0x00000040e5e51812 */ /* 0x000fe400078efcff */
[----:B------:R-:W-:Y:S02]  /*90b0*/  ISETP.GE.AND P1, PT, R46, 0x1, PT ;  /* 0x000000012e00780c */ /* 0x000fe40003f26270 */
[----:B----4-:R-:W-:-:S04]  /*90c0*/  LOP3.LUT R32, R32, 0xff, RZ, 0xc0, !PT ;  /* 0x000000ff20207812 */ /* 0x010fc800078ec0ff */
[----:B------:R-:W-:-:S05]  /*90d0*/  F2FP.F16.E4M3.UNPACK_B R32, R32 ;  /* 0x00000020ff20723e */ /* 0x000fca00020006ff */
[----:B------:R-:W-:-:S05]  /*90e0*/  HADD2.F32 R32, -RZ, R32.H0_H0 ;  /* 0x20000020ff207230 */ /* 0x000fca0000004100 */
[----:B------:R-:W-:-:S04]  /*90f0*/  FMUL R32, R32, UR38 ;  /* 0x0000002620207c20 */ /* 0x000fc80008400000 */
[----:B------:R-:W-:-:S05]  /*9100*/  FFMA R32, R222, UR39, R32 ;  /* 0x00000027de207c23 */ /* 0x000fca0008000020 */
[----:B-1----:R-:W-:Y:S02]  /*9110*/  F2FP.SATFINITE.E4M3.F32.PACK_AB_MERGE_C R37, RZ, R32, RZ ;  /* 0x00000020ff25723e */ /* 0x002fe400048070ff */
[----:B------:R-:W0:Y:S03]  /*9120*/  @!P6 LDC.64 R32, c[0x0][0x5c0] ;  /* 0x00017000ff20eb82 */ /* 0x000e260000000a00 */
[----:B------:R1:W-:Y:S01]  /*9130*/  @!P5 STG.E.U8 desc[UR44][R34.64+0x1], R37 ;  /* 0x000001252200d986 */ /* 0x0003e2000c10112c */
[----:B0-----:R-:W-:-:S04]  /*9140*/  @!P6 IADD3 R50, P3, P5, R26, UR10, R32 ;  /* 0x0000000a1a32ec10 */ /* 0x001fc8000fd7e020 */
[----:B------:R-:W-:Y:S02]  /*9150*/  @!P6 IADD3.X R51, R45, UR9, R33, P3, P5 ;  /* 0x000000092d33ec10 */ /* 0x000fe40009fea421 */
[----:B------:R-:W-:Y:S02]  /*9160*/  ISETP.LT.OR P3, PT, R44, 0x9, !P1 ;  /* 0x000000092c00780c */ /* 0x000fe40004f61670 */
[----:B------:R-:W-:-:S11]  /*9170*/  PRMT R32, RZ, 0x7610, R32 ;  /* 0x00007610ff207816 */ /* 0x000fd60000000020 */
[----:B------:R-:W4:Y:S01]  /*9180*/  @!P3 LDG.E.U8 R32, desc[UR44][R28.64+0x8] ;  /* 0x0000082c1c20b981 */ /* 0x000f22000c1e1100 */
[----:B-1----:R-:W-:Y:S02]  /*9190*/  PRMT R34, RZ, 0x7610, R34 ;  /* 0x00007610ff227816 */ /* 0x002fe40000000022 */
        /* <DEDUP_REMOVED lines=8> */
[----:B------:R-:W-:-:S05]  /*9220*/  @!P3 IMAD.X R33, R45, 0x1, R33, P5 ;  /* 0x000000012d21b824 */ /* 0x000fca00028e0621 */
[----:B------:R0:W-:Y:S01]  /*9230*/  @!P3 STG.E.U8 desc[UR44][R32.64+0x8], R221 ;  /* 0x000008dd2000b986 */ /* 0x0001e2000c10112c */
[----:B------:R-:W-:-:S13]  /*9240*/  ISETP.LT.OR P3, PT, R44, 0xa, !P1 ;  /* 0x0000000a2c00780c */ /* 0x000fda0004f61670 */
[----:B------:R-:W4:Y:S01]  /*9250*/  @!P3 LDG.E.U8 R34, desc[UR44][R28.64+0x9] ;  /* 0x0000092c1c22b981 */ /* 0x000f22000c1e1100 */
[----:B0-----:R-:W0:Y:S01]  /*9260*/  @!P3 LDC.64 R32, c[0x0][0x5c0] ;  /* 0x00017000ff20bb82 */ /* 0x001e220000000a00 */
[----:B------:R-:W-:Y:S02]  /*9270*/  ISETP.LT.OR P1, PT, R44, 0x9, !P2 ;  /* 0x000000092c00780c */ /* 0x000fe40005721670 */
[----:B0-----:R-:W-:-:S05]  /*9280*/  @!P3 IADD3 R32, P5, R26, R32, RZ ;  /* 0x000000201a20b210 */ /* 0x001fca0007fbe0ff */
[----:B------:R-:W-:Y:S01]  /*9290*/  @!P3 IMAD.X R33, R45, 0x1, R33, P5 ;  /* 0x000000012d21b824 */ /* 0x000fe200028e0621 */
[----:B----4-:R-:W-:-:S04]  /*92a0*/  LOP3.LUT R34, R34, 0xff, RZ, 0xc0, !PT ;  /* 0x000000ff22227812 */ /* 0x010fc800078ec0ff */
[----:B------:R-:W-:-:S05]  /*92b0*/  F2FP.F16.E4M3.UNPACK_B R34, R34 ;  /* 0x00000022ff22723e */ /* 0x000fca00020006ff */
[----:B------:R-:W-:-:S05]  /*92c0*/  HADD2.F32 R34, -RZ, R34.H0_H0 ;  /* 0x20000022ff227230 */ /* 0x000fca0000004100 */
[----:B------:R-:W-:-:S04]  /*92d0*/  FMUL R34, R34, UR38 ;  /* 0x0000002622227c20 */ /* 0x000fc80008400000 */
[----:B------:R-:W-:-:S05]  /*92e0*/  FFMA R34, R220, UR39, R34 ;  /* 0x00000027dc227c23 */ /* 0x000fca0008000022 */
[----:B------:R-:W-:Y:S02]  /*92f0*/  F2FP.SATFINITE.E4M3.F32.PACK_AB_MERGE_C R35, RZ, R34, RZ ;  /* 0x00000022ff23723e */ /* 0x000fe400048070ff */
[----:B------:R-:W-:-:S03]  /*9300*/  PRMT R34, RZ, 0x7610, R34 ;  /* 0x00007610ff227816 */ /* 0x000fc60000000022 */
[----:B------:R0:W-:Y:S04]  /*9310*/  @!P3 STG.E.U8 desc[UR44][R32.64+0x9], R35 ;  /* 0x000009232000b986 */ /* 0x0001e8000c10112c */
[----:B------:R-:W4:Y:S01]  /*9320*/  @!P1 LDG.E.U8 R34, desc[UR44][R30.64+0x8] ;  /* 0x0000082c1e229981 */ /* 0x000f22000c1e1100 */
[----:B------:R-:W-:-:S04]  /*9330*/  LOP3.LUT R229, R229, 0xfffffffd, RZ, 0xc0, !PT ;  /* 0xfffffffde5e57812 */ /* 0x000fc800078ec0ff */
[----:B------:R-:W-:Y:S02]  /*9340*/  @P6 LOP3.LUT R229, R229, 0x2, RZ, 0xfc, !PT ;  /* 0x00000002e5e56812 */ /* 0x000fe400078efcff */
[----:B------:R-:W-:-:S13]  /*9350*/  ISETP.LT.OR P6, PT, R44, 0x9, !P0 ;  /* 0x000000092c00780c */ /* 0x000fda00047c1670 */
[----:B0-----:R-:W0:Y:S02]  /*9360*/  @!P6 LDC.64 R32, c[0x0][0x5c0] ;  /* 0x00017000ff20eb82 */ /* 0x001e240000000a00 */
[----:B0-----:R-:W-:-:S04]  /*9370*/  @!P6 IADD3 R60, P3, P5, R26, UR10, R32 ;  /* 0x0000000a1a3cec10 */ /* 0x001fc8000fd7e020 */
[----:B------:R-:W-:Y:S02]  /*9380*/  @!P6 IADD3.X R61, R45, UR9, R33, P3, P5 ;  /* 0x000000092d3dec10 */ /* 0x000fe40009fea421 */
[----:B------:R-:W-:-:S13]  /*9390*/  ISETP.LT.OR P3, PT, R44, 0xa, !P0 ;  /* 0x0000000a2c00780c */ /* 0x000fda0004761670 */
[----:B------:R-:W0:Y:S01]  /*93a0*/  @!P3 LDC.64 R32, c[0x0][0x5c0] ;  /* 0x00017000ff20bb82 */ /* 0x000e220000000a00 */
[----:B------:R-:W-:-:S04]  /*93b0*/  LOP3.LUT R229, R229, 0xffffff7f, RZ, 0xc0, !PT ;  /* 0xffffff7fe5e57812 */ /* 0x000fc800078ec0ff */
[----:B------:R-:W-:Y:S02]  /*93c0*/  @P6 LOP3.LUT R229, R229, 0x80, RZ, 0xfc, !PT ;  /* 0x00000080e5e56812 */ /* 0x000fe400078efcff */
[----:B0-----:R-:W-:-:S04]  /*93d0*/  @!P3 IADD3 R56, P5, P6, R26, UR10, R32 ;  /* 0x0000000a1a38bc10 */ /* 0x001fc8000febe020 */
[----:B------:R-:W-:Y:S02]  /*93e0*/  @!P3 IADD3.X R57, R45, UR9, R33, P5, P6 ;  /* 0x000000092d39bc10 */ /* 0x000fe4000afec421 */
[----:B------:R-:W-:Y:S02]  /*93f0*/  ISETP.LT.OR P0, PT, R44, 0xa, !P2 ;  /* 0x0000000a2c00780c */ /* 0x000fe40005701670 */
[----:B----4-:R-:W-:-:S04]  /*9400*/  LOP3.LUT R34, R34, 0xff, RZ, 0xc0, !PT ;  /* 0x000000ff22227812 */ /* 0x010fc800078ec0ff */
[----:B------:R-:W-:-:S05]  /*9410*/  F2FP.F16.E4M3.UNPACK_B R34, R34 ;  /* 0x00000022ff22723e */ /* 0x000fca00020006ff */
[----:B------:R-:W-:-:S05]  /*9420*/  HADD2.F32 R34, -RZ, R34.H0_H0 ;  /* 0x20000022ff227230 */ /* 0x000fca0000004100 */
[----:B------:R-:W-:-:S04]  /*9430*/  FMUL R34, R34, UR38 ;  /* 0x0000002622227c20 */ /* 0x000fc80008400000 */
[----:B------:R-:W-:-:S05]  /*9440*/  FFMA R219, R219, UR39, R34 ;  /* 0x00000027dbdb7c23 */ /* 0x000fca0008000022 */
[----:B------:R-:W-:-:S05]  /*9450*/  F2FP.SATFINITE.E4M3.F32.PACK_AB_MERGE_C R219, RZ, R219, RZ ;  /* 0x000000dbffdb723e */ /* 0x000fca00048070ff */
[----:B------:R-:W-:Y:S01]  /*9460*/  @!P1 STG.E.U8 desc[UR44][R48.64+0x8], R219 ;  /* 0x000008db30009986 */ /* 0x000fe2000c10112c */
[----:B------:R-:W-:-:S13]  /*9470*/  ISETP.LT.OR P1, PT, R44, 0x11, !P2 ;  /* 0x000000112c00780c */ /* 0x000fda0005721670 */
[----:B------:R-:W0:Y:S02]  /*9480*/  @!P1 LDC.64 R32, c[0x0][0x5c0] ;  /* 0x00017000ff209b82 */ /* 0x000e240000000a00 */
[--C-:B0-----:R-:W-:Y:S02]  /*9490*/  @!P1 IADD3 R70, P5, P6, R26, UR8, R32.reuse ;  /* 0x000000081a469c10 */ /* 0x101fe4000febe020 */
[----:B------:R-:W-:-:S06]  /*94a0*/  PRMT R32, RZ, 0x7610, R32 ;  /* 0x00007610ff207816 */ /* 0x000fcc0000000020 */
[----:B------:R-:W4:Y:S01]  /*94b0*/  @!P0 LDG.E.U8 R32, desc[UR44][R30.64+0x9] ;  /* 0x0000092c1e208981 */ /* 0x000f22000c1e1100 */
[----:B------:R-:W-:Y:S02]  /*94c0*/  @!P1 IADD3.X R71, R45, UR7, R33, P5, P6 ;  /* 0x000000072d479c10 */ /* 0x000fe4000afec421 */
[----:B------:R-:W-:Y:S02]  /*94d0*/  IADD3 R33, P5, R52, 0x80, RZ ;  /* 0x0000008034217810 */ /* 0x000fe40007fbe0ff */
[----:B----4-:R-:W-:-:S04]  /*94e0*/  LOP3.LUT R32, R32, 0xff, RZ, 0xc0, !PT ;  /* 0x000000ff20207812 */ /* 0x010fc800078ec0ff */
[----:B------:R-:W-:-:S05]  /*94f0*/  F2FP.F16.E4M3.UNPACK_B R32, R32 ;  /* 0x00000020ff20723e */ /* 0x000fca00020006ff */
[----:B------:R-:W-:-:S05]  /*9500*/  HADD2.F32 R32, -RZ, R32.H0_H0 ;  /* 0x20000020ff207230 */ /* 0x000fca0000004100 */
[----:B------:R-:W-:-:S04]  /*9510*/  FMUL R32, R32, UR38 ;  /* 0x0000002620207c20 */ /* 0x000fc80008400000 */
[----:B------:R-:W-:-:S05]  /*9520*/  FFMA R32, R218, UR39, R32 ;  /* 0x00000027da207c23 */ /* 0x000fca0008000020 */
[----:B------:R-:W-:Y:S01]  /*9530*/  F2FP.SATFINITE.E4M3.F32.PACK_AB_MERGE_C R35, RZ, R32, RZ ;  /* 0x00000020ff23723e */ /* 0x000fe200048070ff */
[----:B------:R-:W-:-:S04]  /*9540*/  IMAD.X R32, RZ, RZ, R81, P5 ;  /* 0x000000ffff207224 */ /* 0x000fc800028e0651 */
[----:B------:R-:W-:-:S04]  /*9550*/  IMAD R32, R32, UR12, RZ ;  /* 0x0000000c20207c24 */ /* 0x000fc8000f8e02ff */
[C---:B------:R-:W-:Y:S02]  /*9560*/  IMAD R34, R33.reuse, UR13, R32 ;  /* 0x0000000d21227c24 */ /* 0x040fe4000f8e0220 */
[----:B------:R-:W-:-:S03]  /*9570*/  IMAD.WIDE.U32 R32, R33, UR12, R42 ;  /* 0x0000000c21207c25 */ /* 0x000fc6000f8e002a */
[----:B------:R-:W-:-:S04]  /*9580*/  IADD3 R32, P5, R32, UR14, RZ ;  /* 0x0000000e20207c10 */ /* 0x000fc8000ffbe0ff */
[--C-:B------:R-:W-:Y:S02]  /*9590*/  IADD3.X R33, R33, UR15, R34.reuse, P5, !PT ;  /* 0x0000000f21217c10 */ /* 0x100fe4000affe422 */
[----:B------:R-:W-:Y:S01]  /*95a0*/  PRMT R34, RZ, 0x7610, R34 ;  /* 0x00007610ff227816 */ /* 0x000fe20000000022 */
[----:B------:R0:W-:Y:S05]  /*95b0*/  @!P0 STG.E.U8 desc[UR44][R38.64+0x9], R35 ;  /* 0x0000092326008986 */ /* 0x0001ea000c10112c */
[----:B------:R-:W4:Y:S01]  /*95c0*/  @!P4 LDG.E.U8 R34, desc[UR44][R32.64] ;  /* 0x0000002c2022c981 */ /* 0x000f22000c1e1100 */
[----:B------:R-:W-:Y:S02]  /*95d0*/  ISETP.LT.OR P0, PT, R44, 0x12, !P2 ;  /* 0x000000122c00780c */ /* 0x000fe40005701670 */
[----:B------:R-:W-:-:S02]  /*95e0*/  LOP3.LUT P1, RZ, R229, 0x8, RZ, 0xc0, !PT ;  /* 0x00000008e5ff7812 */ /* 0x000fc4000782c0ff */
[----:B----4-:R-:W-:-:S04]  /*95f0*/  LOP3.LUT R34, R34, 0xff, RZ, 0xc0, !PT ;  /* 0x000000ff22227812 */ /* 0x010fc800078ec0ff */
[----:B------:R-:W-:-:S05]  /*9600*/  F2FP.F16.E4M3.UNPACK_B R34, R34 ;  /* 0x00000022ff22723e */ /* 0x000fca00020006ff */
[----:B------:R-:W-:-:S05]  /*9610*/  HADD2.F32 R34, -RZ, R34.H0_H0 ;  /* 0x20000022ff227230 */ /* 0x000fca0000004100 */
[----:B------:R-:W-:-:S04]  /*9620*/  FMUL R34, R34, UR38 ;  /* 0x0000002622227c20 */ /* 0x000fc80008400000 */
[----:B------:R-:W-:Y:S02]  /*9630*/  FFMA R217, R217, UR39, R34 ;  /* 0x00000027d9d97c23 */ /* 0x000fe40008000022 */
[----:B0-----:R-:W0:Y:S03]  /*9640*/  @!P0 LDC.64 R34, c[0x0][0x5c0] ;  /* 0x00017000ff228b82 */ /* 0x001e260000000a00 */
[----:B------:R-:W-:-:S05]  /*9650*/  F2FP.SATFINITE.E4M3.F32.PACK_AB_MERGE_C R217, RZ, R217, RZ ;  /* 0x000000d9ffd9723e */ /* 0x000fca00048070ff */
[----:B------:R-:W-:Y:S01]  /*9660*/  @!P4 STG.E.U8 desc[UR44][R58.64], R217 ;  /* 0x000000d93a00c986 */ /* 0x000fe2000c10112c */
[--C-:B0-----:R-:W-:Y:S02]  /*9670*/  @!P0 IADD3 R66, P5, P6, R26, UR8, R34.reuse ;  /* 0x000000081a428c10 */ /* 0x101fe4000febe022 */
[----:B------:R-:W-:-:S06]  /*9680*/  PRMT R34, RZ, 0x7610, R34 ;  /* 0x00007610ff227816 */ /* 0x000fcc0000000022 */
[----:B------:R-:W4:Y:S01]  /*9690*/  @!P1 LDG.E.U8 R34, desc[UR44][R32.64+0x1] ;  /* 0x0000012c20229981 */ /* 0x000f22000c1e1100 */
[----:B------:R-:W-:-:S04]  /*96a0*/  LOP3.LUT R0, R0, 0xffefffff, RZ, 0xc0, !PT ;  /* 0xffefffff00007812 */ /* 0x000fc800078ec0ff */
[----:B------:R-:W-:Y:S02]  /*96b0*/  @P3 LOP3.LUT R0, R0, 0x100000, RZ, 0xfc, !PT ;  /* 0x0010000000003812 */ /* 0x000fe400078efcff */
[----:B------:R-:W-:Y:S02]  /*96c0*/  ISETP.GE.AND P3, PT, R46, 0x89, PT ;  /* 0x000000892e00780c */ /* 0x000fe40003f66270 */
[----:B------:R-:W-:Y:S02]  /*96d0*/  @!P0 IADD3.X R67, R45, UR7, R35, P5, P6 ;  /* 0x000000072d438c10 */ /* 0x000fe4000afec423 */
[----:B------:R-:W-:Y:S01]  /*96e0*/  ISETP.LT.OR P5, PT, R44, 0x1, !P3 ;  /* 0x000000012c00780c */ /* 0x000fe20005fa1670 */
[----:B------:R-:W-:Y:S02]  /*96f0*/  IMAD.U32 R39, RZ, RZ, UR8 ;  /* 0x00000008ff277e24 */ /* 0x000fe4000f8e00ff */
[----:B------:R-:W-:-:S10]  /*9700*/  IMAD.U32 R38, RZ, RZ, UR7 ;  /* 0x00000007ff267e24 */ /* 0x000fd4000f8e00ff */
[----:B------:R-:W-:-:S04]  /*9710*/  @!P5 IADD3 R39, P4, P6, R39, UR6, R26 ;  /* 0x000000062727dc10 */ /* 0x000fc8000fe9e01a */
        /* <DEDUP_REMOVED lines=13> */
[----:B------:R-:W-:Y:S02]  /*97f0*/  IADD3.X R35, R35, UR15, R36, P4, !PT ;  /* 0x0000000f23237c10 */ /* 0x000fe4000a7fe424 */
[----:B------:R-:W0:Y:S01]  /*9800*/  @!P5 LDC.64 R36, c[0x0][0x5c0] ;  /* 0x00017000ff24db82 */ /* 0x000e220000000a00 */
[----:B------:R1:W-:Y:S01]  /*9810*/  @!P1 STG.E.U8 desc[UR44][R54.64+0x1], R49 ;  /* 0x0000013136009986 */ /* 0x0003e2000c10112c */
[----:B0-----:R-:W-:-:S05]  /*9820*/  @!P5 IADD3 R36, P4, R39, R36, RZ ;  /* 0x000000242724d210 */ /* 0x001fca0007f9e0ff */
[----:B------:R-:W-:Y:S01]  /*9830*/  @!P5 IMAD.X R37, R38, 0x1, R37, P4 ;  /* 0x000000012625d824 */ /* 0x000fe200020e0625 */
[----:B------:R-:W-:-:S06]  /*9840*/  PRMT R38, RZ, 0x7610, R38 ;  /* 0x00007610ff267816 */ /* 0x000fcc0000000026 */
[----:B------:R-:W4:Y:S01]  /*9850*/  @!P5 LDG.E.U8 R38, desc[UR44][R34.64] ;  /* 0x0000002c2226d981 */ /* 0x000f22000c1e1100 */
[C---:B------:R-:W-:Y:S02]  /*9860*/  ISETP.LT.OR P1, PT, R44.reuse, 0x19, !P2 ;  /* 0x000000192c00780c */ /* 0x040fe40005721670 */
[----:B------:R-:W-:Y:S01]  /*9870*/  ISETP.LT.OR P4, PT, R44, 0x2, !P3 ;  /* 0x000000022c00780c */ /* 0x000fe20005f81670 */
[----:B-1----:R-:W-:Y:S02]  /*9880*/  IMAD.U32 R49, RZ, RZ, UR8 ;  /* 0x00000008ff317e24 */ /* 0x002fe4000f8e00ff */
[----:B------:R-:W-:-:S10]  /*9890*/  IMAD.U32 R48, RZ, RZ, UR7 ;  /* 0x00000007ff307e24 */ /* 0x000fd4000f8e00ff */
[----:B------:R-:W-:-:S04]  /*98a0*/  @!P4 IADD3 R49, P0, P6, R49, UR6, R26 ;  /* 0x000000063131cc10 */ /* 0x000fc8000fe1e01a */
[----:B------:R-:W-:Y:S02]  /*98b0*/  @!P4 IADD3.X R48, R48, UR5, R45, P0, P6 ;  /* 0x000000053030cc10 */ /* 0x000fe400087ec42d */
[----:B----4-:R-:W-:-:S04]  /*98c0*/  LOP3.LUT R38, R38, 0xff, RZ, 0xc0, !PT ;  /* 0x000000ff26267812 */ /* 0x010fc800078ec0ff */
[----:B------:R-:W-:-:S05]  /*98d0*/  F2FP.F16.E4M3.UNPACK_B R38, R38 ;  /* 0x00000026ff26723e */ /* 0x000fca00020006ff */
[----:B------:R-:W-:-:S05]  /*98e0*/  HADD2.F32 R38, -RZ, R38.H0_H0 ;  /* 0x20000026ff267230 */ /* 0x000fca0000004100 */
[----:B------:R-:W-:-:S04]  /*98f0*/  FMUL R38, R38, UR38 ;  /* 0x0000002626267c20 */ /* 0x000fc80008400000 */
[----:B------:R-:W-:Y:S02]  /*9900*/  FFMA R215, R215, UR39, R38 ;  /* 0x00000027d7d77c23 */ /* 0x000fe40008000026 */
[----:B------:R-:W0:Y:S03]  /*9910*/  @!P4 LDC.64 R38, c[0x0][0x5c0] ;  /* 0x00017000ff26cb82 */ /* 0x000e260000000a00 */
[----:B------:R-:W-:-:S05]  /*9920*/  F2FP.SATFINITE.E4M3.F32.PACK_AB_MERGE_C R215, RZ, R215, RZ ;  /* 0x000000d7ffd7723e */ /* 0x000fca00048070ff */
[----:B------:R1:W-:Y:S02]  /*9930*/  @!P5 STG.E.U8 desc[UR44][R36.64], R215 ;  /* 0x000000d72400d986 */ /* 0x0003e4000c10112c */
[----:B-1----:R-:W1:Y:S02]  /*9940*/  @!P1 LDC.64 R36, c[0x0][0x5c0] ;  /* 0x00017000ff249b82 */ /* 0x002e640000000a00 */
[--C-:B-1----:R-:W-:Y:S02]  /*9950*/  @!P1 IADD3 R68, P5, P6, R26, UR8, R36.reuse ;  /* 0x000000081a449c10 */ /* 0x102fe4000febe024 */
[----:B------:R-:W-:-:S06]  /*9960*/  PRMT R36, RZ, 0x7610, R36 ;  /* 0x00007610ff247816 */ /* 0x000fcc0000000024 */
[----:B------:R-:W4:Y:S01]  /*9970*/  @!P4 LDG.E.U8 R36, desc[UR44][R34.64+0x1] ;  /* 0x0000012c2224c981 */ /* 0x000f22000c1e1100 */
[----:B0-----:R-:W-:-:S05]  /*9980*/  @!P4 IADD3 R38, P0, R49, R38, RZ ;  /* 0x000000263126c210 */ /* 0x001fca0007f1e0ff */
[----:B------:R-:W-:Y:S01]  /*9990*/  @!P4 IMAD.X R39, R48, 0x1, R39, P0 ;  /* 0x000000013027c824 */ /* 0x000fe200000e0627 */
[----:B------:R-:W-:Y:S02]  /*99a0*/  ISETP.LT.OR P0, PT, R44, 0x1a, !P2 ;  /* 0x0000001a2c00780c */ /* 0x000fe40005701670 */
[----:B------:R-:W-:Y:S02]  /*99b0*/  @!P1 IADD3.X R69, R45, UR7, R37, P5, P6 ;  /* 0x000000072d459c10 */ /* 0x000fe4000afec425 */
[----:B------:R-:W-:-:S04]  /*99c0*/  LOP3.LUT R229, R229, 0xffffdfff, RZ, 0xc0, !PT ;  /* 0xffffdfffe5e57812 */ /* 0x000fc800078ec0ff */
[----:B------:R-:W-:Y:S02]  /*99d0*/  @P1 LOP3.LUT R229, R229, 0x2000, RZ, 0xfc, !PT ;  /* 0x00002000e5e51812 */ /* 0x000fe400078efcff */
[----:B------:R-:W-:-:S04]  /*99e0*/  LOP3.LUT P1, RZ, R0, 0x400000, RZ, 0xc0, !PT ;  /* 0x0040000000ff7812 */ /* 0x000fc8000782c0ff */
[----:B------:R-:W-:Y:S02]  /*99f0*/  ISETP.LT.OR P6, PT, R44, 0x9, !P1 ;  /* 0x000000092c00780c */ /* 0x000fe40004fc1670 */
[----:B----4-:R-:W-:-:S04]  /*9a00*/  LOP3.LUT R36, R36, 0xff, RZ, 0xc0, !PT ;  /* 0x000000ff24247812 */ /* 0x010fc800078ec0ff */
[----:B------:R-:W-:-:S05]  /*9a10*/  F2FP.F16.E4M3.UNPACK_B R36, R36 ;  /* 0x00000024ff24723e */ /* 0x000fca00020006ff */
[----:B------:R-:W-:-:S05]  /*9a20*/  HADD2.F32 R36, -RZ, R36.H0_H0 ;  /* 0x20000024ff247230 */ /* 0x000fca0000004100 */
[----:B------:R-:W-:-:S04]  /*9a30*/  FMUL R36, R36, UR38 ;  /* 0x0000002624247c20 */ /* 0x000fc80008400000 */
[----:B------:R-:W-:-:S05]  /*9a40*/  FFMA R36, R214, UR39, R36 ;  /* 0x00000027d6247c23 */ /* 0x000fca0008000024 */
[----:B------:R-:W-:Y:S02]  /*9a50*/  F2FP.SATFINITE.E4M3.F32.PACK_AB_MERGE_C R49, RZ, R36, RZ ;  /* 0x00000024ff31723e */ /* 0x000fe400048070ff */
[----:B------:R-:W0:Y:S03]  /*9a60*/  @!P0 LDC.64 R36, c[0x0][0x5c0] ;  /* 0x00017000ff248b82 */ /* 0x000e260000000a00 */
[----:B------:R1:W-:Y:S01]  /*9a70*/  @!P4 STG.E.U8 desc[UR44][R38.64+0x1], R49 ;  /* 0x000001312600c986 */ /* 0x0003e2000c10112c */
[--C-:B0-----:R-:W-:Y:S02]  /*9a80*/  @!P0 IADD3 R54, P4, P5, R26, UR8, R36.reuse ;  /* 0x000000081a368c10 */ /* 0x101fe4000fd9e024 */
[----:B------:R-:W-:-:S06]  /*9a90*/  PRMT R36, RZ, 0x7610, R36 ;  /* 0x00007610ff247816 */ /* 0x000fcc0000000024 */
[----:B------:R-:W4:Y:S01]  /*9aa0*/  @!P6 LDG.E.U8 R36, desc[UR44][R32.64+0x8] ;  /* 0x0000082c2024e981 */ /* 0x000f22000c1e1100 */
[----:B------:R-:W-:Y:S02]  /*9ab0*/  LOP3.LUT R229, R229, 0xfffffffb, RZ, 0xc0, !PT ;  /* 0xfffffffbe5e57812 */ /* 0x000fe400078ec0ff */
[----:B------:R-:W-:Y:S02]  /*9ac0*/  @!P0 IADD3.X R55, R45, UR7, R37, P4, P5 ;  /* 0x000000072d378c10 */ /* 0x000fe4000a7ea425 */
[----:B------:R-:W-:Y:S02]  /*9ad0*/  @P0 LOP3.LUT R229, R229, 0x4, RZ, 0xfc, !PT ;  /* 0x00000004e5e50812 */ /* 0x000fe400078efcff */
[----:B------:R-:W-:Y:S02]  /*9ae0*/  ISETP.LT.OR P0, PT, R44, 0x11, !P1 ;  /* 0x000000112c00780c */ /* 0x000fe40004f01670 */
[----:B----4-:R-:W-:-:S04]  /*9af0*/  LOP3.LUT R36, R36, 0xff, RZ, 0xc0, !PT ;  /* 0x000000ff24247812 */ /* 0x010fc800078ec0ff */
[----:B------:R-:W-:-:S05]  /*9b00*/  F2FP.F16.E4M3.UNPACK_B R36, R36 ;  /* 0x00000024ff24723e */ /* 0x000fca00020006ff */
[----:B------:R-:W-:-:S05]  /*9b10*/  HADD2.F32 R36, -RZ, R36.H0_H0 ;  /* 0x20000024ff247230 */ /* 0x000fca0000004100 */
[----:B------:R-:W-:-:S04]  /*9b20*/  FMUL R36, R36, UR38 ;  /* 0x0000002624247c20 */ /* 0x000fc80008400000 */
[----:B------:R-:W-:Y:S02]  /*9b30*/  FFMA R213, R213, UR39, R36 ;  /* 0x00000027d5d57c23 */ /* 0x000fe40008000024 */
[----:B------:R-:W0:Y:S03]  /*9b40*/  @!P0 LDC.64 R36, c[0x0][0x5c0] ;  /* 0x00017000ff248b82 */ /* 0x000e260000000a00 */
[----:B------:R-:W-:-:S05]  /*9b50*/  F2FP.SATFINITE.E4M3.F32.PACK_AB_MERGE_C R213, RZ, R213, RZ ;  /* 0x000000d5ffd5723e */ /* 0x000fca00048070ff */
[----:B------:R-:W-:Y:S01]  /*9b60*/  @!P6 STG.E.U8 desc[UR44][R64.64+0x8], R213 ;  /* 0x000008d54000e986 */ /* 0x000fe2000c10112c */
[----:B------:R-:W-:Y:S02]  /*9b70*/  ISETP.LT.OR P6, PT, R44, 0x12, !P1 ;  /* 0x000000122c00780c */ /* 0x000fe40004fc1670 */
[----:B0-----:R-:W-:-:S04]  /*9b80*/  @!P0 IADD3 R88, P4, P5, R26, UR6, R36 ;  /* 0x000000061a588c10 */ /* 0x001fc8000fd9e024 */
[----:B------:R-:W-:-:S07]  /*9b90*/  @!P0 IADD3.X R89, R45, UR5, R37, P4, P5 ;  /* 0x000000052d598c10 */ /* 0x000fce000a7ea425 */
[----:B------:R-:W0:Y:S01]  /*9ba0*/  @!P6 LDC.64 R36, c[0x0][0x5c0] ;  /* 0x00017000ff24eb82 */ /* 0x000e220000000a00 */
[----:B------:R-:W-:Y:S02]  /*9bb0*/  LOP3.LUT P0, RZ, R0, 0x200000, RZ, 0xc0, !PT ;  /* 0x0020000000ff7812 */ /* 0x000fe4000780c0ff */
[--C-:B0-----:R-:W-:Y:S02]  /*9bc0*/  @!P6 IADD3 R58, P4, P5, R26, UR6, R36.reuse ;  /* 0x000000061a3aec10 */ /* 0x101fe4000fd9e024 */
[----:B------:R-:W-:-:S09]  /*9bd0*/  PRMT R36, RZ, 0x7610, R36 ;  /* 0x00007610ff247816 */ /* 0x000fd20000000024 */
[----:B------:R-:W4:Y:S01]  /*9be0*/  @!P0 LDG.E.U8 R36, desc[UR44][R32.64+0x9] ;  /* 0x0000092c20248981 */ /* 0x000f22000c1e1100 */
[----:B------:R-:W-:Y:S02]  /*9bf0*/  @!P6 IADD3.X R59, R45, UR5, R37, P4, P5 ;  /* 0x000000052d3bec10 */ /* 0x000fe4000a7ea425 */
[----:B------:R-:W-:Y:S01]  /*9c00*/  ISETP.LT.OR P4, PT, R44, 0x9, !P3 ;  /* 0x000000092c00780c */ /* 0x000fe20005f81670 */
[----:B-1----:R-:W-:Y:S02]  /*9c10*/  IMAD.U32 R39, RZ, RZ, UR8 ;  /* 0x00000008ff277e24 */ /* 0x002fe4000f8e00ff */
[----:B------:R-:W-:Y:S01]  /*9c20*/  IMAD.U32 R38, RZ, RZ, UR7 ;  /* 0x00000007ff267e24 */ /* 0x000fe2000f8e00ff */
        /* <DEDUP_REMOVED lines=8> */
[----:B------:R-:W-:-:S04]  /*9cb0*/  @!P4 IADD3 R39, P0, P5, R39, UR6, R26 ;  /* 0x000000062727cc10 */ /* 0x000fc8000fd1e01a */
[----:B------:R-:W-:Y:S02]  /*9cc0*/  @!P4 IADD3.X R38, R38, UR5, R45, P0, P5 ;  /* 0x000000052626cc10 */ /* 0x000fe400087ea42d */
[----:B0-----:R-:W-:-:S05]  /*9cd0*/  @!P4 IADD3 R36, P0, R39, R36, RZ ;  /* 0x000000242724c210 */ /* 0x001fca0007f1e0ff */
[----:B------:R-:W-:Y:S01]  /*9ce0*/  @!P4 IMAD.X R37, R38, 0x1, R37, P0 ;  /* 0x000000012625c824 */ /* 0x000fe200000e0625 */
[----:B------:R-:W-:-:S06]  /*9cf0*/  PRMT R38, RZ, 0x7610, R38 ;  /* 0x00007610ff267816 */ /* 0x000fcc0000000026 */
[----:B------:R-:W4:Y:S01]  /*9d00*/  @!P4 LDG.E.U8 R38, desc[UR44][R34.64+0x8] ;  /* 0x0000082c2226c981 */ /* 0x000f22000c1e1100 */
[C---:B------:R-:W-:Y:S02]  /*9d10*/  ISETP.LT.OR P0, PT, R44.reuse, 0xa, !P3 ;  /* 0x0000000a2c00780c */ /* 0x040fe40005f01670 */
[----:B------:R-:W-:Y:S01]  /*9d20*/  ISETP.LT.OR P3, PT, R44, 0x19, !P1 ;  /* 0x000000192c00780c */ /* 0x000fe20004f61670 */
[----:B-1----:R-:W-:Y:S02]  /*9d30*/  IMAD.U32 R41, RZ, RZ, UR8 ;  /* 0x00000008ff297e24 */ /* 0x002fe4000f8e00ff */
[----:B------:R-:W-:-:S08]  /*9d40*/  IMAD.U32 R40, RZ, RZ, UR7 ;  /* 0x00000007ff287e24 */ /* 0x000fd0000f8e00ff */
        /* <DEDUP_REMOVED lines=16> */
[----:B------:R-:W-:Y:S02]  /*9e50*/  @!P3 IADD3.X R99, R45, UR5, R37, P5, P6 ;  /* 0x000000052d63bc10 */ /* 0x000fe4000afec425 */
[----:B------:R-:W-:Y:S02]  /*9e60*/  LOP3.LUT P6, RZ, R229, 0x40, RZ, 0xc0, !PT ;  /* 0x00000040e5ff7812 */ /* 0x000fe400078cc0ff */
[----:B------:R-:W-:Y:S02]  /*9e70*/  PRMT R40, RZ, 0x7610, R40 ;  /* 0x00007610ff287816 */ /* 0x000fe40000000028 */
        /* <DEDUP_REMOVED lines=9> */
[----:B------:R-:W-:-:S04]  /*9f10*/  IMAD R36, R36, UR12, RZ ;  /* 0x0000000c24247c24 */ /* 0x000fc8000f8e02ff */
[C---:B0-----:R-:W-:Y:S02]  /*9f20*/  IMAD R38, R37.reuse, UR13, R36 ;  /* 0x0000000d25267c24 */ /* 0x041fe4000f8e0224 */
[----:B------:R-:W-:-:S03]  /*9f30*/  IMAD.WIDE.U32 R36, R37, UR12, R42 ;  /* 0x0000000c25247c25 */ /* 0x000fc6000f8e002a */
[----:B------:R-:W-:-:S04]  /*9f40*/  IADD3 R36, P0, R36, UR14, RZ ;  /* 0x0000000e24247c10 */ /* 0x000fc8000ff1e0ff */
[----:B------:R-:W-:-:S05]  /*9f50*/  IADD3.X R37, R37, UR15, R38, P0, !PT ;  /* 0x0000000f25257c10 */ /* 0x000fca00087fe426 */
[----:B------:R-:W4:Y:S01]  /*9f60*/  @!P6 LDG.E.U8 R40, desc[UR44][R36.64] ;  /* 0x0000002c2428e981 */ /* 0x000f22000c1e1100 */
[----:B------:R-:W-:-:S13]  /*9f70*/  ISETP.LT.OR P5, PT, R44, 0x1a, !P1 ;  /* 0x0000001a2c00780c */ /* 0x000fda0004fa1670 */
[----:B------:R-:W0:Y:S01]  /*9f80*/  @!P5 LDC.64 R38, c[0x0][0x5c0] ;  /* 0x00017000ff26db82 */ /* 0x000e220000000a00 */
[----:B------:R-:W-:Y:S02]  /*9f90*/  LOP3.LUT P3, RZ, R229, 0x2, RZ, 0xc0, !PT ;  /* 0x00000002e5ff7812 */ /* 0x000fe4000786c0ff */
[--C-:B0-----:R-:W-:Y:S02]  /*9fa0*/  @!P5 IADD3 R86, P0, P4, R26, UR6, R38.reuse ;  /* 0x000000061a56dc10 */ /* 0x101fe4000fc1e026 */
[----:B------:R-:W-:Y:S02]  /*9fb0*/  PRMT R38, RZ, 0x7610, R38 ;  /* 0x00007610ff267816 */ /* 0x000fe40000000026 */
[----:B----4-:R-:W-:-:S04]  /*9fc0*/  LOP3.LUT R40, R40, 0xff, RZ, 0xc0, !PT ;  /* 0x000000ff28287812 */ /* 0x010fc800078ec0ff */
[----:B------:R-:W-:-:S05]  /*9fd0*/  F2FP.F16.E4M3.UNPACK_B R40, R40 ;  /* 0x00000028ff28723e */ /* 0x000fca00020006ff */
[----:B------:R-:W-:-:S05]  /*9fe0*/  HADD2.F32 R40, -RZ, R40.H0_H0 ;  /* 0x20000028ff287230 */ /* 0x000fca0000004100 */
[----:B------:R-:W-:-:S04]  /*9ff0*/  FMUL R40, R40, UR38 ;  /* 0x0000002628287c20 */ /* 0x000fc80008400000 */
[----:B------:R-:W-:-:S05]  /*a000*/  FFMA R209, R209, UR39, R40 ;  /* 0x00000027d1d17c23 */ /* 0x000fca0008000028 */
[----:B------:R-:W-:-:S05]  /*a010*/  F2FP.SATFINITE.E4M3.F32.PACK_AB_MERGE_C R209, RZ, R209, RZ ;  /* 0x000000d1ffd1723e */ /* 0x000fca00048070ff */
[----:B------:R-:W-:Y:S04]  /*a020*/  @!P6 STG.E.U8 desc[UR44][R62.64], R209 ;  /* 0x000000d13e00e986 */ /* 0x000fe8000c10112c */
        /* <DEDUP_REMOVED lines=29> */
[----:B------:R-:W-:-:S04]  /*a200*/  ISETP.GE.AND P3, PT, R46, 0x101, PT ;  /* 0x000001012e00780c */ /* 0x000fc80003f66270 */
        /* <DEDUP_REMOVED lines=18> */
[----:B------:R-:W-:Y:S02]  /*a330*/  LOP3.LUT R229, R229, 0xfffffffd, RZ, 0xc0, !PT ;  /* 0xfffffffde5e57812 */ /* 0x000fe400078ec0ff */
[----:B------:R-:W-:Y:S02]  /*a340*/  @!P3 IADD3.X R93, R45, UR9, R41, P5, P6 ;  /* 0x000000092d5dbc10 */ /* 0x000fe4000afec429 */
[----:B------:R-:W-:Y:S02]  /*a350*/  ISETP.GE.AND P6, PT, R46, 0x101, PT ;  /* 0x000001012e00780c */ /* 0x000fe40003fc6270 */
[----:B------:R-:W-:Y:S02]  /*a360*/  @P3 LOP3.LUT R229, R229, 0x2, RZ, 0xfc, !PT ;  /* 0x00000002e5e53812 */ /* 0x000fe400078efcff */
[----:B------:R-:W-:Y:S02]  /*a370*/  ISETP.LT.OR P3, PT, R44, 0x12, !P6 ;  /* 0x000000122c00780c */ /* 0x000fe40007761670 */
[----:B0-----:R-:W-:-:S02]  /*a380*/  @!P0 IADD3 R48, P4, R51, R48, RZ ;  /* 0x0000003033308210 */ /* 0x001fc40007f9e0ff */
[----:B------:R-:W-:-:S03]  /*a390*/  LOP3.LUT P5, RZ, R229, 0x80, RZ, 0xc0, !PT ;  /* 0x00000080e5ff7812 */ /* 0x000fc600078ac0ff */
[----:B------:R-:W-:Y:S01]  /*a3a0*/  @!P0 IMAD.X R49, R50, 0x1, R49, P4 ;  /* 0x0000000132318824 */ /* 0x000fe200020e0631 */
        /* <DEDUP_REMOVED lines=15> */
[----:B------:R-:W-:-:S11]  /*a4a0*/  LOP3.LUT R229, R229, 0xfffbffff, RZ, 0xc0, !PT ;  /* 0xfffbffffe5e57812 */ /* 0x000fd600078ec0ff */
[----:B------:R-:W-:Y:S02]  /*a4b0*/  @P3 LOP3.LUT R229, R229, 0x40000, RZ, 0xfc, !PT ;  /* 0x00040000e5e53812 */ /* 0x000fe400078efcff */
        /* <DEDUP_REMOVED lines=27> */
[----:B------:R-:W-:Y:S01]  /*a670*/  @!P3 STG.E.U8 desc[UR44][R56.64+0x9], R51 ;  /* 0x000009333800b986 */ /* 0x000fe2000c10112c */
[----:B------:R-:W-:-:S04]  /*a680*/  @!P0 IADD3 R49, P3, P4, R49, UR10, R26 ;  /* 0x0000000a31318c10 */ /* 0x000fc8000fc7e01a */
[----:B------:R-:W-:Y:S02]  /*a690*/  @!P0 IADD3.X R48, R48, UR9, R45, P3, P4 ;  /* 0x0000000930308c10 */ /* 0x000fe40009fe842d */
[----:B0-----:R-:W-:-:S05]  /*a6a0*/  @!P0 IADD3 R40, P3, R49, R40, RZ ;  /* 0x0000002831288210 */ /* 0x001fca0007f7e0ff */
[----:B------:R-:W-:Y:S01]  /*a6b0*/  @!P0 IMAD.X R41, R48, 0x1, R41, P3 ;  /* 0x0000000130298824 */ /* 0x000fe200018e0629 */
[----:B------:R-:W-:-:S06]  /*a6c0*/  PRMT R48, RZ, 0x7610, R48 ;  /* 0x00007610ff307816 */ /* 0x000fcc0000000030 */
[----:B------:R-:W4:Y:S01]  /*a6d0*/  @!P0 LDG.E.U8 R48, desc[UR44][R38.64+0x8] ;  /* 0x0000082c26308981 */ /* 0x000f22000c1e1100 */
[----:B------:R-:W-:Y:S01]  /*a6e0*/  ISETP.LT.OR P3, PT, R44, 0xa, !P1 ;  /* 0x0000000a2c00780c */ /* 0x000fe20004f61670 */
[----:B------:R-:W-:Y:S01]  /*a6f0*/  IMAD.U32 R49, RZ, RZ, UR8 ;  /* 0x00000008ff317e24 */ /* 0x000fe2000f8e00ff */
[----:B------:R-:W-:-:S04]  /*a700*/  LOP3.LUT R229, R229, 0xffffffbf, RZ, 0xc0, !PT ;  /* 0xffffffbfe5e57812 */ /* 0x000fc800078ec0ff */
[----:B------:R-:W-:-:S07]  /*a710*/  @P5 LOP3.LUT R229, R229, 0x40, RZ, 0xfc, !PT ;  /* 0x00000040e5e55812 */ /* 0x000fce00078efcff */
[----:B------:R-:W-:Y:S02]  /*a720*/  @!P3 IADD3 R49, P4, P5, R49, UR10, R26 ;  /* 0x0000000a3131bc10 */ /* 0x000fe4000fd9e01a */
[----:B----4-:R-:W-:-:S04]  /*a730*/  LOP3.LUT R48, R48, 0xff, RZ, 0xc0, !PT ;  /* 0x000000ff30307812 */ /* 0x010fc800078ec0ff */
[----:B------:R-:W-:-:S05]  /*a740*/  F2FP.F16.E4M3.UNPACK_B R48, R48 ;  /* 0x00000030ff30723e */ /* 0x000fca00020006ff */
[----:B------:R-:W-:-:S05]  /*a750*/  HADD2.F32 R48, -RZ, R48.H0_H0 ;  /* 0x20000030ff307230 */ /* 0x000fca0000004100 */
[----:B------:R-:W-:-:S04]  /*a760*/  FMUL R48, R48, UR38 ;  /* 0x0000002630307c20 */ /* 0x000fc80008400000 */
[----:B------:R-:W-:-:S05]  /*a770*/  FFMA R203, R203, UR39, R48 ;  /* 0x00000027cbcb7c23 */ /* 0x000fca0008000030 */
[----:B------:R-:W-:-:S05]  /*a780*/  F2FP.SATFINITE.E4M3.F32.PACK_AB_MERGE_C R203, RZ, R203, RZ ;  /* 0x000000cbffcb723e */ /* 0x000fca00048070ff */
[----:B------:R0:W-:Y:S02]  /*a790*/  @!P0 STG.E.U8 desc[UR44][R40.64+0x8], R203 ;  /* 0x000008cb28008986 */ /* 0x0001e4000c10112c */
[----:B0-----:R-:W0:Y:S01]  /*a7a0*/  @!P3 LDC.64 R40, c[0x0][0x5c0] ;  /* 0x00017000ff28bb82 */ /* 0x001e220000000a00 */
[----:B------:R-:W-:-:S05]  /*a7b0*/  IMAD.U32 R48, RZ, RZ, UR7 ;  /* 0x00000007ff307e24 */ /* 0x000fca000f8e00ff */
[----:B------:R-:W-:Y:S02]  /*a7c0*/  @!P3 IADD3.X R48, R48, UR9, R45, P4, P5 ;  /* 0x000000093030bc10 */ /* 0x000fe4000a7ea42d */
[----:B0-----:R-:W-:-:S05]  /*a7d0*/  @!P3 IADD3 R40, P0, R49, R40, RZ ;  /* 0x000000283128b210 */ /* 0x001fca0007f1e0ff */
[----:B------:R-:W-:Y:S01]  /*a7e0*/  @!P3 IMAD.X R41, R48, 0x1, R41, P0 ;  /* 0x000000013029b824 */ /* 0x000fe200000e0629 */
[----:B------:R-:W-:-:S06]  /*a7f0*/  PRMT R48, RZ, 0x7610, R48 ;  /* 0x00007610ff307816 */ /* 0x000fcc0000000030 */
[----:B------:R-:W4:Y:S01]  /*a800*/  @!P3 LDG.E.U8 R48, desc[UR44][R38.64+0x9] ;  /* 0x0000092c2630b981 */ /* 0x000f22000c1e1100 */
[----:B------:R-:W-:Y:S02]  /*a810*/  ISETP.GE.AND P0, PT, R46, 0x181, PT ;  /* 0x000001812e00780c */ /* 0x000fe40003f06270 */
[----:B----4-:R-:W-:-:S04]  /*a820*/  LOP3.LUT R48, R48, 0xff, RZ, 0xc0, !PT ;  /* 0x000000ff30307812 */ /* 0x010fc800078ec0ff */
[----:B------:R-:W-:-:S05]  /*a830*/  F2FP.F16.E4M3.UNPACK_B R48, R48 ;  /* 0x00000030ff30723e */ /* 0x000fca00020006ff */
[----:B------:R-:W-:-:S05]  /*a840*/  HADD2.F32 R48, -RZ, R48.H0_H0 ;  /* 0x20000030ff307230 */ /* 0x000fca0000004100 */
[----:B------:R-:W-:-:S04]  /*a850*/  FMUL R49, R48, UR38 ;  /* 0x0000002630317c20 */ /* 0x000fc80008400000 */
[----:B------:R-:W-:-:S05]  /*a860*/  FFMA R49, R202, UR39, R49 ;  /* 0x00000027ca317c23 */ /* 0x000fca0008000031 */
[----:B------:R-:W-:-:S05]  /*a870*/  F2FP.SATFINITE.E4M3.F32.PACK_AB_MERGE_C R53, RZ, R49, RZ ;  /* 0x00000031ff35723e */ /* 0x000fca00048070ff */
[----:B------:R0:W-:Y:S01]  /*a880*/  @!P3 STG.E.U8 desc[UR44][R40.64+0x9], R53 ;  /* 0x000009352800b986 */ /* 0x0001e2000c10112c */
[----:B------:R-:W-:-:S13]  /*a890*/  ISETP.LT.OR P3, PT, R44, 0x1, !P0 ;  /* 0x000000012c00780c */ /* 0x000fda0004761670 */
[----:B0-----:R-:W0:Y:S01]  /*a8a0*/  @!P3 LDC.64 R40, c[0x0][0x5c0] ;  /* 0x00017000ff28bb82 */ /* 0x001e220000000a00 */
[----:B------:R-:W-:Y:S02]  /*a8b0*/  @!P3 IMAD.MOV.U32 R48, RZ, RZ, R26 ;  /* 0x000000ffff30b224 */ /* 0x000fe400078e001a */
[----:B------:R-:W-:Y:S02]  /*a8c0*/  @!P3 IMAD.MOV.U32 R49, RZ, RZ, R45 ;  /* 0x000000ffff31b224 */ /* 0x000fe400078e002d */
[----:B------:R-:W-:-:S04]  /*a8d0*/  @!P3 IMAD.WIDE.U32 R48, R24, 0x180, R48 ;  /* 0x000001801830b825 */ /* 0x000fc800078e0030 */
[----:B------:R-:W-:Y:S01]  /*a8e0*/  @!P3 IMAD R50, R25, 0x180, RZ ;  /* 0x000001801932b824 */ /* 0x000fe200078e02ff */
[----:B0-----:R-:W-:-:S04]  /*a8f0*/  @!P3 IADD3 R48, P4, R48, R40, RZ ;  /* 0x000000283030b210 */ /* 0x001fc80007f9e0ff */
[----:B------:R-:W-:Y:S02]  /*a900*/  @!P3 IADD3.X R49, R41, R49, R50, P4, !PT ;  /* 0x000000312931b210 */ /* 0x000fe400027fe432 */
[----:B------:R-:W-:-:S05]  /*a910*/  IADD3 R51, P4, R52, 0x180, RZ ;  /* 0x0000018034337810 */ /* 0x000fca0007f9e0ff */
[----:B------:R-:W-:Y:S02]  /*a920*/  IMAD.X R50, RZ, RZ, R81, P4 ;  /* 0x000000ffff327224 */ /* 0x000fe400020e0651 */
[----:B------:R-:W-:-:S04]  /*a930*/  IMAD.WIDE.U32 R40, R51, UR12, R42 ;  /* 0x0000000c33287c25 */ /* 0x000fc8000f8e002a */
[----:B------:R-:W-:Y:S01]  /*a940*/  IMAD R50, R50, UR12, RZ ;  /* 0x0000000c32327c24 */ /* 0x000fe2000f8e02ff */
[----:B------:R-:W-:-:S03]  /*a950*/  IADD3 R40, P4, R40, UR14, RZ ;  /* 0x0000000e28287c10 */ /* 0x000fc6000ff9e0ff */
[----:B------:R-:W-:-:S05]  /*a960*/  IMAD R50, R51, UR13, R50 ;  /* 0x0000000d33327c24 */ /* 0x000fca000f8e0232 */
[--C-:B------:R-:W-:Y:S02]  /*a970*/  IADD3.X R41, R41, UR15, R50.reuse, P4, !PT ;  /* 0x0000000f29297c10 */ /* 0x100fe4000a7fe432 */
[----:B------:R-:W-:-:S06]  /*a980*/  PRMT R50, RZ, 0x7610, R50 ;  /* 0x00007610ff327816 */ /* 0x000fcc0000000032 */
[----:B------:R-:W4:Y:S01]  /*a990*/  @!P3 LDG.E.U8 R50, desc[UR44][R40.64] ;  /* 0x0000002c2832b981 */ /* 0x000f22000c1e1100 */
[----:B------:R-:W-:Y:S02]  /*a9a0*/  ISETP.LT.OR P1, PT, R44, 0x21, !P2 ;  /* 0x000000212c00780c */ /* 0x000fe40005721670 */
        /* <DEDUP_REMOVED lines=15> */
[----:B------:R-:W0:Y:S02]  /*aaa0*/  @!P1 LDC.64 R48, c[0x0][0x5c0] ;  /* 0x00017000ff309b82 */ /* 0x000e240000000a00 */
        /* <DEDUP_REMOVED lines=8> */
[----:B------:R-:W-:-:S04]  /*ab30*/  @P1 LOP3.LUT R47, R47, 0x40, RZ, 0xfc, !PT ;  /* 0x000000402f2f1812 */ /* 0x000fc800078efcff */
[----:B------:R-:W-:Y:S02]  /*ab40*/  LOP3.LUT R47, R47, 0xffff7fff, RZ, 0xc0, !PT ;  /* 0xffff7fff2f2f7812 */ /* 0x000fe400078ec0ff */
        /* <DEDUP_REMOVED lines=8> */
[----:B------:R-:W-:-:S13]  /*abd0*/  ISETP.LT.OR P1, PT, R44, 0x29, !P2 ;  /* 0x000000292c00780c */ /* 0x000fda0005721670 */
[----:B------:R-:W0:Y:S01]  /*abe0*/  @!P1 LDC.64 R48, c[0x0][0x5c0] ;  /* 0x00017000ff309b82 */ /* 0x000e220000000a00 */
[----:B------:R-:W-:-:S05]  /*abf0*/  F2FP.SATFINITE.E4M3.F32.PACK_AB_MERGE_C R200, RZ, R200, RZ ;  /* 0x000000c8ffc8723e */ /* 0x000fca00048070ff */
[----:B------:R1:W-:Y:S01]  /*ac00*/  @!P3 STG.E.U8 desc[UR44][R50.64+0x1], R200 ;  /* 0x000001c83200b986 */ /* 0x0003e2000c10112c */
[----:B------:R-:W-:Y:S02]  /*ac10*/  @P1 LOP3.LUT R47, R47, 0x8000, RZ, 0xfc, !PT ;  /* 0x000080002f2f1812 */ /* 0x000fe400078efcff */
[----:B0-----:R-:W-:-:S04]  /*ac20*/  @!P1 IADD3 R116, P3, P4, R26, UR8, R48 ;  /* 0x000000081a749c10 */ /* 0x001fc8000fc7e030 */
[----:B------:R-:W-:Y:S02]  /*ac30*/  @!P1 IADD3.X R117, R45, UR7, R49, P3, P4 ;  /* 0x000000072d759c10 */ /* 0x000fe40009fe8431 */
[----:B------:R-:W-:-:S13]  /*ac40*/  ISETP.LT.OR P1, PT, R44, 0x2a, !P2 ;  /* 0x0000002a2c00780c */ /* 0x000fda0005721670 */
[----:B------:R-:W0:Y:S01]  /*ac50*/  @!P1 LDC.64 R48, c[0x0][0x5c0] ;  /* 0x00017000ff309b82 */ /* 0x000e220000000a00 */
[----:B------:R-:W-:-:S05]  /*ac60*/  IADD3 R52, P3, R52, 0x188, RZ ;  /* 0x0000018834347810 */ /* 0x000fca0007f7e0ff */
[----:B------:R-:W-:Y:S02]  /*ac70*/  IMAD.X R80, RZ, RZ, R81, P3 ;  /* 0x000000ffff507224 */ /* 0x000fe400018e0651 */
[----:B------:R-:W-:Y:S01]  /*ac80*/  IMAD.WIDE.U32 R42, R52, UR12, R42 ;  /* 0x0000000c342a7c25 */ /* 0x000fe2000f8e002a */
[----:B------:R-:W-:Y:S02]  /*ac90*/  LOP3.LUT P5, RZ, R229, 0x100, RZ, 0xc0, !PT ;  /* 0x00000100e5ff7812 */ /* 0x000fe400078ac0ff */
[----:B0-----:R-:W-:Y:S01]  /*aca0*/  @!P1 IADD3 R112, P3, P4, R26, UR8, R48 ;  /* 0x000000081a709c10 */ /* 0x001fe2000fc7e030 */
[----:B------:R-:W-:-:S03]  /*acb0*/  IMAD R48, R80, UR12, RZ ;  /* 0x0000000c50307c24 */ /* 0x000fc6000f8e02ff */
[----:B------:R-:W-:Y:S01]  /*acc0*/  @!P1 IADD3.X R113, R45, UR7, R49, P3, P4 ;  /* 0x000000072d719c10 */ /* 0x000fe20009fe8431 */
[----:B------:R-:W-:Y:S01]  /*acd0*/  IMAD R48, R52, UR13, R48 ;  /* 0x0000000d34307c24 */ /* 0x000fe2000f8e0230 */
[----:B------:R-:W-:-:S04]  /*ace0*/  IADD3 R42, P3, R42, UR14, RZ ;  /* 0x0000000e2a2a7c10 */ /* 0x000fc8000ff7e0ff */
[--C-:B------:R-:W-:Y:S02]  /*acf0*/  IADD3.X R43, R43, UR15, R48.reuse, P3, !PT ;  /* 0x0000000f2b2b7c10 */ /* 0x100fe40009ffe430 */
[----:B------:R-:W-:-:S06]  /*ad00*/  PRMT R48, RZ, 0x7610, R48 ;  /* 0x00007610ff307816 */ /* 0x000fcc0000000030 */
[----:B------:R-:W4:Y:S01]  /*ad10*/  @!P5 LDG.E.U8 R48, desc[UR44][R42.64] ;  /* 0x0000002c2a30d981 */ /* 0x000f22000c1e1100 */
[----:B------:R-:W-:Y:S02]  /*ad20*/  LOP3.LUT R0, R0, 0xfffbffff, RZ, 0xc0, !PT ;  /* 0xfffbffff00007812 */ /* 0x000fe400078ec0ff */
[----:B------:R-:W-:Y:S02]  /*ad30*/  LOP3.LUT R47, R47, 0xffffbfff, RZ, 0xc0, !PT ;  /* 0xffffbfff2f2f7812 */ /* 0x000fe400078ec0ff */
[----:B------:R-:W-:Y:S02]  /*ad40*/  @P2 LOP3.LUT R0, R0, 0x40000, RZ, 0xfc, !PT ;  /* 0x0004000000002812 */ /* 0x000fe400078efcff */
[----:B------:R-:W-:Y:S02]  /*ad50*/  @P1 LOP3.LUT R47, R47, 0x4000, RZ, 0xfc, !PT ;  /* 0x000040002f2f1812 */ /* 0x000fe400078efcff */
[----:B------:R-:W-:-:S04]  /*ad60*/  LOP3.LUT P1, RZ, R0, 0x80000, RZ, 0xc0, !PT ;  /* 0x0008000000ff7812 */ /* 0x000fc8000782c0ff */
[----:B------:R-:W-:Y:S02]  /*ad70*/  ISETP.LT.OR P2, PT, R44, 0x21, !P1 ;  /* 0x000000212c00780c */ /* 0x000fe40004f41670 */
[----:B------:R-:W-:Y:S02]  /*ad80*/  LOP3.LUT P6, RZ, R229, 0x10, RZ, 0xc0, !PT ;  /* 0x00000010e5ff7812 */ /* 0x000fe400078cc0ff */
        /* <DEDUP_REMOVED lines=8> */
[--C-:B0-----:R-:W-:Y:S02]  /*ae10*/  @!P2 IADD3 R110, P3, P4, R26, UR6, R48.reuse ;  /* 0x000000061a6eac10 */ /* 0x101fe4000fc7e030 */
[----:B------:R-:W-:-:S06]  /*ae20*/  PRMT R48, RZ, 0x7610, R48 ;  /* 0x00007610ff307816 */ /* 0x000fcc0000000030 */
[----:B------:R-:W4:Y:S01]  /*ae30*/  @!P6 LDG.E.U8 R48, desc[UR44][R42.64+0x1] ;  /* 0x0000012c2a30e981 */ /* 0x000f22000c1e1100 */
[----:B------:R-:W-:Y:S02]  /*ae40*/  @!P2 IADD3.X R111, R45, UR5, R49, P3, P4 ;  /* 0x000000052d6fac10 */ /* 0x000fe40009fe8431 */
[----:B------:R-:W-:Y:S02]  /*ae50*/  ISETP.LT.OR P3, PT, R44, 0x9, !P0 ;  /* 0x000000092c00780c */ /* 0x000fe40004761670 */
[----:B------:R-:W-:-:S04]  /*ae60*/  LOP3.LUT R47, R47, 0xfffbffff, RZ, 0xc0, !PT ;  /* 0xfffbffff2f2f7812 */ /* 0x000fc800078ec0ff */
[----:B------:R-:W-:Y:S02]  /*ae70*/  @P2 LOP3.LUT R47, R47, 0x40000, RZ, 0xfc, !PT ;  /* 0x000400002f2f2812 */ /* 0x000fe400078efcff */
[----:B------:R-:W-:-:S05]  /*ae80*/  ISETP.LT.OR P2, PT, R44, 0x22, !P1 ;  /* 0x000000222c00780c */ /* 0x000fca0004f41670 */
[----:B-1----:R-:W-:Y:S02]  /*ae90*/  @!P3 IMAD.MOV.U32 R50, RZ, RZ, R26 ;  /* 0x000000ffff32b224 */ /* 0x002fe400078e001a */
[----:B------:R-:W-:Y:S02]  /*aea0*/  @!P3 IMAD.MOV.U32 R51, RZ, RZ, R45 ;  /* 0x000000ffff33b224 */ /* 0x000fe400078e002d */
[----:B------:R-:W-:-:S04]  /*aeb0*/  @!P3 IMAD.WIDE.U32 R50, R24, 0x180, R50 ;  /* 0x000001801832b825 */ /* 0x000fc800078e0032 */
[----:B------:R-:W-:Y:S01]  /*aec0*/  @!P3 IMAD R52, R25, 0x180, RZ ;  /* 0x000001801934b824 */ /* 0x000fe200078e02ff */
[----:B----4-:R-:W-:-:S04]  /*aed0*/  LOP3.LUT R48, R48, 0xff, RZ, 0xc0, !PT ;  /* 0x000000ff30307812 */ /* 0x010fc800078ec0ff */
[----:B------:R-:W-:-:S05]  /*aee0*/  F2FP.F16.E4M3.UNPACK_B R48, R48 ;  /* 0x00000030ff30723e */ /* 0x000fca00020006ff */
[----:B------:R-:W-:-:S05]  /*aef0*/  HADD2.F32 R48, -RZ, R48.H0_H0 ;  /* 0x20000030ff307230 */ /* 0x000fca0000004100 */
[----:B------:R-:W-:-:S04]  /*af00*/  FMUL R49, R48, UR38 ;  /* 0x0000002630317c20 */ /* 0x000fc80008400000 */
[----:B------:R-:W-:-:S05]  /*af10*/  FFMA R49, R198, UR39, R49 ;  /* 0x00000027c6317c23 */ /* 0x000fca0008000031 */
[----:B------:R-:W-:Y:S02]  /*af20*/  F2FP.SATFINITE.E4M3.F32.PACK_AB_MERGE_C R53, RZ, R49, RZ ;  /* 0x00000031ff35723e */ /* 0x000fe400048070ff */
[----:B------:R-:W0:Y:S02]  /*af30*/  @!P3 LDC.64 R48, c[0x0][0x5c0] ;  /* 0x00017000ff30bb82 */ /* 0x000e240000000a00 */
[----:B0-----:R-:W-:-:S04]  /*af40*/  @!P3 IADD3 R50, P4, R50, R48, RZ ;  /* 0x000000303232b210 */ /* 0x001fc80007f9e0ff */
[----:B------:R-:W-:Y:S02]  /*af50*/  @!P3 IADD3.X R51, R49, R51, R52, P4, !PT ;  /* 0x000000333133b210 */ /* 0x000fe400027fe434 */
[----:B------:R-:W0:Y:S01]  /*af60*/  @!P2 LDC.64 R48, c[0x0][0x5c0] ;  /* 0x00017000ff30ab82 */ /* 0x000e220000000a00 */
        /* <DEDUP_REMOVED lines=12> */
[----:B------:R-:W-:-:S05]  /*b030*/  FFMA R48, R197, UR39, R48 ;  /* 0x00000027c5307c23 */ /* 0x000fca0008000030 */
[----:B-1----:R-:W-:-:S05]  /*b040*/  F2FP.SATFINITE.E4M3.F32.PACK_AB_MERGE_C R53, RZ, R48, RZ ;  /* 0x00000030ff35723e */ /* 0x002fca00048070ff */
        /* <DEDUP_REMOVED lines=13> */
[----:B------:R-:W-:-:S04]  /*b120*/  LOP3.LUT R0, R0, 0xfffeffff, RZ, 0xc0, !PT ;  /* 0xfffeffff00007812 */ /* 0x000fc800078ec0ff */
[----:B------:R-:W-:Y:S02]  /*b130*/  @P0 LOP3.LUT R0, R0, 0x10000, RZ, 0xfc, !PT ;  /* 0x0001000000000812 */ /* 0x000fe400078efcff */
[----:B------:R-:W-:Y:S02]  /*b140*/  ISETP.LT.OR P0, PT, R44, 0x2a, !P1 ;  /* 0x0000002a2c00780c */ /* 0x000fe40004f01670 */
[----:B------:R-:W-:Y:S02]  /*b150*/  @!P2 IADD3.X R103, R45, UR5, R49, P4, P5 ;  /* 0x000000052d67ac10 */ /* 0x000fe4000a7ea431 */
[----:B------:R-:W-:Y:S02]  /*b160*/  LOP3.LUT P5, RZ, R229, 0x400, RZ, 0xc0, !PT ;  /* 0x00000400e5ff7812 */ /* 0x000fe400078ac0ff */
[----:B----4-:R-:W-:-:S04]  /*b170*/  LOP3.LUT R48, R48, 0xff, RZ, 0xc0, !PT ;  /* 0x000000ff30307812 */ /* 0x010fc800078ec0ff */
[----:B------:R-:W-:-:S05]  /*b180*/  F2FP.F16.E4M3.UNPACK_B R48, R48 ;  /* 0x00000030ff30723e */ /* 0x000fca00020006ff */
[----:B------:R-:W-:-:S05]  /*b190*/  HADD2.F32 R48, -RZ, R48.H0_H0 ;  /* 0x20000030ff307230 */ /* 0x000fca0000004100 */
[----:B------:R-:W-:-:S04]  /*b1a0*/  FMUL R48, R48, UR38 ;  /* 0x0000002630307c20 */ /* 0x000fc80008400000 */
[----:B------:R-:W-:-:S05]  /*b1b0*/  FFMA R48, R196, UR39, R48 ;  /* 0x00000027c4307c23 */ /* 0x000fca0008000030 */
[----:B------:R-:W-:-:S05]  /*b1c0*/  F2FP.SATFINITE.E4M3.F32.PACK_AB_MERGE_C R48, RZ, R48, RZ ;  /* 0x00000030ff30723e */ /* 0x000fca00048070ff */
[----:B------:R0:W-:Y:S02]  /*b1d0*/  @!P3 STG.E.U8 desc[UR44][R50.64+0x9], R48 ;  /* 0x000009303200b986 */ /* 0x0001e4000c10112c */
[----:B0-----:R-:W0:Y:S02]  /*b1e0*/  @!P0 LDC.64 R48, c[0x0][0x5c0] ;  /* 0x00017000ff308b82 */ /* 0x001e240000000a00 */
[--C-:B0-----:R-:W-:Y:S02]  /*b1f0*/  @!P0 IADD3 R90, P3, P4, R26, UR6, R48.reuse ;  /* 0x000000061a5a8c10 */ /* 0x101fe4000fc7e030 */
[----:B------:R-:W-:-:S06]  /*b200*/  PRMT R48, RZ, 0x7610, R48 ;  /* 0x00007610ff307816 */ /* 0x000fcc0000000030 */
[----:B------:R-:W4:Y:S01]  /*b210*/  @!P5 LDG.E.U8 R48, desc[UR44][R42.64+0x8] ;  /* 0x0000082c2a30d981 */ /* 0x000f22000c1e1100 */
[----:B------:R-:W-:-:S04]  /*b220*/  LOP3.LUT R47, R47, 0xbfffffff, RZ, 0xc0, !PT ;  /* 0xbfffffff2f2f7812 */ /* 0x000fc800078ec0ff */
[----:B------:R-:W-:-:S04]  /*b230*/  @P2 LOP3.LUT R47, R47, 0x40000000, RZ, 0xfc, !PT ;  /* 0x400000002f2f2812 */ /* 0x000fc800078efcff */
[----:B------:R-:W-:Y:S02]  /*b240*/  LOP3.LUT R47, R47, 0xfeffffff, RZ, 0xc0, !PT ;  /* 0xfeffffff2f2f7812 */ /* 0x000fe400078ec0ff */
[----:B------:R-:W-:Y:S02]  /*b250*/  @!P0 IADD3.X R91, R45, UR5, R49, P3, P4 ;  /* 0x000000052d5b8c10 */ /* 0x000fe40009fe8431 */
[----:B------:R-:W-:Y:S02]  /*b260*/  @P0 LOP3.LUT R47, R47, 0x1000000, RZ, 0xfc, !PT ;  /* 0x010000002f2f0812 */ /* 0x000fe400078efcff */
[----:B------:R-:W-:-:S04]  /*b270*/  ISETP.GE.AND P0, PT, R46, 0x101, PT ;  /* 0x000001012e00780c */ /* 0x000fc80003f06270 */
        /* <DEDUP_REMOVED lines=13> */
[----:B------:R-:W0:Y:S02]  /*b350*/  @!P5 LDC.64 R48, c[0x0][0x5c0] ;  /* 0x00017000ff30db82 */ /* 0x000e240000000a00 */
        /* <DEDUP_REMOVED lines=17> */
[----:B------:R-:W-:Y:S02]  /*b470*/  ISETP.GE.AND P6, PT, R46, 0x1, PT ;  /* 0x000000012e00780c */ /* 0x000fe40003fc6270 */
[----:B0-----:R-:W-:-:S04]  /*b480*/  @!P5 IADD3 R100, P3, P4, R26, UR10, R48 ;  /* 0x0000000a1a64dc10 */ /* 0x001fc8000fc7e030 */
[----:B------:R-:W-:Y:S02]  /*b490*/  @!P5 IADD3.X R101, R45, UR9, R49, P3, P4 ;  /* 0x000000092d65dc10 */ /* 0x000fe40009fe8431 */
        /* <DEDUP_REMOVED lines=17> */
[----:B------:R-:W-:-:S04]  /*b5b0*/  LOP3.LUT R47, R47, 0xfff7ffff, RZ, 0xc0, !PT ;  /* 0xfff7ffff2f2f7812 */ /* 0x000fc800078ec0ff */
[----:B------:R-:W-:Y:S02]  /*b5c0*/  @P5 LOP3.LUT R47, R47, 0x80000, RZ, 0xfc, !PT ;  /* 0x000800002f2f5812 */ /* 0x000fe400078efcff */
[----:B------:R-:W-:Y:S02]  /*b5d0*/  ISETP.LT.OR P5, PT, R44, 0x2a, !P0 ;  /* 0x0000002a2c00780c */ /* 0x000fe400047a1670 */
[----:B0-----:R-:W-:-:S05]  /*b5e0*/  @!P3 IADD3 R48, P4, R26, R48, RZ ;  /* 0x000000301a30b210 */ /* 0x001fca0007f9e0ff */
[----:B------:R-:W-:Y:S01]  /*b5f0*/  @!P3 IMAD.X R49, R45, 0x1, R49, P4 ;  /* 0x000000012d31b824 */ /* 0x000fe200020e0631 */
[----:B------:R-:W-:-:S04]  /*b600*/  LOP3.LUT P2, RZ, R0, 0x40000, RZ, 0xc0, !PT ;  /* 0x0004000000ff7812 */ /* 0x000fc8000784c0ff */
        /* <DEDUP_REMOVED lines=29> */
[----:B------:R-:W-:Y:S01]  /*b7e0*/  @!P0 STG.E.U8 desc[UR44][R70.64+0x10], R191 ;  /* 0x000010bf46008986 */ /* 0x000fe2000c10112c */
[----:B------:R-:W-:Y:S02]  /*b7f0*/  ISETP.LT.OR P0, PT, R44, 0x12, !P2 ;  /* 0x000000122c00780c */ /* 0x000fe40005701670 */
[--C-:B0-----:R-:W-:Y:S02]  /*b800*/  @!P5 IADD3 R78, P3, P4, R26, UR8, R48.reuse ;  /* 0x000000081a4edc10 */ /* 0x101fe4000fc7e030 */
[----:B------:R-:W-:-:S09]  /*b810*/  PRMT R48, RZ, 0x7610, R48 ;  /* 0x00007610ff307816 */ /* 0x000fd20000000030 */
[----:B------:R-:W4:Y:S01]  /*b820*/  @!P0 LDG.E.U8 R48, desc[UR44][R30.64+0x11] ;  /* 0x0000112c1e308981 */ /* 0x000f22000c1e1100 */
[----:B------:R-:W-:Y:S02]  /*b830*/  @!P5 IADD3.X R79, R45, UR7, R49, P3, P4 ;  /* 0x000000072d4fdc10 */ /* 0x000fe40009fe8431 */
        /* <DEDUP_REMOVED lines=8> */
[----:B0-----:R-:W0:Y:S02]  /*b8c0*/  @!P0 LDC.64 R48, c[0x0][0x5c0] ;  /* 0x00017000ff308b82 */ /* 0x001e240000000a00 */
        /* <DEDUP_REMOVED lines=24> */
[----:B------:R-:W-:-:S04]  /*ba50*/  LOP3.LUT R47, R47, 0xffbfffff, RZ, 0xc0, !PT ;  /* 0xffbfffff2f2f7812 */ /* 0x000fc800078ec0ff */
[----:B------:R-:W-:Y:S02]  /*ba60*/  @P0 LOP3.LUT R47, R47, 0x400000, RZ, 0xfc, !PT ;  /* 0x004000002f2f0812 */ /* 0x000fe400078efcff */
        /* <DEDUP_REMOVED lines=48> */
[----:B------:R-:W-:Y:S02]  /*bd70*/  ISETP.LT.OR P6, PT, R44, 0x11, !P1 ;  /* 0x000000112c00780c */ /* 0x000fe40004fc1670 */
[--C-:B0-----:R-:W-:Y:S02]  /*bd80*/  @!P0 IADD3 R68, P3, P4, R26, UR6, R48.reuse ;  /* 0x000000061a448c10 */ /* 0x101fe4000fc7e030 */
[----:B------:R-:W-:-:S09]  /*bd90*/  PRMT R48, RZ, 0x7610, R48 ;  /* 0x00007610ff307816 */ /* 0x000fd20000000030 */
[----:B------:R-:W4:Y:S01]  /*bda0*/  @!P6 LDG.E.U8 R48, desc[UR44][R32.64+0x10] ;  /* 0x0000102c2030e981 */ /* 0x000f22000c1e1100 */
[----:B------:R-:W-:Y:S02]  /*bdb0*/  LOP3.LUT R47, R47, 0xfffffbff, RZ, 0xc0, !PT ;  /* 0xfffffbff2f2f7812 */ /* 0x000fe400078ec0ff */
[----:B------:R-:W-:Y:S02]  /*bdc0*/  @!P0 IADD3.X R69, R45, UR5, R49, P3, P4 ;  /* 0x000000052d458c10 */ /* 0x000fe40009fe8431 */
[----:B------:R-:W-:Y:S02]  /*bdd0*/  @P0 LOP3.LUT R47, R47, 0x400, RZ, 0xfc, !PT ;  /* 0x000004002f2f0812 */ /* 0x000fe400078efcff */
[----:B------:R-:W-:Y:S02]  /*bde0*/  ISETP.LT.OR P0, PT, R44, 0x3a, !P1 ;  /* 0x0000003a2c00780c */ /* 0x000fe40004f01670 */
[----:B------:R-:W-:Y:S02]  /*bdf0*/  LOP3.LUT R47, R47, 0xfffffdff, RZ, 0xc0, !PT ;  /* 0xfffffdff2f2f7812 */ /* 0x000fe400078ec0ff */
[----:B------:R-:W-:-:S09]  /*be00*/  ISETP.GE.AND P2, PT, R46, 0x101, PT ;  /* 0x000001012e00780c */ /* 0x000fd20003f46270 */
        /* <DEDUP_REMOVED lines=17> */
[----:B------:R-:W-:Y:S02]  /*bf20*/  LOP3.LUT R47, R47, 0xfffffeff, RZ, 0xc0, !PT ;  /* 0xfffffeff2f2f7812 */ /* 0x000fe400078ec0ff */
[----:B------:R-:W-:Y:S02]  /*bf30*/  @!P0 IADD3.X R65, R45, UR9, R49, P3, P4 ;  /* 0x000000092d418c10 */ /* 0x000fe40009fe8431 */
[----:B------:R-:W-:Y:S02]  /*bf40*/  @P0 LOP3.LUT R47, R47, 0x100, RZ, 0xfc, !PT ;  /* 0x000001002f2f0812 */ /* 0x000fe400078efcff */
[----:B------:R-:W-:-:S04]  /*bf50*/  ISETP.GE.AND P0, PT, R46, 0x89, PT ;  /* 0x000000892e00780c */ /* 0x000fc80003f06270 */
[----:B------:R-:W-:Y:S01]  /*bf60*/  ISETP.LT.OR P4, PT, R44, 0x11, !P0 ;  /* 0x000000112c00780c */ /* 0x000fe20004781670 */
[----:B------:R-:W-:Y:S02]  /*bf70*/  IMAD.U32 R51, RZ, RZ, UR8 ;  /* 0x00000008ff337e24 */ /* 0x000fe4000f8e00ff */
[----:B------:R-:W-:-:S10]  /*bf80*/  IMAD.U32 R50, RZ, RZ, UR7 ;  /* 0x00000007ff327e24 */ /* 0x000fd4000f8e00ff */
[----:B------:R-:W-:-:S04]  /*bf90*/  @!P4 IADD3 R51, P3, P5, R51, UR6, R26 ;  /* 0x000000063333cc10 */ /* 0x000fc8000fd7e01a */
[----:B------:R-:W-:Y:S02]  /*bfa0*/  @!P4 IADD3.X R50, R50, UR5, R45, P3, P5 ;  /* 0x000000053232cc10 */ /* 0x000fe40009fea42d */
        /* <DEDUP_REMOVED lines=8> */
[----:B0-----:R-:W-:-:S05]  /*c030*/  @!P4 IADD3 R48, P3, R51, R48, RZ ;  /* 0x000000303330c210 */ /* 0x001fca0007f7e0ff */
[----:B------:R-:W-:Y:S01]  /*c040*/  @!P4 IMAD.X R49, R50, 0x1, R49, P3 ;  /* 0x000000013231c824 */ /* 0x000fe200018e0631 */
[----:B------:R-:W-:-:S06]  /*c050*/  PRMT R50, RZ, 0x7610, R50 ;  /* 0x00007610ff327816 */ /* 0x000fcc0000000032 */
[----:B------:R-:W4:Y:S01]  /*c060*/  @!P4 LDG.E.U8 R50, desc[UR44][R34.64+0x10] ;  /* 0x0000102c2232c981 */ /* 0x000f22000c1e1100 */
[----:B------:R-:W-:Y:S01]  /*c070*/  ISETP.LT.OR P3, PT, R44, 0x12, !P0 ;  /* 0x000000122c00780c */ /* 0x000fe20004761670 */
[----:B------:R-:W-:-:S12]  /*c080*/  IMAD.U32 R52, RZ, RZ, UR8 ;  /* 0x00000008ff347e24 */ /* 0x000fd8000f8e00ff */
        /* <DEDUP_REMOVED lines=15> */
[----:B------:R-:W-:-:S13]  /*c180*/  ISETP.LT.OR P2, PT, R44, 0x32, !P2 ;  /* 0x000000322c00780c */ /* 0x000fda0005741670 */
[----:B------:R-:W0:Y:S01]  /*c190*/  @!P2 LDC.64 R48, c[0x0][0x5c0] ;  /* 0x00017000ff30ab82 */ /* 0x000e220000000a00 */
[----:B------:R-:W-:-:S04]  /*c1a0*/  LOP3.LUT R47, R47, 0xffffffdf, RZ, 0xc0, !PT ;  /* 0xffffffdf2f2f7812 */ /* 0x000fc800078ec0ff */
[----:B------:R-:W-:Y:S02]  /*c1b0*/  @P2 LOP3.LUT R47, R47, 0x20, RZ, 0xfc, !PT ;  /* 0x000000202f2f2812 */ /* 0x000fe400078efcff */
[----:B0-----:R-:W-:-:S04]  /*c1c0*/  @!P2 IADD3 R62, P5, P6, R26, UR10, R48 ;  /* 0x0000000a1a3eac10 */ /* 0x001fc8000febe030 */
[----:B------:R-:W-:Y:S02]  /*c1d0*/  @!P2 IADD3.X R63, R45, UR9, R49, P5, P6 ;  /* 0x000000092d3fac10 */ /* 0x000fe4000afec431 */
[----:B------:R-:W-:-:S04]  /*c1e0*/  ISETP.GE.AND P5, PT, R46, 0x101, PT ;  /* 0x000001012e00780c */ /* 0x000fc80003fa6270 */
[C---:B------:R-:W-:Y:S02]  /*c1f0*/  ISETP.LT.OR P2, PT, R44.reuse, 0x39, !P5 ;  /* 0x000000392c00780c */ /* 0x040fe40006f41670 */
        /* <DEDUP_REMOVED lines=12> */
[----:B------:R-:W-:Y:S02]  /*c2c0*/  ISETP.LT.OR P5, PT, R44, 0x3a, !P5 ;  /* 0x0000003a2c00780c */ /* 0x000fe40006fa1670 */
        /* <DEDUP_REMOVED lines=8> */
[----:B------:R1:W-:Y:S01]  /*c350*/  @!P6 STG.E.U8 desc[UR44][R98.64+0x18], R21 ;  /* 0x000018156200e986 */ /* 0x0003e2000c10112c */
[----:B------:R-:W-:Y:S02]  /*c360*/  ISETP.LT.OR P6, PT, R44, 0x1a, !P1 ;  /* 0x0000001a2c00780c */ /* 0x000fe40004fc1670 */
[----:B-1----:R-:W-:-:S11]  /*c370*/  PRMT R21, RZ, 0x7610, R21 ;  /* 0x00007610ff157816 */ /* 0x002fd60000000015 */
[----:B------:R-:W4:Y:S01]  /*c380*/  @!P6 LDG.E.U8 R21, desc[UR44][R32.64+0x19] ;  /* 0x0000192c2015e981 */ /* 0x000f22000c1e1100 */
[----:B------:R-:W-:Y:S02]  /*c390*/  LOP3.LUT R47, R47, 0xfffffffb, RZ, 0xc0, !PT ;  /* 0xfffffffb2f2f7812 */ /* 0x000fe400078ec0ff */
[----:B------:R-:W-:Y:S02]  /*c3a0*/  LOP3.LUT R229, R229, 0x7fffffff, RZ, 0xc0, !PT ;  /* 0x7fffffffe5e57812 */ /* 0x000fe400078ec0ff */
[----:B------:R-:W-:Y:S02]  /*c3b0*/  @P2 LOP3.LUT R47, R47, 0x4, RZ, 0xfc, !PT ;  /* 0x000000042f2f2812 */ /* 0x000fe400078efcff */
[----:B0-----:R-:W-:Y:S02]  /*c3c0*/  @!P5 IADD3 R58, P3, P4, R26, UR10, R22 ;  /* 0x0000000a1a3adc10 */ /* 0x001fe4000fc7e016 */
[----:B------:R-:W-:Y:S02]  /*c3d0*/  LOP3.LUT P2, RZ, R0, 0x20000, RZ, 0xc0, !PT ;  /* 0x0002000000ff7812 */ /* 0x000fe4000784c0ff */
[----:B------:R-:W-:-:S02]  /*c3e0*/  @P5 LOP3.LUT R229, R229, 0x80000000, RZ, 0xfc, !PT ;  /* 0x80000000e5e55812 */ /* 0x000fc400078efcff */
[----:B------:R-:W-:Y:S02]  /*c3f0*/  @!P5 IADD3.X R59, R45, UR9, R23, P3, P4 ;  /* 0x000000092d3bdc10 */ /* 0x000fe40009fe8417 */
[----:B------:R-:W-:-:S13]  /*c400*/  ISETP.LT.OR P5, PT, R44, 0x41, !P2 ;  /* 0x000000412c00780c */ /* 0x000fda00057a1670 */
[----:B------:R-:W0:Y:S02]  /*c410*/  @!P5 LDC.64 R22, c[0x0][0x5c0] ;  /* 0x00017000ff16db82 */ /* 0x000e240000000a00 */
[----:B0-----:R-:W-:-:S04]  /*c420*/  @!P5 IADD3 R56, P3, P4, R26, UR8, R22 ;  /* 0x000000081a38dc10 */ /* 0x001fc8000fc7e016 */
[----:B------:R-:W-:Y:S02]  /*c430*/  @!P5 IADD3.X R57, R45, UR7, R23, P3, P4 ;  /* 0x000000072d39dc10 */ /* 0x000fe40009fe8417 */
[----:B------:R-:W-:Y:S01]  /*c440*/  ISETP.LT.OR P4, PT, R44, 0x19, !P0 ;  /* 0x000000192c00780c */ /* 0x000fe20004781670 */
[----:B------:R-:W-:Y:S01]  /*c450*/  IMAD.U32 R23, RZ, RZ, UR8 ;  /* 0x00000008ff177e24 */ /* 0x000fe2000f8e00ff */
[----:B------:R-:W-:Y:S01]  /*c460*/  LOP3.LUT R47, R47, 0xffffff7f, RZ, 0xc0, !PT ;  /* 0xffffff7f2f2f7812 */ /* 0x000fe200078ec0ff */
[----:B------:R-:W-:-:S03]  /*c470*/  IMAD.U32 R22, RZ, RZ, UR7 ;  /* 0x00000007ff167e24 */ /* 0x000fc6000f8e00ff */
[----:B------:R-:W-:-:S07]  /*c480*/  @P5 LOP3.LUT R47, R47, 0x80, RZ, 0xfc, !PT ;  /* 0x000000802f2f5812 */ /* 0x000fce00078efcff */
        /* <DEDUP_REMOVED lines=37> */
[----:B------:R-:W-:Y:S02]  /*c6e0*/  ISETP.LT.OR P0, PT, R44, 0x49, !P2 ;  /* 0x000000492c00780c */ /* 0x000fe40005701670 */
        /* <DEDUP_REMOVED lines=12> */
[----:B------:R-:W-:Y:S02]  /*c7b0*/  LOP3.LUT P5, RZ, R229, 0x1, RZ, 0xc0, !PT ;  /* 0x00000001e5ff7812 */ /* 0x000fe400078ac0ff */
[----:B------:R-:W-:Y:S02]  /*c7c0*/  @!P0 IADD3.X R53, R45, UR7, R19, P3, P4 ;  /* 0x000000072d358c10 */ /* 0x000fe40009fe8413 */
        /* <DEDUP_REMOVED lines=9> */
[----:B-1----:R-:W-:-:S06]  /*c860*/  PRMT R17, RZ, 0x7610, R17 ;  /* 0x00007610ff117816 */ /* 0x002fcc0000000011 */
[----:B------:R-:W4:Y:S01]  /*c870*/  @!P5 LDG.E.U8 R17, desc[UR44][R36.64+0x11] ;  /* 0x0000112c2411d981 */ /* 0x000f22000c1e1100 */
[----:B------:R-:W-:Y:S02]  /*c880*/  LOP3.LUT R229, R229, 0xbfffffff, RZ, 0xc0, !PT ;  /* 0xbfffffffe5e57812 */ /* 0x000fe400078ec0ff */
[----:B0-----:R-:W-:Y:S02]  /*c890*/  @!P4 IADD3 R50, P2, P3, R26, UR8, R18 ;  /* 0x000000081a32cc10 */ /* 0x001fe4000fb5e012 */
[----:B------:R-:W-:Y:S02]  /*c8a0*/  @P4 LOP3.LUT R229, R229, 0x40000000, RZ, 0xfc, !PT ;  /* 0x40000000e5e54812 */ /* 0x000fe400078efcff */
[----:B------:R-:W-:Y:S02]  /*c8b0*/  @!P4 IADD3.X R51, R45, UR7, R19, P2, P3 ;  /* 0x000000072d33cc10 */ /* 0x000fe400097e6413 */
[----:B------:R-:W-:-:S13]  /*c8c0*/  ISETP.LT.OR P4, PT, R44, 0x41, !P1 ;  /* 0x000000412c00780c */ /* 0x000fda0004f81670 */
[----:B------:R-:W0:Y:S01]  /*c8d0*/  @!P4 LDC.64 R18, c[0x0][0x5c0] ;  /* 0x00017000ff12cb82 */ /* 0x000e220000000a00 */
[----:B------:R-:W-:Y:S02]  /*c8e0*/  ISETP.GE.AND P6, PT, R46, 0x109, PT ;  /* 0x000001092e00780c */ /* 0x000fe40003fc6270 */
        /* <DEDUP_REMOVED lines=70> */
[----:B------:R-:W-:-:S04]  /*cd50*/  LOP3.LUT R229, R229, 0xfeffffff, RZ, 0xc0, !PT ;  /* 0xfeffffffe5e57812 */ /* 0x000fc800078ec0ff */
[----:B------:R-:W-:Y:S02]  /*cd60*/  @P6 LOP3.LUT R229, R229, 0x1000000, RZ, 0xfc, !PT ;  /* 0x01000000e5e56812 */ /* 0x000fe400078efcff */
[----:B0-----:R-:W-:Y:S02]  /*cd70*/  @!P3 IADD3 R18, P1, P2, R26, UR6, R14 ;  /* 0x000000061a12bc10 */ /* 0x001fe4000fa3e00e */
[----:B------:R-:W-:Y:S02]  /*cd80*/  LOP3.LUT R229, R229, 0xff7fffff, RZ, 0xc0, !PT ;  /* 0xff7fffffe5e57812 */ /* 0x000fe400078ec0ff */
[----:B------:R-:W-:Y:S02]  /*cd90*/  ISETP.GE.AND P6, PT, R46, 0x101, PT ;  /* 0x000001012e00780c */ /* 0x000fe40003fc6270 */
[----:B------:R-:W-:Y:S02]  /*cda0*/  @P3 LOP3.LUT R229, R229, 0x800000, RZ, 0xfc, !PT ;  /* 0x00800000e5e53812 */ /* 0x000fe400078efcff */
[----:B------:R-:W-:-:S02]  /*cdb0*/  @!P3 IADD3.X R19, R45, UR5, R15, P1, P2 ;  /* 0x000000052d13bc10 */ /* 0x000fc40008fe440f */
        /* <DEDUP_REMOVED lines=33> */
[----:B------:R-:W-:Y:S02]  /*cfd0*/  IMAD.U32 R14, RZ, RZ, UR8 ;  /* 0x00000008ff0e7e24 */ /* 0x000fe4000f8e00ff */
[----:B------:R-:W-:-:S03]  /*cfe0*/  IMAD.U32 R11, RZ, RZ, UR7 ;  /* 0x00000007ff0b7e24 */ /* 0x000fc6000f8e00ff */
[----:B------:R-:W-:-:S04]  /*cff0*/  @!P2 IADD3 R14, P3, P4, R14, UR10, R26 ;  /* 0x0000000a0e0eac10 */ /* 0x000fc8000fc7e01a */
[----:B------:R-:W-:Y:S02]  /*d000*/  @!P2 IADD3.X R11, R11, UR9, R45, P3, P4 ;  /* 0x000000090b0bac10 */ /* 0x000fe40009fe842d */
[----:B0-----:R-:W-:-:S05]  /*d010*/  @!P2 IADD3 R12, P1, R14, R12, RZ ;  /* 0x0000000c0e0ca210 */ /* 0x001fca0007f3e0ff */
[----:B------:R-:W-:Y:S01]  /*d020*/  @!P2 IMAD.X R13, R11, 0x1, R13, P1 ;  /* 0x000000010b0da824 */ /* 0x000fe200008e060d */
[----:B------:R-:W-:-:S06]  /*d030*/  PRMT R11, RZ, 0x7610, R11 ;  /* 0x00007610ff0b7816 */ /* 0x000fcc000000000b */
[----:B------:R-:W4:Y:S01]  /*d040*/  @!P2 LDG.E.U8 R11, desc[UR44][R38.64+0x19] ;  /* 0x0000192c260ba981 */ /* 0x000f22000c1e1100 */
[----:B------:R-:W-:-:S04]  /*d050*/  LOP3.LUT R47, R47, 0xfffffffe, RZ, 0xc0, !PT ;  /* 0xfffffffe2f2f7812 */ /* 0x000fc800078ec0ff */
[----:B------:R-:W-:Y:S02]  /*d060*/  @P0 LOP3.LUT R47, R47, 0x1, RZ, 0xfc, !PT ;  /* 0x000000012f2f0812 */ /* 0x000fe400078efcff */
[----:B------:R-:W-:-:S04]  /*d070*/  LOP3.LUT P0, RZ, R0, 0x10000, RZ, 0xc0, !PT ;  /* 0x0001000000ff7812 */ /* 0x000fc8000780c0ff */
[C---:B------:R-:W-:Y:S02]  /*d080*/  ISETP.LT.OR P1, PT, R44.reuse, 0x11, !P0 ;  /* 0x000000112c00780c */ /* 0x040fe40004721670 */
[----:B------:R-:W-:-:S11]  /*d090*/  ISETP.LT.OR P5, PT, R44, 0x42, !P6 ;  /* 0x000000422c00780c */ /* 0x000fd600077a1670 */
[----:B------:R-:W-:Y:S01]  /*d0a0*/  @!P1 IMAD R14, R25, 0x180, RZ ;  /* 0x00000180190e9824 */ /* 0x000fe200078e02ff */
[----:B----4-:R-:W-:-:S04]  /*d0b0*/  LOP3.LUT R11, R11, 0xff, RZ, 0xc0, !PT ;  /* 0x000000ff0b0b7812 */ /* 0x010fc800078ec0ff */
[----:B------:R-:W-:-:S05]  /*d0c0*/  F2FP.F16.E4M3.UNPACK_B R11, R11 ;  /* 0x0000000bff0b723e */ /* 0x000fca00020006ff */
[----:B------:R-:W-:-:S05]  /*d0d0*/  HADD2.F32 R11, -RZ, R11.H0_H0 ;  /* 0x2000000bff0b7230 */ /* 0x000fca0000004100 */
[----:B------:R-:W-:-:S04]  /*d0e0*/  FMUL R11, R11, UR38 ;  /* 0x000000260b0b7c20 */ /* 0x000fc80008400000 */
[----:B------:R-:W-:-:S05]  /*d0f0*/  FFMA R11, R10, UR39, R11 ;  /* 0x000000270a0b7c23 */ /* 0x000fca000800000b */
[----:B------:R-:W-:Y:S02]  /*d100*/  F2FP.SATFINITE.E4M3.F32.PACK_AB_MERGE_C R85, RZ, R11, RZ ;  /* 0x0000000bff55723e */ /* 0x000fe400048070ff */
[----:B------:R-:W0:Y:S03]  /*d110*/  @!P1 LDC.64 R10, c[0x0][0x5c0] ;  /* 0x00017000ff0a9b82 */ /* 0x000e260000000a00 */
[----:B------:R1:W-:Y:S02]  /*d120*/  @!P2 STG.E.U8 desc[UR44][R12.64+0x19], R85 ;  /* 0x000019550c00a986 */ /* 0x0003e4000c10112c */
[----:B-1----:R-:W-:Y:S02]  /*d130*/  @!P1 IMAD.MOV.U32 R12, RZ, RZ, R26 ;  /* 0x000000ffff0c9224 */ /* 0x002fe400078e001a */
[----:B------:R-:W-:Y:S02]  /*d140*/  @!P1 IMAD.MOV.U32 R13, RZ, RZ, R45 ;  /* 0x000000ffff0d9224 */ /* 0x000fe400078e002d */
[----:B------:R-:W-:-:S03]  /*d150*/  @!P1 IMAD.WIDE.U32 R12, R24, 0x180, R12 ;  /* 0x00000180180c9825 */ /* 0x000fc600078e000c */
[----:B0-----:R-:W-:-:S04]  /*d160*/  @!P1 IADD3 R12, P2, R12, R10, RZ ;  /* 0x0000000a0c0c9210 */ /* 0x001fc80007f5e0ff */
[----:B------:R-:W-:Y:S02]  /*d170*/  @!P1 IADD3.X R13, R11, R13, R14, P2, !PT ;  /* 0x0000000d0b0d9210 */ /* 0x000fe400017fe40e */
[----:B------:R-:W0:Y:S02]  /*d180*/  @!P5 LDC.64 R10, c[0x0][0x5c0] ;  /* 0x00017000ff0adb82 */ /* 0x000e240000000a00 */
[--C-:B0-----:R-:W-:Y:S02]  /*d190*/  @!P5 IADD3 R14, P2, P3, R26, UR10, R10.reuse ;  /* 0x0000000a1a0edc10 */ /* 0x101fe4000fb5e00a */
[----:B------:R-:W-:-:S06]  /*d1a0*/  PRMT R10, RZ, 0x7610, R10 ;  /* 0x00007610ff0a7816 */ /* 0x000fcc000000000a */
        /* <DEDUP_REMOVED lines=16> */
[--C-:B------:R-:W-:Y:S02]  /*d2b0*/  @!P1 IADD3.X R13, R13, R11, R9.reuse, P2, !PT ;  /* 0x0000000b0d0d9210 */ /* 0x100fe400017fe409 */
[----:B------:R-:W-:-:S06]  /*d2c0*/  PRMT R9, RZ, 0x7610, R9 ;  /* 0x00007610ff097816 */ /* 0x000fcc0000000009 */
[----:B------:R-:W4:Y:S01]  /*d2d0*/  @!P1 LDG.E.U8 R9, desc[UR44][R40.64+0x11] ;  /* 0x0000112c28099981 */ /* 0x000f22000c1e1100 */
[----:B------:R-:W-:Y:S02]  /*d2e0*/  ISETP.LT.OR P4, PT, R44, 0x49, !P6 ;  /* 0x000000492c00780c */ /* 0x000fe40007781670 */
[----:B------:R-:W-:-:S11]  /*d2f0*/  LOP3.LUT R229, R229, 0xfff7ffff, RZ, 0xc0, !PT ;  /* 0xfff7ffffe5e57812 */ /* 0x000fd600078ec0ff */
[----:B------:R-:W0:Y:S01]  /*d300*/  @!P4 LDC.64 R10, c[0x0][0x5c0] ;  /* 0x00017000ff0acb82 */ /* 0x000e220000000a00 */
[----:B------:R-:W-:Y:S02]  /*d310*/  @P5 LOP3.LUT R229, R229, 0x80000, RZ, 0xfc, !PT ;  /* 0x00080000e5e55812 */ /* 0x000fe400078efcff */
[----:B------:R-:W-:-:S04]  /*d320*/  ISETP.GE.AND P5, PT, R46, 0x89, PT ;  /* 0x000000892e00780c */ /* 0x000fc80003fa6270 */
[----:B------:R-:W-:Y:S01]  /*d330*/  ISETP.LT.OR P6, PT, R44, 0x21, !P5 ;  /* 0x000000212c00780c */ /* 0x000fe20006fc1670 */
[----:B------:R-:W-:Y:S01]  /*d340*/  IMAD.U32 R85, RZ, RZ, UR8 ;  /* 0x00000008ff557e24 */ /* 0x000fe2000f8e00ff */
[----:B------:R-:W-:Y:S02]  /*d350*/  LOP3.LUT R229, R229, 0xfffbffff, RZ, 0xc0, !PT ;  /* 0xfffbffffe5e57812 */ /* 0x000fe400078ec0ff */
[----:B------:R-:W-:Y:S02]  /*d360*/  LOP3.LUT R0, R0, 0xffffefff, RZ, 0xc0, !PT ;  /* 0xffffefff00007812 */ /* 0x000fe400078ec0ff */
[----:B------:R-:W-:Y:S02]  /*d370*/  @P4 LOP3.LUT R229, R229, 0x40000, RZ, 0xfc, !PT ;  /* 0x00040000e5e54812 */ /* 0x000fe400078efcff */
[----:B0-----:R-:W-:-:S04]  /*d380*/  @!P4 IADD3 R10, P2, P3, R26, UR10, R10 ;  /* 0x0000000a1a0acc10 */ /* 0x001fc8000fb5e00a */
[----:B------:R-:W-:Y:S02]  /*d390*/  @!P4 IADD3.X R11, R45, UR9, R11, P2, P3 ;  /* 0x000000092d0bcc10 */ /* 0x000fe400097e640b */
[----:B------:R-:W-:Y:S02]  /*d3a0*/  @P6 LOP3.LUT R0, R0, 0x1000, RZ, 0xfc, !PT ;  /* 0x0000100000006812 */ /* 0x000fe400078efcff */
[----:B----4-:R-:W-:-:S04]  /*d3b0*/  LOP3.LUT R9, R9, 0xff, RZ, 0xc0, !PT ;  /* 0x000000ff09097812 */ /* 0x010fc800078ec0ff */
[----:B------:R-:W-:-:S05]  /*d3c0*/  F2FP.F16.E4M3.UNPACK_B R9, R9 ;  /* 0x00000009ff09723e */ /* 0x000fca00020006ff */
[----:B------:R-:W-:-:S05]  /*d3d0*/  HADD2.F32 R9, -RZ, R9.H0_H0 ;  /* 0x20000009ff097230 */ /* 0x000fca0000004100 */
[----:B------:R-:W-:-:S04]  /*d3e0*/  FMUL R9, R9, UR38 ;  /* 0x0000002609097c20 */ /* 0x000fc80008400000 */
[----:B------:R-:W-:-:S05]  /*d3f0*/  FFMA R9, R8, UR39, R9 ;  /* 0x0000002708097c23 */ /* 0x000fca0008000009 */
[----:B------:R-:W-:Y:S01]  /*d400*/  F2FP.SATFINITE.E4M3.F32.PACK_AB_MERGE_C R9, RZ, R9, RZ ;  /* 0x00000009ff09723e */ /* 0x000fe200048070ff */
[----:B------:R-:W-:-:S04]  /*d410*/  IMAD.U32 R8, RZ, RZ, UR7 ;  /* 0x00000007ff087e24 */ /* 0x000fc8000f8e00ff */
[----:B------:R0:W-:Y:S02]  /*d420*/  @!P1 STG.E.U8 desc[UR44][R12.64+0x11], R9 ;  /* 0x000011090c009986 */ /* 0x0001e4000c10112c */
[----:B0-----:R-:W-:-:S04]  /*d430*/  @!P6 IADD3 R12, P1, P2, R85, UR6, R26 ;  /* 0x00000006550cec10 */ /* 0x001fc8000fa3e01a */
[----:B------:R-:W-:Y:S02]  /*d440*/  @!P6 IADD3.X R13, R8, UR5, R45, P1, P2 ;  /* 0x00000005080dec10 */ /* 0x000fe40008fe442d */
[----:B------:R-:W-:Y:S02]  /*d450*/  LOP3.LUT P6, RZ, R229, 0x20000000, RZ, 0xc0, !PT ;  /* 0x20000000e5ff7812 */ /* 0x000fe400078cc0ff */
[----:B------:R-:W-:-:S11]  /*d460*/  PRMT R8, RZ, 0x7610, R8 ;  /* 0x00007610ff087816 */ /* 0x000fd60000000008 */
[----:B------:R-:W4:Y:S01]  /*d470*/  @!P6 LDG.E.U8 R8, desc[UR44][R42.64+0x10] ;  /* 0x0000102c2a08e981 */ /* 0x000f22000c1e1100 */
[----:B------:R-:W-:Y:S02]  /*d480*/  LOP3.LUT P4, RZ, R229, 0x10000000, RZ, 0xc0, !PT ;  /* 0x10000000e5ff7812 */ /* 0x000fe4000788c0ff */
[----:B----4-:R-:W-:-:S04]  /*d490*/  LOP3.LUT R8, R8, 0xff, RZ, 0xc0, !PT ;  /* 0x000000ff08087812 */ /* 0x010fc800078ec0ff */
[----:B------:R-:W-:-:S05]  /*d4a0*/  F2FP.F16.E4M3.UNPACK_B R8, R8 ;  /* 0x00000008ff08723e */ /* 0x000fca00020006ff */
[----:B------:R-:W-:-:S05]  /*d4b0*/  HADD2.F32 R8, -RZ, R8.H0_H0 ;  /* 0x20000008ff087230 */ /* 0x000fca0000004100 */
[----:B------:R-:W-:-:S04]  /*d4c0*/  FMUL R8, R8, UR38 ;  /* 0x0000002608087c20 */ /* 0x000fc80008400000 */
[--C-:B------:R-:W-:Y:S01]  /*d4d0*/  FFMA R7, R7, UR39, R8.reuse ;  /* 0x0000002707077c23 */ /* 0x100fe20008000008 */
[----:B------:R-:W-:-:S04]  /*d4e0*/  PRMT R8, RZ, 0x7610, R8 ;  /* 0x00007610ff087816 */ /* 0x000fc80000000008 */
[----:B------:R-:W-:-:S05]  /*d4f0*/  F2FP.SATFINITE.E4M3.F32.PACK_AB_MERGE_C R7, RZ, R7, RZ ;  /* 0x00000007ff07723e */ /* 0x000fca00048070ff */
[----:B------:R0:W-:Y:S04]  /*d500*/  @!P6 STG.E.U8 desc[UR44][R122.64+0x10], R7 ;  /* 0x000010077a00e986 */ /* 0x0001e8000c10112c */
[----:B------:R-:W4:Y:S01]  /*d510*/  @!P4 LDG.E.U8 R8, desc[UR44][R42.64+0x11] ;  /* 0x0000112c2a08c981 */ /* 0x000f22000c1e1100 */
[----:B------:R-:W-:Y:S01]  /*d520*/  ISETP.LT.OR P1, PT, R44, 0x22, !P5 ;  /* 0x000000222c00780c */ /* 0x000fe20006f21670 */
[----:B------:R-:W-:Y:S02]  /*d530*/  IMAD.U32 R87, RZ, RZ, UR8 ;  /* 0x00000008ff577e24 */ /* 0x000fe4000f8e00ff */
[----:B------:R-:W-:-:S10]  /*d540*/  IMAD.U32 R99, RZ, RZ, UR7 ;  /* 0x00000007ff637e24 */ /* 0x000fd4000f8e00ff */
[----:B------:R-:W-:-:S04]  /*d550*/  @!P1 IADD3 R87, P2, P3, R87, UR6, R26 ;  /* 0x0000000657579c10 */ /* 0x000fc8000fb5e01a */
[----:B------:R-:W-:Y:S02]  /*d560*/  @!P1 IADD3.X R99, R99, UR5, R45, P2, P3 ;  /* 0x0000000563639c10 */ /* 0x000fe400097e642d */
[----:B------:R-:W-:Y:S02]  /*d570*/  ISETP.LT.OR P2, PT, R44, 0x19, !P0 ;  /* 0x000000192c00780c */ /* 0x000fe40004741670 */
[----:B------:R-:W-:-:S04]  /*d580*/  LOP3.LUT R0, R0, 0xffffdfff, RZ, 0xc0, !PT ;  /* 0xffffdfff00007812 */ /* 0x000fc800078ec0ff */
[----:B------:R-:W-:Y:S02]  /*d590*/  @P1 LOP3.LUT R0, R0, 0x2000, RZ, 0xfc, !PT ;  /* 0x0000200000001812 */ /* 0x000fe400078efcff */
[----:B------:R-:W-:-:S05]  /*d5a0*/  ISETP.LT.OR P1, PT, R44, 0x29, !P5 ;  /* 0x000000292c00780c */ /* 0x000fca0006f21670 */
[----:B------:R-:W-:Y:S01]  /*d5b0*/  @!P2 IMAD R84, R25, 0x180, RZ ;  /* 0x000001801954a824 */ /* 0x000fe200078e02ff */
[----:B----4-:R-:W-:-:S04]  /*d5c0*/  LOP3.LUT R8, R8, 0xff, RZ, 0xc0, !PT ;  /* 0x000000ff08087812 */ /* 0x010fc800078ec0ff */
[----:B------:R-:W-:-:S05]  /*d5d0*/  F2FP.F16.E4M3.UNPACK_B R8, R8 ;  /* 0x00000008ff08723e */ /* 0x000fca00020006ff */
[----:B------:R-:W-:-:S05]  /*d5e0*/  HADD2.F32 R8, -RZ, R8.H0_H0 ;  /* 0x20000008ff087230 */ /* 0x000fca0000004100 */
[----:B------:R-:W-:-:S04]  /*d5f0*/  FMUL R9, R8, UR38 ;  /* 0x0000002608097c20 */ /* 0x000fc80008400000 */
[----:B------:R-:W-:Y:S02]  /*d600*/  FFMA R9, R6, UR39, R9 ;  /* 0x0000002706097c23 */ /* 0x000fe40008000009 */
[----:B0-----:R-:W0:Y:S01]  /*d610*/  @!P2 LDC.64 R6, c[0x0][0x5c0] ;  /* 0x00017000ff06ab82 */ /* 0x001e220000000a00 */
[----:B------:R-:W-:Y:S02]  /*d620*/  @!P2 IMAD.MOV.U32 R8, RZ, RZ, R26 ;  /* 0x000000ffff08a224 */ /* 0x000fe400078e001a */
[----:B------:R-:W-:Y:S01]  /*d630*/  F2FP.SATFINITE.E4M3.F32.PACK_AB_MERGE_C R85, RZ, R9, RZ ;  /* 0x00000009ff55723e */ /* 0x000fe200048070ff */
[----:B------:R-:W-:Y:S02]  /*d640*/  @!P2 IMAD.MOV.U32 R9, RZ, RZ, R45 ;  /* 0x000000ffff09a224 */ /* 0x000fe400078e002d */
[----:B------:R-:W-:Y:S02]  /*d650*/  @!P2 IMAD.WIDE.U32 R8, R24, 0x180, R8 ;  /* 0x000001801808a825 */ /* 0x000fe400078e0008 */
[----:B------:R1:W-:Y:S01]  /*d660*/  @!P4 STG.E.U8 desc[UR44][R120.64+0x11], R85 ;  /* 0x000011557800c986 */ /* 0x0003e2000c10112c */
[----:B0-----:R-:W-:-:S04]  /*d670*/  @!P2 IADD3 R6, P3, R8, R6, RZ ;  /* 0x000000060806a210 */ /* 0x001fc80007f7e0ff */
[----:B------:R-:W-:Y:S01]  /*d680*/  @!P2 IADD3.X R7, R7, R9, R84, P3, !PT ;  /* 0x000000090707a210 */ /* 0x000fe20001ffe454 */
[----:B------:R-:W-:Y:S02]  /*d690*/  IMAD.U32 R9, RZ, RZ, UR8 ;  /* 0x00000008ff097e24 */ /* 0x000fe4000f8e00ff */
[----:B------:R-:W-:-:S03]  /*d6a0*/  IMAD.U32 R8, RZ, RZ, UR7 ;  /* 0x00000007ff087e24 */ /* 0x000fc6000f8e00ff */
[----:B------:R-:W-:-:S04]  /*d6b0*/  @!P1 IADD3 R88, P3, P4, R9, UR6, R26 ;  /* 0x0000000609589c10 */ /* 0x000fc8000fc7e01a */
[----:B------:R-:W-:Y:S02]  /*d6c0*/  @!P1 IADD3.X R93, R8, UR5, R45, P3, P4 ;  /* 0x00000005085d9c10 */ /* 0x000fe40009fe842d */
[----:B------:R-:W-:-:S06]  /*d6d0*/  PRMT R8, RZ, 0x7610, R8 ;  /* 0x00007610ff087816 */ /* 0x000fcc0000000008 */
[----:B------:R-:W4:Y:S02]  /*d6e0*/  @!P2 LDG.E.U8 R8, desc[UR44][R40.64+0x18] ;  /* 0x0000182c2808a981 */ /* 0x000f24000c1e1100 */
        /* <DEDUP_REMOVED lines=11> */
[----:B------:R-:W-:-:S03]  /*d7a0*/  @!P2 IMAD.WIDE.U32 R8, R24, 0x180, R8 ;  /* 0x000001801808a825 */ /* 0x000fc600078e0008 */
[----:B0-----:R-:W-:Y:S02]  /*d7b0*/  @!P2 IADD3 R6, P3, R8, R6, RZ ;  /* 0x000000060806a210 */ /* 0x001fe40007f7e0ff */
[----:B------:R-:W-:-:S06]  /*d7c0*/  PRMT R8, RZ, 0x7610, R8 ;  /* 0x00007610ff087816 */ /* 0x000fcc0000000008 */
[----:B------:R-:W4:Y:S01]  /*d7d0*/  @!P2 LDG.E.U8 R8, desc[UR44][R40.64+0x19] ;  /* 0x0000192c2808a981 */ /* 0x000f22000c1e1100 */
[----:B------:R-:W-:Y:S01]  /*d7e0*/  LOP3.LUT R229, R229, 0xfffff7ff, RZ, 0xc0, !PT ;  /* 0xfffff7ffe5e57812 */ /* 0x000fe200078ec0ff */
[----:B------:R-:W-:-:S03]  /*d7f0*/  @!P2 IMAD R5, R25, 0x180, RZ ;  /* 0x000001801905a824 */ /* 0x000fc600078e02ff */
[----:B------:R-:W-:Y:S02]  /*d800*/  @P1 LOP3.LUT R229, R229, 0x800, RZ, 0xfc, !PT ;  /* 0x00000800e5e51812 */ /* 0x000fe400078efcff */
[----:B------:R-:W-:Y:S02]  /*d810*/  LOP3.LUT P1, RZ, R47, 0x8, RZ, 0xc0, !PT ;  /* 0x000000082fff7812 */ /* 0x000fe4000782c0ff */
[----:B------:R-:W-:Y:S02]  /*d820*/  @!P2 IADD3.X R7, R7, R9, R5, P3, !PT ;  /* 0x000000090707a210 */ /* 0x000fe40001ffe405 */
[----:B----4-:R-:W-:-:S04]  /*d830*/  LOP3.LUT R8, R8, 0xff, RZ, 0xc0, !PT ;  /* 0x000000ff08087812 */ /* 0x010fc800078ec0ff */
[----:B------:R-:W-:-:S05]  /*d840*/  F2FP.F16.E4M3.UNPACK_B R8, R8 ;  /* 0x00000008ff08723e */ /* 0x000fca00020006ff */
[----:B------:R-:W-:-:S05]  /*d850*/  HADD2.F32 R8, -RZ, R8.H0_H0 ;  /* 0x20000008ff087230 */ /* 0x000fca0000004100 */
[----:B------:R-:W-:-:S04]  /*d860*/  FMUL R8, R8, UR38 ;  /* 0x0000002608087c20 */ /* 0x000fc80008400000 */
[----:B------:R-:W-:-:S05]  /*d870*/  FFMA R8, R4, UR39, R8 ;  /* 0x0000002704087c23 */ /* 0x000fca0008000008 */
[----:B------:R-:W-:-:S05]  /*d880*/  F2FP.SATFINITE.E4M3.F32.PACK_AB_MERGE_C R8, RZ, R8, RZ ;  /* 0x00000008ff08723e */ /* 0x000fca00048070ff */
[----:B------:R0:W-:Y:S02]  /*d890*/  @!P2 STG.E.U8 desc[UR44][R6.64+0x19], R8 ;  /* 0x000019080600a986 */ /* 0x0001e4000c10112c */
[----:B0-----:R-:W-:-:S06]  /*d8a0*/  PRMT R6, RZ, 0x7610, R6 ;  /* 0x00007610ff067816 */ /* 0x001fcc0000000006 */
[----:B------:R-:W4:Y:S01]  /*d8b0*/  @!P1 LDG.E.U8 R6, desc[UR44][R42.64+0x18] ;  /* 0x0000182c2a069981 */ /* 0x000f22000c1e1100 */
[----:B------:R-:W-:Y:S01]  /*d8c0*/  ISETP.LT.OR P5, PT, R44, 0x2a, !P5 ;  /* 0x0000002a2c00780c */ /* 0x000fe20006fa1670 */
[----:B------:R-:W-:Y:S01]  /*d8d0*/  IMAD.U32 R5, RZ, RZ, UR8 ;  /* 0x00000008ff057e24 */ /* 0x000fe2000f8e00ff */
[----:B------:R-:W-:Y:S01]  /*d8e0*/  LOP3.LUT R229, R229, 0xfffffff7, RZ, 0xc0, !PT ;  /* 0xfffffff7e5e57812 */ /* 0x000fe200078ec0ff */
[----:B------:R-:W-:-:S10]  /*d8f0*/  IMAD.U32 R84, RZ, RZ, UR7 ;  /* 0x00000007ff547e24 */ /* 0x000fd4000f8e00ff */
[----:B------:R-:W-:Y:S02]  /*d900*/  @!P5 IADD3 R5, P3, P4, R5, UR6, R26 ;  /* 0x000000060505dc10 */ /* 0x000fe4000fc7e01a */
[----:B------:R-:W-:Y:S02]  /*d910*/  @P5 LOP3.LUT R229, R229, 0x8, RZ, 0xfc, !PT ;  /* 0x00000008e5e55812 */ /* 0x000fe400078efcff */
        /* <DEDUP_REMOVED lines=11> */
[----:B------:R-:W-:Y:S02]  /*d9d0*/  LOP3.LUT R0, R0, 0xfffffdff, RZ, 0xc0, !PT ;  /* 0xfffffdff00007812 */ /* 0x000fe400078ec0ff */
[----:B------:R-:W-:Y:S02]  /*d9e0*/  ISETP.GE.AND P6, PT, R46, 0x109, PT ;  /* 0x000001092e00780c */ /* 0x000fe40003fc6270 */
[----:B------:R-:W-:Y:S02]  /*d9f0*/  @P0 LOP3.LUT R0, R0, 0x200, RZ, 0xfc, !PT ;  /* 0x0000020000000812 */ /* 0x000fe400078efcff */
[----:B------:R-:W-:Y:S01]  /*da00*/  ISETP.LT.OR P0, PT, R44, 0x21, !P6 ;  /* 0x000000212c00780c */ /* 0x000fe20007701670 */
[----:B------:R-:W-:Y:S01]  /*da10*/  IMAD.U32 R9, RZ, RZ, UR8 ;  /* 0x00000008ff097e24 */ /* 0x000fe2000f8e00ff */
[----:B------:R-:W-:Y:S01]  /*da20*/  LOP3.LUT R229, R229, 0xfffffffb, RZ, 0xc0, !PT ;  /* 0xfffffffbe5e57812 */ /* 0x000fe200078ec0ff */
[----:B------:R-:W-:-:S10]  /*da30*/  IMAD.U32 R86, RZ, RZ, UR7 ;  /* 0x00000007ff567e24 */ /* 0x000fd4000f8e00ff */
[----:B------:R-:W-:Y:S02]  /*da40*/  @!P0 IADD3 R4, P2, P3, R9, UR10, R26 ;  /* 0x0000000a09048c10 */ /* 0x000fe4000fb5e01a */
[----:B------:R-:W-:Y:S02]  /*da50*/  @P0 LOP3.LUT R229, R229, 0x4, RZ, 0xfc, !PT ;  /* 0x00000004e5e50812 */ /* 0x000fe400078efcff */
[----:B------:R-:W-:Y:S02]  /*da60*/  @!P0 IADD3.X R85, R86, UR9, R45, P2, P3 ;  /* 0x0000000956558c10 */ /* 0x000fe400097e642d */
        /* <DEDUP_REMOVED lines=27> */
[----:B------:R-:W-:-:S04]  /*dc20*/  ISETP.GE.AND P5, PT, R46, 0x1, PT ;  /* 0x000000012e00780c */ /* 0x000fc80003fa6270 */
[----:B------:R-:W-:Y:S02]  /*dc30*/  ISETP.LT.OR P3, PT, R44, 0x21, !P5 ;  /* 0x000000212c00780c */ /* 0x000fe40006f61670 */
[----:B------:R-:W-:-:S11]  /*dc40*/  PRMT R2, RZ, 0x7610, R2 ;  /* 0x00007610ff027816 */ /* 0x000fd60000000002 */
[----:B------:R-:W4:Y:S02]  /*dc50*/  @!P3 LDG.E.U8 R2, desc[UR44][R28.64+0x20] ;  /* 0x0000202c1c02b981 */ /* 0x000f24000c1e1100 */
[----:B----4-:R-:W-:-:S04]  /*dc60*/  LOP3.LUT R2, R2, 0xff, RZ, 0xc0, !PT ;  /* 0x000000ff02027812 */ /* 0x010fc800078ec0ff */
[----:B------:R-:W-:-:S05]  /*dc70*/  F2FP.F16.E4M3.UNPACK_B R2, R2 ;  /* 0x00000002ff02723e */ /* 0x000fca00020006ff */
[----:B------:R-:W-:-:S05]  /*dc80*/  HADD2.F32 R2, -RZ, R2.H0_H0 ;  /* 0x20000002ff027230 */ /* 0x000fca0000004100 */
[----:B------:R-:W-:-:S04]  /*dc90*/  FMUL R2, R2, UR38 ;  /* 0x0000002602027c20 */ /* 0x000fc80008400000 */
[----:B--2---:R-:W-:Y:S02]  /*dca0*/  FFMA R6, R226, UR39, R2 ;  /* 0x00000027e2067c23 */ /* 0x004fe40008000002 */
[----:B0-----:R-:W0:Y:S01]  /*dcb0*/  @!P3 LDC.64 R2, c[0x0][0x5c0] ;  /* 0x00017000ff02bb82 */ /* 0x001e220000000a00 */
[----:B------:R-:W-:Y:S01]  /*dcc0*/  LOP3.LUT P1, RZ, R229, 0x80, RZ, 0xc0, !PT ;  /* 0x00000080e5ff7812 */ /* 0x000fe2000782c0ff */
[----:B------:R-:W2:Y:S01]  /*dcd0*/  LDL.LU R226, [R1+0x8] ;  /* 0x0000080001e27983 */ /* 0x000ea20000300800 */
[----:B------:R-:W-:Y:S02]  /*dce0*/  F2FP.SATFINITE.E4M3.F32.PACK_AB_MERGE_C R6, RZ, R6, RZ ;  /* 0x00000006ff06723e */ /* 0x000fe400048070ff */
[----:B0-----:R-:W-:-:S05]  /*dcf0*/  @!P3 IADD3 R2, P4, R26, R2, RZ ;  /* 0x000000021a02b210 */ /* 0x001fca0007f9e0ff */
[----:B------:R-:W-:-:S05]  /*dd00*/  @!P3 IMAD.X R3, R45, 0x1, R3, P4 ;  /* 0x000000012d03b824 */ /* 0x000fca00020e0603 */
[----:B------:R0:W-:Y:S01]  /*dd10*/  @!P3 STG.E.U8 desc[UR44][R2.64+0x20], R6 ;  /* 0x000020060200b986 */ /* 0x0001e2000c10112c */
[----:B------:R-:W-:Y:S02]  /*dd20*/  ISETP.LT.OR P3, PT, R44, 0x22, !P5 ;  /* 0x000000222c00780c */ /* 0x000fe40006f61670 */
[----:B0-----:R-:W-:-:S11]  /*dd30*/  PRMT R6, RZ, 0x7610, R6 ;  /* 0x00007610ff067816 */ /* 0x001fd60000000006 */
[----:B------:R-:W0:Y:S01]  /*dd40*/  @!P3 LDC.64 R2, c[0x0][0x5c0] ;  /* 0x00017000ff02bb82 */ /* 0x000e220000000a00 */
[----:B------:R-:W4:Y:S01]  /*dd50*/  @!P3 LDG.E.U8 R6, desc[UR44][R28.64+0x21] ;  /* 0x0000212c1c06b981 */ /* 0x000f22000c1e1100 */
[----:B0-----:R-:W-:-:S05]  /*dd60*/  @!P3 IADD3 R2, P4, R26, R2, RZ ;  /* 0x000000021a02b210 */ /* 0x001fca0007f9e0ff */
[----:B------:R-:W-:Y:S01]  /*dd70*/  @!P3 IMAD.X R3, R45, 0x1, R3, P4 ;  /* 0x000000012d03b824 */ /* 0x000fe200020e0603 */
[----:B----4-:R-:W-:-:S04]  /*dd80*/  LOP3.LUT R6, R6, 0xff, RZ, 0xc0, !PT ;  /* 0x000000ff06067812 */ /* 0x010fc800078ec0ff */
[----:B------:R-:W-:-:S05]  /*dd90*/  F2FP.F16.E4M3.UNPACK_B R6, R6 ;  /* 0x00000006ff06723e */ /* 0x000fca00020006ff */
[----:B------:R-:W-:-:S05]  /*dda0*/  HADD2.F32 R6, -RZ, R6.H0_H0 ;  /* 0x20000006ff067230 */ /* 0x000fca0000004100 */
[----:B------:R-:W-:-:S04]  /*ddb0*/  FMUL R6, R6, UR38 ;  /* 0x0000002606067c20 */ /* 0x000fc80008400000 */
[----:B---3--:R-:W-:Y:S01]  /*ddc0*/  FFMA R6, R227, UR39, R6 ;  /* 0x00000027e3067c23 */ /* 0x008fe20008000006 */
[----:B------:R-:W-:Y:S01]  /*ddd0*/  LOP3.LUT P6, RZ, R47, 0x40, RZ, 0xc0, !PT ;  /* 0x000000402fff7812 */ /* 0x000fe200078cc0ff */
[----:B------:R-:W-:Y:S01]  /*dde0*/  IMAD.U32 R7, RZ, RZ, UR8 ;  /* 0x00000008ff077e24 */ /* 0x000fe2000f8e00ff */
[----:B------:R-:W-:Y:S01]  /*ddf0*/  LOP3.LUT R0, R0, 0xffff7fff, RZ, 0xc0, !PT ;  /* 0xffff7fff00007812 */ /* 0x000fe200078ec0ff */
[----:B------:R-:W-:Y:S01]  /*de00*/  IMAD.U32 R8, RZ, RZ, UR7 ;  /* 0x00000007ff087e24 */ /* 0x000fe2000f8e00ff */
[----:B------:R-:W-:Y:S01]  /*de10*/  F2FP.SATFINITE.E4M3.F32.PACK_AB_MERGE_C R6, RZ, R6, RZ ;  /* 0x00000006ff06723e */ /* 0x000fe200048070ff */
[----:B------:R-:W-:Y:S01]  /*de20*/  IMAD.U32 R140, RZ, RZ, UR8 ;  /* 0x00000008ff8c7e24 */ /* 0x000fe2000f8e00ff */
[----:B------:R-:W-:Y:S01]  /*de30*/  LOP3.LUT R229, R229, 0xfffffbff, RZ, 0xc0, !PT ;  /* 0xfffffbffe5e57812 */ /* 0x000fe200078ec0ff */
[----:B------:R-:W-:Y:S01]  /*de40*/  IMAD.U32 R141, RZ, RZ, UR7 ;  /* 0x00000007ff8d7e24 */ /* 0x000fe2000f8e00ff */
[----:B------:R-:W3:Y:S04]  /*de50*/  LDL.LU R227, [R1+0xc] ;  /* 0x00000c0001e37983 */ /* 0x000ee80000300800 */
[----:B------:R0:W-:Y:S02]  /*de60*/  @!P3 STG.E.U8 desc[UR44][R2.64+0x21], R6 ;  /* 0x000021060200b986 */ /* 0x0001e4000c10112c */
[----:B0-----:R-:W-:-:S06]  /*de70*/  PRMT R2, RZ, 0x7610, R2 ;  /* 0x00007610ff027816 */ /* 0x001fcc0000000002 */
[----:B------:R-:W4:Y:S01]  /*de80*/  @!P1 LDG.E.U8 R2, desc[UR44][R30.64+0x20] ;  /* 0x0000202c1e029981 */ /* 0x000f22000c1e1100 */
[----:B------:R-:W-:-:S04]  /*de90*/  @P6 LOP3.LUT R0, R0, 0x8000, RZ, 0xfc, !PT ;  /* 0x0000800000006812 */ /* 0x000fc800078efcff */
[----:B------:R-:W-:-:S04]  /*dea0*/  LOP3.LUT R0, R0, 0xfffff7ff, RZ, 0xc0, !PT ;  /* 0xfffff7ff00007812 */ /* 0x000fc800078ec0ff */
[----:B------:R-:W-:Y:S02]  /*deb0*/  @P2 LOP3.LUT R0, R0, 0x800, RZ, 0xfc, !PT ;  /* 0x0000080000002812 */ /* 0x000fe400078efcff */
[----:B------:R-:W-:-:S04]  /*dec0*/  ISETP.GE.AND P2, PT, R46, 0x89, PT ;  /* 0x000000892e00780c */ /* 0x000fc80003f46270 */
[----:B------:R-:W-:-:S13]  /*ded0*/  ISETP.LT.OR P6, PT, R44, 0x31, !P2 ;  /* 0x000000312c00780c */ /* 0x000fda00057c1670 */
[----:B------:R-:W-:Y:S02]  /*dee0*/  @!P6 IADD3 R124, P4, P3, R7, UR6, R26 ;  /* 0x00000006077cec10 */ /* 0x000fe4000fb9e01a */
[----:B------:R-:W-:Y:S02]  /*def0*/  @P6 LOP3.LUT R229, R229, 0x400, RZ, 0xfc, !PT ;  /* 0x00000400e5e56812 */ /* 0x000fe400078efcff */
[----:B------:R-:W-:Y:S02]  /*df00*/  @!P6 IADD3.X R125, R8, UR5, R45, P4, P3 ;  /* 0x00000005087dec10 */ /* 0x000fe4000a7e642d */
[----:B------:R-:W-:Y:S02]  /*df10*/  ISETP.LT.OR P6, PT, R44, 0x32, !P2 ;  /* 0x000000322c00780c */ /* 0x000fe400057c1670 */
[----:B------:R-:W-:-:S11]  /*df20*/  LOP3.LUT R229, R229, 0xfffffdff, RZ, 0xc0, !PT ;  /* 0xfffffdffe5e57812 */ /* 0x000fd600078ec0ff */
        /* <DEDUP_REMOVED lines=8> */
[----:B--2---:R-:W-:Y:S01]  /*dfb0*/  FFMA R2, R226, UR39, R2 ;  /* 0x00000027e2027c23 */ /* 0x004fe20008000002 */
[----:B------:R-:W-:Y:S01]  /*dfc0*/  IMAD.U32 R127, RZ, RZ, UR8 ;  /* 0x00000008ff7f7e24 */ /* 0x000fe2000f8e00ff */
[----:B------:R-:W-:Y:S01]  /*dfd0*/  LOP3.LUT R229, R229, 0xfffffeff, RZ, 0xc0, !PT ;  /* 0xfffffeffe5e57812 */ /* 0x000fe200078ec0ff */
[----:B------:R-:W-:Y:S01]  /*dfe0*/  IMAD.U32 R126, RZ, RZ, UR7 ;  /* 0x00000007ff7e7e24 */ /* 0x000fe2000f8e00ff */
[----:B------:R-:W2:Y:S01]  /*dff0*/  LDL.LU R226, [R1+0x10] ;  /* 0x0000100001e27983 */ /* 0x000ea20000300800 */
[----:B------:R-:W-:-:S05]  /*e000*/  F2FP.SATFINITE.E4M3.F32.PACK_AB_MERGE_C R2, RZ, R2, RZ ;  /* 0x00000002ff02723e */ /* 0x000fca00048070ff */
[----:B------:R0:W-:Y:S02]  /*e010*/  @!P1 STG.E.U8 desc[UR44][R118.64+0x20], R2 ;  /* 0x0000200276009986 */ /* 0x0001e4000c10112c */
[----:B0-----:R-:W-:-:S06]  /*e020*/  PRMT R2, RZ, 0x7610, R2 ;  /* 0x00007610ff027816 */ /* 0x001fcc0000000002 */
[----:B------:R-:W4:Y:S01]  /*e030*/  @!P6 LDG.E.U8 R2, desc[UR44][R30.64+0x21] ;  /* 0x0000212c1e02e981 */ /* 0x000f22000c1e1100 */
[----:B------:R-:W-:-:S13]  /*e040*/  ISETP.LT.OR P1, PT, R44, 0x39, !P2 ;  /* 0x000000392c00780c */ /* 0x000fda0005721670 */
[----:B------:R-:W-:Y:S02]  /*e050*/  @!P1 IADD3 R127, P4, P3, R127, UR6, R26 ;  /* 0x000000067f7f9c10 */ /* 0x000fe4000fb9e01a */
[----:B------:R-:W-:Y:S02]  /*e060*/  @P1 LOP3.LUT R229, R229, 0x100, RZ, 0xfc, !PT ;  /* 0x00000100e5e51812 */ /* 0x000fe400078efcff */
[----:B------:R-:W-:Y:S02]  /*e070*/  @!P1 IADD3.X R126, R126, UR5, R45, P4, P3 ;  /* 0x000000057e7e9c10 */ /* 0x000fe4000a7e642d */
[----:B------:R-:W-:Y:S01]  /*e080*/  ISETP.LT.OR P1, PT, R44, 0x3a, !P2 ;  /* 0x0000003a2c00780c */ /* 0x000fe20005721670 */
[----:B------:R-:W-:Y:S02]  /*e090*/  IMAD.U32 R123, RZ, RZ, UR8 ;  /* 0x00000008ff7b7e24 */ /* 0x000fe4000f8e00ff */
[----:B------:R-:W-:-:S10]  /*e0a0*/  IMAD.U32 R122, RZ, RZ, UR7 ;  /* 0x00000007ff7a7e24 */ /* 0x000fd4000f8e00ff */
[----:B------:R-:W-:-:S04]  /*e0b0*/  @!P1 IADD3 R123, P4, P3, R123, UR6, R26 ;  /* 0x000000067b7b9c10 */ /* 0x000fc8000fb9e01a */
[----:B------:R-:W-:Y:S02]  /*e0c0*/  @!P1 IADD3.X R122, R122, UR5, R45, P4, P3 ;  /* 0x000000057a7a9c10 */ /* 0x000fe4000a7e642d */
[----:B------:R-:W-:Y:S02]  /*e0d0*/  ISETP.LT.OR P3, PT, R44, 0x29, !P5 ;  /* 0x000000292c00780c */ /* 0x000fe40006f61670 */
[----:B----4-:R-:W-:-:S04]  /*e0e0*/  LOP3.LUT R2, R2, 0xff, RZ, 0xc0, !PT ;  /* 0x000000ff02027812 */ /* 0x010fc800078ec0ff */
[----:B------:R-:W-:-:S05]  /*e0f0*/  F2FP.F16.E4M3.UNPACK_B R2, R2 ;  /* 0x00000002ff02723e */ /* 0x000fca00020006ff */
[----:B------:R-:W-:-:S05]  /*e100*/  HADD2.F32 R2, -RZ, R2.H0_H0 ;  /* 0x20000002ff027230 */ /* 0x000fca0000004100 */
[----:B------:R-:W-:-:S04]  /*e110*/  FMUL R2, R2, UR38 ;  /* 0x0000002602027c20 */ /* 0x000fc80008400000 */
[----:B---3--:R-:W-:Y:S02]  /*e120*/  FFMA R2, R227, UR39, R2 ;  /* 0x00000027e3027c23 */ /* 0x008fe40008000002 */
[----:B------:R-:W3:Y:S03]  /*e130*/  LDL.LU R227, [R1+0x14] ;  /* 0x0000140001e37983 */ /* 0x000ee60000300800 */
[----:B------:R-:W-:-:S05]  /*e140*/  F2FP.SATFINITE.E4M3.F32.PACK_AB_MERGE_C R2, RZ, R2, RZ ;  /* 0x00000002ff02723e */ /* 0x000fca00048070ff */
[----:B------:R0:W-:Y:S02]  /*e150*/  @!P6 STG.E.U8 desc[UR44][R114.64+0x21], R2 ;  /* 0x000021027200e986 */ /* 0x0001e4000c10112c */
[----:B0-----:R-:W-:-:S06]  /*e160*/  PRMT R2, RZ, 0x7610, R2 ;  /* 0x00007610ff027816 */ /* 0x001fcc0000000002 */
[----:B------:R-:W4:Y:S02]  /*e170*/  @!P3 LDG.E.U8 R2, desc[UR44][R28.64+0x28] ;  /* 0x0000282c1c02b981 */ /* 0x000f24000c1e1100 */
[----:B----4-:R-:W-:-:S04]  /*e180*/  LOP3.LUT R2, R2, 0xff, RZ, 0xc0, !PT ;  /* 0x000000ff02027812 */ /* 0x010fc800078ec0ff */
[----:B------:R-:W-:-:S05]  /*e190*/  F2FP.F16.E4M3.UNPACK_B R2, R2 ;  /* 0x00000002ff02723e */ /* 0x000fca00020006ff */
[----:B------:R-:W-:-:S05]  /*e1a0*/  HADD2.F32 R2, -RZ, R2.H0_H0 ;  /* 0x20000002ff027230 */ /* 0x000fca0000004100 */
[----:B------:R-:W-:-:S04]  /*e1b0*/  FMUL R2, R2, UR38 ;  /* 0x0000002602027c20 */ /* 0x000fc80008400000 */
[----:B--2---:R-:W-:Y:S02]  /*e1c0*/  FFMA R6, R226, UR39, R2 ;  /* 0x00000027e2067c23 */ /* 0x004fe40008000002 */
[----:B------:R-:W0:Y:S01]  /*e1d0*/  @!P3 LDC.64 R2, c[0x0][0x5c0] ;  /* 0x00017000ff02bb82 */ /* 0x000e220000000a00 */
[----:B------:R-:W-:Y:S01]  /*e1e0*/  LOP3.LUT R229, R229, 0xffffff7f, RZ, 0xc0, !PT ;  /* 0xffffff7fe5e57812 */ /* 0x000fe200078ec0ff */
        /* <DEDUP_REMOVED lines=9> */
[----:B------:R-:W-:Y:S02]  /*e280*/  @P1 LOP3.LUT R229, R229, 0x80, RZ, 0xfc, !PT ;  /* 0x00000080e5e51812 */ /* 0x000fe400078efcff */
[----:B------:R-:W-:Y:S02]  /*e290*/  LOP3.LUT P1, RZ, R47, 0x8000, RZ, 0xc0, !PT ;  /* 0x000080002fff7812 */ /* 0x000fe4000782c0ff */
        /* <DEDUP_REMOVED lines=17> */
[----:B--2---:R-:W-:Y:S01]  /*e3b0*/  FFMA R2, R226, UR39, R2 ;  /* 0x00000027e2027c23 */ /* 0x004fe20008000002 */
[----:B------:R-:W-:Y:S01]  /*e3c0*/  LOP3.LUT P6, RZ, R47, 0x40000, RZ, 0xc0, !PT ;  /* 0x000400002fff7812 */ /* 0x000fe200078cc0ff */
[----:B------:R-:W2:Y:S03]  /*e3d0*/  LDL.LU R226, [R1+0x20] ;  /* 0x0000200001e27983 */ /* 0x000ea60000300800 */
[----:B------:R-:W-:-:S05]  /*e3e0*/  F2FP.SATFINITE.E4M3.F32.PACK_AB_MERGE_C R2, RZ, R2, RZ ;  /* 0x00000002ff02723e */ /* 0x000fca00048070ff */
[----:B------:R0:W-:Y:S02]  /*e3f0*/  @!P1 STG.E.U8 desc[UR44][R116.64+0x28], R2 ;  /* 0x0000280274009986 */ /* 0x0001e4000c10112c */
[----:B0-----:R-:W-:-:S06]  /*e400*/  PRMT R2, RZ, 0x7610, R2 ;  /* 0x00007610ff027816 */ /* 0x001fcc0000000002 */
[----:B------:R-:W4:Y:S01]  /*e410*/  @!P5 LDG.E.U8 R2, desc[UR44][R30.64+0x29] ;  /* 0x0000292c1e02d981 */ /* 0x000f22000c1e1100 */
[----:B------:R-:W-:Y:S02]  /*e420*/  LOP3.LUT R0, R0, 0xffffbfff, RZ, 0xc0, !PT ;  /* 0xffffbfff00007812 */ /* 0x000fe400078ec0ff */
[----:B----4-:R-:W-:-:S04]  /*e430*/  LOP3.LUT R2, R2, 0xff, RZ, 0xc0, !PT ;  /* 0x000000ff02027812 */ /* 0x010fc800078ec0ff */
[----:B------:R-:W-:-:S05]  /*e440*/  F2FP.F16.E4M3.UNPACK_B R2, R2 ;  /* 0x00000002ff02723e */ /* 0x000fca00020006ff */
[----:B------:R-:W-:-:S05]  /*e450*/  HADD2.F32 R2, -RZ, R2.H0_H0 ;  /* 0x20000002ff027230 */ /* 0x000fca0000004100 */
[----:B------:R-:W-:-:S04]  /*e460*/  FMUL R2, R2, UR38 ;  /* 0x0000002602027c20 */ /* 0x000fc80008400000 */
[----:B---3--:R-:W-:Y:S01]  /*e470*/  FFMA R2, R227, UR39, R2 ;  /* 0x00000027e3027c23 */ /* 0x008fe20008000002 */
[----:B------:R-:W-:Y:S01]  /*e480*/  @P2 LOP3.LUT R0, R0, 0x4000, RZ, 0xfc, !PT ;  /* 0x0000400000002812 */ /* 0x000fe200078efcff */
[----:B------:R-:W-:Y:S01]  /*e490*/  IMAD.U32 R121, RZ, RZ, UR8 ;  /* 0x00000008ff797e24 */ /* 0x000fe2000f8e00ff */
[----:B------:R-:W-:Y:S01]  /*e4a0*/  LOP3.LUT R229, R229, 0xffffffbf, RZ, 0xc0, !PT ;  /* 0xffffffbfe5e57812 */ /* 0x000fe200078ec0ff */
[----:B------:R-:W-:Y:S01]  /*e4b0*/  IMAD.U32 R120, RZ, RZ, UR7 ;  /* 0x00000007ff787e24 */ /* 0x000fe2000f8e00ff */
[----:B------:R-:W-:Y:S01]  /*e4c0*/  F2FP.SATFINITE.E4M3.F32.PACK_AB_MERGE_C R2, RZ, R2, RZ ;  /* 0x00000002ff02723e */ /* 0x000fe200048070ff */
[----:B------:R-:W-:Y:S01]  /*e4d0*/  IMAD.U32 R119, RZ, RZ, UR8 ;  /* 0x00000008ff777e24 */ /* 0x000fe2000f8e00ff */
[----:B------:R-:W-:Y:S01]  /*e4e0*/  ISETP.LT.OR P1, PT, R44, 0x39, !P0 ;  /* 0x000000392c00780c */ /* 0x000fe20004721670 */
[----:B------:R-:W-:Y:S01]  /*e4f0*/  IMAD.U32 R118, RZ, RZ, UR7 ;  /* 0x00000007ff767e24 */ /* 0x000fe2000f8e00ff */
[----:B------:R-:W3:Y:S04]  /*e500*/  LDL.LU R227, [R1+0x24] ;  /* 0x0000240001e37983 */ /* 0x000ee80000300800 */
        /* <DEDUP_REMOVED lines=12> */
[----:B------:R-:W-:-:S04]  /*e5d0*/  @!P1 IADD3 R117, P4, P3, R117, UR10, R26 ;  /* 0x0000000a75759c10 */ /* 0x000fc8000fb9e01a */
[----:B------:R-:W-:Y:S02]  /*e5e0*/  @!P1 IADD3.X R116, R116, UR9, R45, P4, P3 ;  /* 0x0000000974749c10 */ /* 0x000fe4000a7e642d */
[----:B------:R-:W-:Y:S01]  /*e5f0*/  ISETP.LT.OR P3, PT, R44, 0x3a, !P0 ;  /* 0x0000003a2c00780c */ /* 0x000fe20004761670 */
[----:B------:R-:W-:Y:S01]  /*e600*/  IMAD.U32 R115, RZ, RZ, UR8 ;  /* 0x00000008ff737e24 */ /* 0x000fe2000f8e00ff */
[----:B------:R-:W-:Y:S01]  /*e610*/  LOP3.LUT R229, R229, 0xffffffdf, RZ, 0xc0, !PT ;  /* 0xffffffdfe5e57812 */ /* 0x000fe200078ec0ff */
[----:B------:R-:W-:-:S03]  /*e620*/  IMAD.U32 R114, RZ, RZ, UR7 ;  /* 0x00000007ff727e24 */ /* 0x000fc6000f8e00ff */
[----:B------:R-:W-:Y:S02]  /*e630*/  @P2 LOP3.LUT R229, R229, 0x20, RZ, 0xfc, !PT ;  /* 0x00000020e5e52812 */ /* 0x000fe400078efcff */
[C---:B------:R-:W-:Y:S02]  /*e640*/  LOP3.LUT P2, RZ, R0.reuse, 0x4000, RZ, 0xc0, !PT ;  /* 0x0000400000ff7812 */ /* 0x040fe4000784c0ff */
[----:B------:R-:W-:-:S03]  /*e650*/  LOP3.LUT R0, R0, 0xffffff7f, RZ, 0xc0, !PT ;  /* 0xffffff7f00007812 */ /* 0x000fc600078ec0ff */
        /* <DEDUP_REMOVED lines=9> */
[----:B------:R-:W-:Y:S01]  /*e6f0*/  LOP3.LUT R229, R229, 0xffffffef, RZ, 0xc0, !PT ;  /* 0xffffffefe5e57812 */ /* 0x000fe200078ec0ff */
[----:B------:R-:W-:Y:S02]  /*e700*/  IMAD.U32 R113, RZ, RZ, UR8 ;  /* 0x00000008ff717e24 */ /* 0x000fe4000f8e00ff */
[----:B------:R-:W-:Y:S01]  /*e710*/  IMAD.U32 R109, RZ, RZ, UR7 ;  /* 0x00000007ff6d7e24 */ /* 0x000fe2000f8e00ff */
[----:B------:R-:W-:Y:S01]  /*e720*/  F2FP.SATFINITE.E4M3.F32.PACK_AB_MERGE_C R2, RZ, R2, RZ ;  /* 0x00000002ff02723e */ /* 0x000fe200048070ff */
[----:B------:R-:W-:Y:S01]  /*e730*/  IMAD.U32 R112, RZ, RZ, UR7 ;  /* 0x00000007ff707e24 */ /* 0x000fe2000f8e00ff */
[----:B------:R-:W-:Y:S01]  /*e740*/  PRMT R6, RZ, 0x7610, R6 ;  /* 0x00007610ff067816 */ /* 0x000fe20000000006 */
[----:B------:R-:W2:Y:S04]  /*e750*/  LDL.LU R226, [R1+0x28] ;  /* 0x0000280001e27983 */ /* 0x000ea80000300800 */
[----:B------:R0:W-:Y:S02]  /*e760*/  @!P6 STG.E.U8 desc[UR44][R110.64+0x20], R2 ;  /* 0x000020026e00e986 */ /* 0x0001e4000c10112c */
[----:B0-----:R-:W-:-:S06]  /*e770*/  PRMT R2, RZ, 0x7610, R2 ;  /* 0x00007610ff027816 */ /* 0x001fcc0000000002 */
[----:B------:R-:W4:Y:S01]  /*e780*/  @!P3 LDG.E.U8 R2, desc[UR44][R32.64+0x21] ;  /* 0x0000212c2002b981 */ /* 0x000f22000c1e1100 */
[----:B------:R-:W-:Y:S02]  /*e790*/  @P1 LOP3.LUT R229, R229, 0x10, RZ, 0xfc, !PT ;  /* 0x00000010e5e51812 */ /* 0x000fe400078efcff */
[C---:B------:R-:W-:Y:S02]  /*e7a0*/  ISETP.LT.OR P1, PT, R44.reuse, 0x41, !P2 ;  /* 0x000000412c00780c */ /* 0x040fe40005721670 */
[----:B------:R-:W-:Y:S02]  /*e7b0*/  ISETP.LT.OR P6, PT, R44, 0x42, !P2 ;  /* 0x000000422c00780c */ /* 0x000fe400057c1670 */
[----:B------:R-:W-:Y:S01]  /*e7c0*/  LOP3.LUT R229, R229, 0xffffbfff, RZ, 0xc0, !PT ;  /* 0xffffbfffe5e57812 */ /* 0x000fe200078ec0ff */
[----:B------:R-:W-:-:S08]  /*e7d0*/  IMAD.U32 R110, RZ, RZ, UR8 ;  /* 0x00000008ff6e7e24 */ /* 0x000fd0000f8e00ff */
[--C-:B------:R-:W-:Y:S02]  /*e7e0*/  @!P1 IADD3 R113, P5, P4, R113, UR6, R26.reuse ;  /* 0x0000000671719c10 */ /* 0x100fe4000fcbe01a */
[----:B------:R-:W-:Y:S02]  /*e7f0*/  @P1 LOP3.LUT R229, R229, 0x4000, RZ, 0xfc, !PT ;  /* 0x00004000e5e51812 */ /* 0x000fe400078efcff */
[----:B------:R-:W-:Y:S02]  /*e800*/  @!P1 IADD3.X R112, R112, UR5, R45, P5, P4 ;  /* 0x0000000570709c10 */ /* 0x000fe4000afe842d */
[----:B------:R-:W-:Y:S02]  /*e810*/  LOP3.LUT R229, R229, 0xffffdfff, RZ, 0xc0, !PT ;  /* 0xffffdfffe5e57812 */ /* 0x000fe400078ec0ff */
[----:B------:R-:W-:Y:S02]  /*e820*/  @!P6 IADD3 R110, P5, P4, R110, UR6, R26 ;  /* 0x000000066e6eec10 */ /* 0x000fe4000fcbe01a */
[----:B------:R-:W-:-:S02]  /*e830*/  @P6 LOP3.LUT R229, R229, 0x2000, RZ, 0xfc, !PT ;  /* 0x00002000e5e56812 */ /* 0x000fc400078efcff */
[----:B------:R-:W-:Y:S02]  /*e840*/  @!P6 IADD3.X R109, R109, UR5, R45, P5, P4 ;  /* 0x000000056d6dec10 */ /* 0x000fe4000afe842d */
[----:B------:R-:W-:Y:S02]  /*e850*/  LOP3.LUT P6, RZ, R0, 0x1000, RZ, 0xc0, !PT ;  /* 0x0000100000ff7812 */ /* 0x000fe400078cc0ff */
[----:B----4-:R-:W-:-:S04]  /*e860*/  LOP3.LUT R2, R2, 0xff, RZ, 0xc0, !PT ;  /* 0x000000ff02027812 */ /* 0x010fc800078ec0ff */
[----:B------:R-:W-:-:S05]  /*e870*/  F2FP.F16.E4M3.UNPACK_B R2, R2 ;  /* 0x00000002ff02723e */ /* 0x000fca00020006ff */
[----:B------:R-:W-:-:S05]  /*e880*/  HADD2.F32 R2, -RZ, R2.H0_H0 ;  /* 0x20000002ff027230 */ /* 0x000fca0000004100 */
[----:B------:R-:W-:-:S04]  /*e890*/  FMUL R2, R2, UR38 ;  /* 0x0000002602027c20 */ /* 0x000fc80008400000 */
[----:B---3--:R-:W-:Y:S01]  /*e8a0*/  FFMA R2, R227, UR39, R2 ;  /* 0x00000027e3027c23 */ /* 0x008fe20008000002 */
[----:B------:R-:W-:Y:S01]  /*e8b0*/  ISETP.LT.OR P4, PT, R44, 0x49, !P2 ;  /* 0x000000492c00780c */ /* 0x000fe20005781670 */
[----:B------:R-:W-:Y:S02]  /*e8c0*/  IMAD.U32 R3, RZ, RZ, UR8 ;  /* 0x00000008ff037e24 */ /* 0x000fe4000f8e00ff */
[----:B------:R-:W-:Y:S01]  /*e8d0*/  IMAD.U32 R92, RZ, RZ, UR7 ;  /* 0x00000007ff5c7e24 */ /* 0x000fe2000f8e00ff */
[----:B------:R-:W-:Y:S01]  /*e8e0*/  F2FP.SATFINITE.E4M3.F32.PACK_AB_MERGE_C R2, RZ, R2, RZ ;  /* 0x00000002ff02723e */ /* 0x000fe200048070ff */
[----:B------:R-:W3:Y:S04]  /*e8f0*/  LDL.LU R227, [R1+0x2c] ;  /* 0x00002c0001e37983 */ /* 0x000ee80000300800 */
[----:B------:R0:W-:Y:S04]  /*e900*/  @!P3 STG.E.U8 desc[UR44][R104.64+0x21], R2 ;  /* 0x000021026800b986 */ /* 0x0001e8000c10112c */
[----:B------:R-:W4:Y:S01]  /*e910*/  @!P6 LDG.E.U8 R6, desc[UR44][R34.64+0x20] ;  /* 0x0000202c2206e981 */ /* 0x000f22000c1e1100 */
[----:B------:R-:W-:-:S02]  /*e920*/  LOP3.LUT P1, RZ, R0, 0x2000, RZ, 0xc0, !PT ;  /* 0x0000200000ff7812 */ /* 0x000fc4000782c0ff */
[----:B------:R-:W-:Y:S01]  /*e930*/  PRMT R9, RZ, 0x7610, R9 ;  /* 0x00007610ff097816 */ /* 0x000fe20000000009 */
[----:B------:R-:W3:Y:S01]  /*e940*/  LDL.LU R225, [R1+0x30] ;  /* 0x0000300001e17983 */ /* 0x000ee20000300800 */
[----:B0-----:R-:W-:Y:S02]  /*e950*/  @!P4 IADD3 R104, P3, P5, R3, UR6, R26 ;  /* 0x000000060368cc10 */ /* 0x001fe4000fd7e01a */
[----:B------:R-:W0:Y:S02]  /*e960*/  @!P6 LDC.64 R2, c[0x0][0x5c0] ;  /* 0x00017000ff02eb82 */ /* 0x000e240000000a00 */
[----:B------:R-:W-:Y:S02]  /*e970*/  @!P4 IADD3.X R92, R92, UR5, R45, P3, P5 ;  /* 0x000000055c5ccc10 */ /* 0x000fe40009fea42d */
[----:B0-----:R-:W-:-:S05]  /*e980*/  @!P6 IADD3 R2, P5, R12, R2, RZ ;  /* 0x000000020c02e210 */ /* 0x001fca0007fbe0ff */
[----:B------:R-:W-:Y:S01]  /*e990*/  @!P6 IMAD.X R3, R13, 0x1, R3, P5 ;  /* 0x000000010d03e824 */ /* 0x000fe200028e0603 */
[----:B----4-:R-:W-:-:S04]  /*e9a0*/  LOP3.LUT R6, R6, 0xff, RZ, 0xc0, !PT ;  /* 0x000000ff06067812 */ /* 0x010fc800078ec0ff */
[----:B------:R-:W-:-:S05]  /*e9b0*/  F2FP.F16.E4M3.UNPACK_B R6, R6 ;  /* 0x00000006ff06723e */ /* 0x000fca00020006ff */
[----:B------:R-:W-:-:S05]  /*e9c0*/  HADD2.F32 R6, -RZ, R6.H0_H0 ;  /* 0x20000006ff067230 */ /* 0x000fca0000004100 */
[----:B------:R-:W-:-:S04]  /*e9d0*/  FMUL R6, R6, UR38 ;  /* 0x0000002606067c20 */ /* 0x000fc80008400000 */
[----:B--2---:R-:W-:Y:S01]  /*e9e0*/  FFMA R7, R226, UR39, R6 ;  /* 0x00000027e2077c23 */ /* 0x004fe20008000006 */
[----:B------:R-:W-:Y:S02]  /*e9f0*/  ISETP.LT.OR P5, PT, R44, 0x4a, !P2 ;  /* 0x0000004a2c00780c */ /* 0x000fe400057a1670 */
[----:B------:R-:W-:Y:S01]  /*ea00*/  LOP3.LUT R0, R0, 0xffffffef, RZ, 0xc0, !PT ;  /* 0xffffffef00007812 */ /* 0x000fe200078ec0ff */
[----:B------:R-:W-:Y:S01]  /*ea10*/  IMAD.U32 R13, RZ, RZ, UR8 ;  /* 0x00000008ff0d7e24 */ /* 0x000fe2000f8e00ff */
[----:B------:R-:W-:Y:S01]  /*ea20*/  F2FP.SATFINITE.E4M3.F32.PACK_AB_MERGE_C R7, RZ, R7, RZ ;  /* 0x00000007ff07723e */ /* 0x000fe200048070ff */
[----:B------:R-:W2:Y:S04]  /*ea30*/  LDL.LU R226, [R1+0x34] ;  /* 0x0000340001e27983 */ /* 0x000ea80000300800 */
[----:B------:R0:W-:Y:S04]  /*ea40*/  @!P6 STG.E.U8 desc[UR44][R2.64+0x20], R7 ;  /* 0x000020070200e986 */ /* 0x0001e8000c10112c */
[----:B------:R-:W4:Y:S01]  /*ea50*/  @!P1 LDG.E.U8 R9, desc[UR44][R34.64+0x21] ;  /* 0x0000212c22099981 */ /* 0x000f22000c1e1100 */
[----:B0-----:R-:W0:Y:S01]  /*ea60*/  @!P1 LDC.64 R2, c[0x0][0x5c0] ;  /* 0x00017000ff029b82 */ /* 0x001e220000000a00 */
[----:B------:R-:W-:Y:S01]  /*ea70*/  @P4 LOP3.LUT R0, R0, 0x10, RZ, 0xfc, !PT ;  /* 0x0000001000004812 */ /* 0x000fe200078efcff */
[----:B------:R-:W-:Y:S01]  /*ea80*/  IMAD.U32 R6, RZ, RZ, UR7 ;  /* 0x00000007ff067e24 */ /* 0x000fe2000f8e00ff */
[----:B------:R-:W-:-:S02]  /*ea90*/  @!P5 IADD3 R13, P2, P3, R13, UR6, R26 ;  /* 0x000000060d0ddc10 */ /* 0x000fc4000fb5e01a */
[----:B------:R-:W-:Y:S02]  /*eaa0*/  LOP3.LUT R0, R0, 0xffffffdf, RZ, 0xc0, !PT ;  /* 0xffffffdf00007812 */ /* 0x000fe400078ec0ff */
[----:B------:R-:W-:Y:S02]  /*eab0*/  @!P5 IADD3.X R6, R6, UR5, R45, P2, P3 ;  /* 0x000000050606dc10 */ /* 0x000fe400097e642d */
        /* <DEDUP_REMOVED lines=9> */
[----:B------:R-:W-:Y:S01]  /*eb50*/  ISETP.LT.OR P6, PT, R44, 0x41, !P0 ;  /* 0x000000412c00780c */ /* 0x000fe200047c1670 */
[----:B------:R-:W-:Y:S01]  /*eb60*/  IMAD.U32 R7, RZ, RZ, UR8 ;  /* 0x00000008ff077e24 */ /* 0x000fe2000f8e00ff */
[----:B------:R-:W3:Y:S02]  /*eb70*/  LDL.LU R227, [R1+0x38] ;  /* 0x0000380001e37983 */ /* 0x000ee40000300800 */
[----:B------:R-:W-:-:S05]  /*eb80*/  F2FP.SATFINITE.E4M3.F32.PACK_AB_MERGE_C R9, RZ, R9, RZ ;  /* 0x00000009ff09723e */ /* 0x000fca00048070ff */
[----:B------:R0:W-:Y:S02]  /*eb90*/  @!P1 STG.E.U8 desc[UR44][R2.64+0x21], R9 ;  /* 0x0000210902009986 */ /* 0x0001e4000c10112c */
[----:B0-----:R-:W-:-:S06]  /*eba0*/  PRMT R2, RZ, 0x7610, R2 ;  /* 0x00007610ff027816 */ /* 0x001fcc0000000002 */
[----:B------:R-:W4:Y:S01]  /*ebb0*/  @!P4 LDG.E.U8 R2, desc[UR44][R32.64+0x28] ;  /* 0x0000282c2002c981 */ /* 0x000f22000c1e1100 */
[----:B------:R-:W-:Y:S02]  /*ebc0*/  ISETP.LT.OR P1, PT, R44, 0x42, !P0 ;  /* 0x000000422c00780c */ /* 0x000fe40004721670 */
[----:B------:R-:W-:Y:S01]  /*ebd0*/  @!P6 IADD3 R7, P3, P2, R7, UR10, R26 ;  /* 0x0000000a0707ec10 */ /* 0x000fe2000fa7e01a */
[----:B------:R-:W-:-:S03]  /*ebe0*/  IMAD.U32 R87, RZ, RZ, UR8 ;  /* 0x00000008ff577e24 */ /* 0x000fc6000f8e00ff */
[----:B------:R-:W-:Y:S02]  /*ebf0*/  @!P6 IADD3.X R8, R8, UR9, R45, P3, P2 ;  /* 0x000000090808ec10 */ /* 0x000fe40009fe442d */
[----:B------:R-:W-:-:S05]  /*ec00*/  LOP3.LUT P3, RZ, R47, 0x1000000, RZ, 0xc0, !PT ;  /* 0x010000002fff7812 */ /* 0x000fca000786c0ff */
[----:B------:R-:W-:Y:S02]  /*ec10*/  @!P1 IADD3 R9, P5, P0, R87, UR10, R26 ;  /* 0x0000000a57099c10 */ /* 0x000fe4000f8be01a */
[----:B----4-:R-:W-:-:S04]  /*ec20*/  LOP3.LUT R2, R2, 0xff, RZ, 0xc0, !PT ;  /* 0x000000ff02027812 */ /* 0x010fc800078ec0ff */
[----:B------:R-:W-:-:S05]  /*ec30*/  F2FP.F16.E4M3.UNPACK_B R2, R2 ;  /* 0x00000002ff02723e */ /* 0x000fca00020006ff */
[----:B------:R-:W-:-:S05]  /*ec40*/  HADD2.F32 R2, -RZ, R2.H0_H0 ;  /* 0x20000002ff027230 */ /* 0x000fca0000004100 */
[----:B------:R-:W-:-:S04]  /*ec50*/  FMUL R2, R2, UR38 ;  /* 0x0000002602027c20 */ /* 0x000fc80008400000 */
[----:B------:R-:W-:Y:S01]  /*ec60*/  FFMA R2, R225, UR39, R2 ;  /* 0x00000027e1027c23 */ /* 0x000fe20008000002 */
[----:B------:R-:W-:Y:S01]  /*ec70*/  LOP3.LUT P2, RZ, R0, 0x800, RZ, 0xc0, !PT ;  /* 0x0000080000ff7812 */ /* 0x000fe2000784c0ff */
[----:B------:R-:W-:Y:S01]  /*ec80*/  IMAD.U32 R12, RZ, RZ, UR7 ;  /* 0x00000007ff0c7e24 */ /* 0x000fe2000f8e00ff */
[----:B------:R-:W4:Y:S02]  /*ec90*/  LDL.LU R225, [R1+0x3c] ;  /* 0x00003c0001e17983 */ /* 0x000f240000300800 */
[----:B------:R-:W-:Y:S02]  /*eca0*/  F2FP.SATFINITE.E4M3.F32.PACK_AB_MERGE_C R87, RZ, R2, RZ ;  /* 0x00000002ff57723e */ /* 0x000fe400048070ff */
[----:B------:R-:W-:-:S03]  /*ecb0*/  PRMT R2, RZ, 0x7610, R2 ;  /* 0x00007610ff027816 */ /* 0x000fc60000000002 */
[----:B------:R0:W-:Y:S04]  /*ecc0*/  @!P4 STG.E.U8 desc[UR44][R102.64+0x28], R87 ;  /* 0x000028576600c986 */ /* 0x0001e8000c10112c */
[----:B------:R-:W2:Y:S01]  /*ecd0*/  @!P3 LDG.E.U8 R2, desc[UR44][R32.64+0x29] ;  /* 0x0000292c2002b981 */ /* 0x000ea2000c1e1100 */
[----:B------:R-:W-:-:S04]  /*ece0*/  LOP3.LUT R0, R0, 0xffffffbf, RZ, 0xc0, !PT ;  /* 0xffffffbf00007812 */ /* 0x000fc800078ec0ff */
[----:B------:R-:W-:Y:S02]  /*ecf0*/  @P6 LOP3.LUT R0, R0, 0x40, RZ, 0xfc, !PT ;  /* 0x0000004000006812 */ /* 0x000fe400078efcff */
[----:B------:R-:W-:Y:S02]  /*ed00*/  LOP3.LUT P6, RZ, R229, 0x800, RZ, 0xc0, !PT ;  /* 0x00000800e5ff7812 */ /* 0x000fe400078cc0ff */
[----:B0-----:R-:W-:Y:S02]  /*ed10*/  PRMT R87, RZ, 0x7610, R87 ;  /* 0x00007610ff577816 */ /* 0x001fe40000000057 */
[----:B--2---:R-:W-:-:S04]  /*ed20*/  LOP3.LUT R2, R2, 0xff, RZ, 0xc0, !PT ;  /* 0x000000ff02027812 */ /* 0x004fc800078ec0ff */
[----:B------:R-:W-:-:S05]  /*ed30*/  F2FP.F16.E4M3.UNPACK_B R2, R2 ;  /* 0x00000002ff02723e */ /* 0x000fca00020006ff */
[----:B------:R-:W-:-:S05]  /*ed40*/  HADD2.F32 R2, -RZ, R2.H0_H0 ;  /* 0x20000002ff027230 */ /* 0x000fca0000004100 */
[----:B------:R-:W-:-:S04]  /*ed50*/  FMUL R2, R2, UR38 ;  /* 0x0000002602027c20 */ /* 0x000fc80008400000 */
[----:B------:R-:W-:Y:S01]  /*ed60*/  FFMA R2, R226, UR39, R2 ;  /* 0x00000027e2027c23 */ /* 0x000fe20008000002 */
[----:B------:R-:W-:Y:S01]  /*ed70*/  @!P1 IADD3.X R12, R12, UR9, R45, P5, P0 ;  /* 0x000000090c0c9c10 */ /* 0x000fe2000afe042d */
[----:B------:R-:W2:Y:S03]  /*ed80*/  LDL.LU R226, [R1+0x40] ;  /* 0x0000400001e27983 */ /* 0x000ea60000300800 */
[----:B------:R-:W-:Y:S02]  /*ed90*/  F2FP.SATFINITE.E4M3.F32.PACK_AB_MERGE_C R99, RZ, R2, RZ ;  /* 0x00000002ff63723e */ /* 0x000fe400048070ff */
[----:B------:R-:W0:Y:S03]  /*eda0*/  @!P6 LDC.64 R2, c[0x0][0x5c0] ;  /* 0x00017000ff02eb82 */ /* 0x000e260000000a00 */
[----:B------:R-:W-:Y:S04]  /*edb0*/  @!P3 STG.E.U8 desc[UR44][R90.64+0x29], R99 ;  /* 0x000029635a00b986 */ /* 0x000fe8000c10112c */
[----:B------:R-:W3:Y:S01]  /*edc0*/  @!P6 LDG.E.U8 R87, desc[UR44][R34.64+0x28] ;  /* 0x0000282c2257e981 */ /* 0x000ee2000c1e1100 */
[----:B------:R-:W-:-:S02]  /*edd0*/  LOP3.LUT P0, RZ, R0, 0x400, RZ, 0xc0, !PT ;  /* 0x0000040000ff7812 */ /* 0x000fc4000780c0ff */
[----:B------:R-:W-:Y:S02]  /*ede0*/  LOP3.LUT R0, R0, 0xfffffeff, RZ, 0xc0, !PT ;  /* 0xfffffeff00007812 */ /* 0x000fe400078ec0ff */
[----:B------:R-:W-:Y:S02]  /*edf0*/  LOP3.LUT P5, RZ, R229, 0x8, RZ, 0xc0, !PT ;  /* 0x00000008e5ff7812 */ /* 0x000fe400078ac0ff */
[----:B------:R-:W-:Y:S02]  /*ee00*/  @P1 LOP3.LUT R0, R0, 0x100, RZ, 0xfc, !PT ;  /* 0x0000010000001812 */ /* 0x000fe400078efcff */
[----:B0-----:R-:W-:-:S05]  /*ee10*/  @!P6 IADD3 R2, P1, R88, R2, RZ ;  /* 0x000000025802e210 */ /* 0x001fca0007f3e0ff */
[----:B------:R-:W-:Y:S01]  /*ee20*/  @!P6 IMAD.X R3, R93, 0x1, R3, P1 ;  /* 0x000000015d03e824 */ /* 0x000fe200008e0603 */
[----:B---3--:R-:W-:-:S04]  /*ee30*/  LOP3.LUT R87, R87, 0xff, RZ, 0xc0, !PT ;  /* 0x000000ff57577812 */ /* 0x008fc800078ec0ff */
[----:B------:R-:W-:-:S05]  /*ee40*/  F2FP.F16.E4M3.UNPACK_B R87, R87 ;  /* 0x00000057ff57723e */ /* 0x000fca00020006ff */
[----:B------:R-:W-:-:S05]  /*ee50*/  HADD2.F32 R87, -RZ, R87.H0_H0 ;  /* 0x20000057ff577230 */ /* 0x000fca0000004100 */
[----:B------:R-:W-:-:S04]  /*ee60*/  FMUL R87, R87, UR38 ;  /* 0x0000002657577c20 */ /* 0x000fc80008400000 */
[----:B------:R-:W-:Y:S01]  /*ee70*/  FFMA R87, R227, UR39, R87 ;  /* 0x00000027e3577c23 */ /* 0x000fe20008000057 */
[----:B------:R-:W-:Y:S01]  /*ee80*/  LOP3.LUT P4, RZ, R47, 0x800000, RZ, 0xc0, !PT ;  /* 0x008000002fff7812 */ /* 0x000fe2000788c0ff */
[----:B------:R-:W3:Y:S03]  /*ee90*/  LDL.LU R227, [R1+0x44] ;  /* 0x0000440001e37983 */ /* 0x000ee60000300800 */
[----:B------:R-:W-:-:S05]  /*eea0*/  F2FP.SATFINITE.E4M3.F32.PACK_AB_MERGE_C R87, RZ, R87, RZ ;  /* 0x00000057ff57723e */ /* 0x000fca00048070ff */
[----:B------:R0:W-:Y:S02]  /*eeb0*/  @!P6 STG.E.U8 desc[UR44][R2.64+0x28], R87 ;  /* 0x000028570200e986 */ /* 0x0001e4000c10112c */
[----:B0-----:R-:W0:Y:S02]  /*eec0*/  @!P5 LDC.64 R2, c[0x0][0x5c0] ;  /* 0x00017000ff02db82 */ /* 0x001e240000000a00 */
[----:B0-----:R-:W-:Y:S02]  /*eed0*/  @!P5 IADD3 R2, P1, R5, R2, RZ ;  /* 0x000000020502d210 */ /* 0x001fe40007f3e0ff */
[----:B------:R-:W-:-:S06]  /*eee0*/  PRMT R5, RZ, 0x7610, R5 ;  /* 0x00007610ff057816 */ /* 0x000fcc0000000005 */
[----:B------:R-:W4:Y:S01]  /*eef0*/  @!P5 LDG.E.U8 R5, desc[UR44][R34.64+0x29] ;  /* 0x0000292c2205d981 */ /* 0x000f22000c1e1100 */
[----:B------:R-:W-:Y:S01]  /*ef00*/  @!P5 IMAD.X R3, R84, 0x1, R3, P1 ;  /* 0x000000015403d824 */ /* 0x000fe200008e0603 */
[----:B----4-:R-:W-:-:S04]  /*ef10*/  LOP3.LUT R5, R5, 0xff, RZ, 0xc0, !PT ;  /* 0x000000ff05057812 */ /* 0x010fc800078ec0ff */
[----:B------:R-:W-:-:S05]  /*ef20*/  F2FP.F16.E4M3.UNPACK_B R5, R5 ;  /* 0x00000005ff05723e */ /* 0x000fca00020006ff */
[----:B------:R-:W-:-:S05]  /*ef30*/  HADD2.F32 R5, -RZ, R5.H0_H0 ;  /* 0x20000005ff057230 */ /* 0x000fca0000004100 */
[----:B------:R-:W-:-:S04]  /*ef40*/  FMUL R5, R5, UR38 ;  /* 0x0000002605057c20 */ /* 0x000fc80008400000 */
[----:B------:R-:W-:Y:S01]  /*ef50*/  FFMA R5, R225, UR39, R5 ;  /* 0x00000027e1057c23 */ /* 0x000fe20008000005 */
[----:B------:R-:W-:Y:S01]  /*ef60*/  LOP3.LUT P3, RZ, R47, 0x100000, RZ, 0xc0, !PT ;  /* 0x001000002fff7812 */ /* 0x000fe2000786c0ff */
[----:B------:R-:W4:Y:S03]  /*ef70*/  LDL.LU R225, [R1+0x48] ;  /* 0x0000480001e17983 */ /* 0x000f260000300800 */
[----:B------:R-:W-:Y:S02]  /*ef80*/  F2FP.SATFINITE.E4M3.F32.PACK_AB_MERGE_C R87, RZ, R5, RZ ;  /* 0x00000005ff57723e */ /* 0x000fe400048070ff */
[----:B------:R-:W-:-:S03]  /*ef90*/  PRMT R5, RZ, 0x7610, R5 ;  /* 0x00007610ff057816 */ /* 0x000fc60000000005 */
[----:B------:R0:W-:Y:S04]  /*efa0*/  @!P5 STG.E.U8 desc[UR44][R2.64+0x29], R87 ;  /* 0x000029570200d986 */ /* 0x0001e8000c10112c */
[----:B------:R-:W2:Y:S02]  /*efb0*/  @!P4 LDG.E.U8 R5, desc[UR44][R36.64+0x20] ;  /* 0x0000202c2405c981 */ /* 0x000ea4000c1e1100 */
[----:B--2---:R-:W-:-:S04]  /*efc0*/  LOP3.LUT R5, R5, 0xff, RZ, 0xc0, !PT ;  /* 0x000000ff05057812 */ /* 0x004fc800078ec0ff */
[----:B------:R-:W-:-:S05]  /*efd0*/  F2FP.F16.E4M3.UNPACK_B R5, R5 ;  /* 0x00000005ff05723e */ /* 0x000fca00020006ff */
[----:B------:R-:W-:-:S05]  /*efe0*/  HADD2.F32 R5, -RZ, R5.H0_H0 ;  /* 0x20000005ff057230 */ /* 0x000fca0000004100 */
[----:B------:R-:W-:-:S04]  /*eff0*/  FMUL R5, R5, UR38 ;  /* 0x0000002605057c20 */ /* 0x000fc80008400000 */
[----:B------:R-:W-:Y:S01]  /*f000*/  FFMA R5, R226, UR39, R5 ;  /* 0x00000027e2057c23 */ /* 0x000fe20008000005 */
[----:B------:R-:W-:Y:S01]  /*f010*/  LOP3.LUT P6, RZ, R229, 0x4, RZ, 0xc0, !PT ;  /* 0x00000004e5ff7812 */ /* 0x000fe200078cc0ff */
[----:B------:R-:W2:Y:S03]  /*f020*/  LDL.LU R226, [R1+0x4c] ;  /* 0x00004c0001e27983 */ /* 0x000ea60000300800 */
[----:B------:R-:W-:Y:S02]  /*f030*/  F2FP.SATFINITE.E4M3.F32.PACK_AB_MERGE_C R91, RZ, R5, RZ ;  /* 0x00000005ff5b723e */ /* 0x000fe400048070ff */
[----:B------:R-:W-:-:S03]  /*f040*/  PRMT R5, RZ, 0x7610, R5 ;  /* 0x00007610ff057816 */ /* 0x000fc60000000005 */
[----:B------:R-:W-:Y:S04]  /*f050*/  @!P4 STG.E.U8 desc[UR44][R96.64+0x20], R91 ;  /* 0x0000205b6000c986 */ /* 0x000fe8000c10112c */
[----:B------:R-:W3:Y:S01]  /*f060*/  @!P3 LDG.E.U8 R5, desc[UR44][R36.64+0x21] ;  /* 0x0000212c2405b981 */ /* 0x000ee2000c1e1100 */
[----:B0-----:R-:W0:Y:S02]  /*f070*/  @!P6 LDC.64 R2, c[0x0][0x5c0] ;  /* 0x00017000ff02eb82 */ /* 0x001e240000000a00 */
[----:B0-----:R-:W-:Y:S02]  /*f080*/  @!P6 IADD3 R2, P1, R4, R2, RZ ;  /* 0x000000020402e210 */ /* 0x001fe40007f3e0ff */
[----:B------:R-:W-:Y:S02]  /*f090*/  PRMT R4, RZ, 0x7610, R4 ;  /* 0x00007610ff047816 */ /* 0x000fe40000000004 */
[----:B---3--:R-:W-:-:S04]  /*f0a0*/  LOP3.LUT R5, R5, 0xff, RZ, 0xc0, !PT ;  /* 0x000000ff05057812 */ /* 0x008fc800078ec0ff */
[----:B------:R-:W-:-:S05]  /*f0b0*/  F2FP.F16.E4M3.UNPACK_B R5, R5 ;  /* 0x00000005ff05723e */ /* 0x000fca00020006ff */
[----:B------:R-:W-:-:S05]  /*f0c0*/  HADD2.F32 R5, -RZ, R5.H0_H0 ;  /* 0x20000005ff057230 */ /* 0x000fca0000004100 */
[----:B------:R-:W-:-:S04]  /*f0d0*/  FMUL R5, R5, UR38 ;  /* 0x0000002605057c20 */ /* 0x000fc80008400000 */
[----:B------:R-:W-:Y:S01]  /*f0e0*/  FFMA R5, R227, UR39, R5 ;  /* 0x00000027e3057c23 */ /* 0x000fe20008000005 */
[----:B------:R-:W-:Y:S01]  /*f0f0*/  LOP3.LUT P5, RZ, R229, 0x2, RZ, 0xc0, !PT ;  /* 0x00000002e5ff7812 */ /* 0x000fe200078ac0ff */
[----:B------:R-:W-:Y:S01]  /*f100*/  @!P6 IMAD.X R3, R85, 0x1, R3, P1 ;  /* 0x000000015503e824 */ /* 0x000fe200008e0603 */
[----:B------:R-:W-:Y:S01]  /*f110*/  LOP3.LUT P4, RZ, R47, 0x80000, RZ, 0xc0, !PT ;  /* 0x000800002fff7812 */ /* 0x000fe2000788c0ff */
[----:B------:R-:W3:Y:S01]  /*f120*/  LDL.LU R227, [R1+0x50] ;  /* 0x0000500001e37983 */ /* 0x000ee20000300800 */
[----:B------:R-:W-:-:S05]  /*f130*/  F2FP.SATFINITE.E4M3.F32.PACK_AB_MERGE_C R5, RZ, R5, RZ ;  /* 0x00000005ff05723e */ /* 0x000fca00048070ff */
[----:B------:R0:W-:Y:S04]  /*f140*/  @!P3 STG.E.U8 desc[UR44][R94.64+0x21], R5 ;  /* 0x000021055e00b986 */ /* 0x0001e8000c10112c */
[----:B------:R-:W4:Y:S02]  /*f150*/  @!P6 LDG.E.U8 R4, desc[UR44][R38.64+0x20] ;  /* 0x0000202c2604e981 */ /* 0x000f24000c1e1100 */
[----:B----4-:R-:W-:-:S04]  /*f160*/  LOP3.LUT R4, R4, 0xff, RZ, 0xc0, !PT ;  /* 0x000000ff04047812 */ /* 0x010fc800078ec0ff */
[----:B------:R-:W-:-:S05]  /*f170*/  F2FP.F16.E4M3.UNPACK_B R4, R4 ;  /* 0x00000004ff04723e */ /* 0x000fca00020006ff */
[----:B------:R-:W-:-:S05]  /*f180*/  HADD2.F32 R4, -RZ, R4.H0_H0 ;  /* 0x20000004ff047230 */ /* 0x000fca0000004100 */
[----:B------:R-:W-:-:S04]  /*f190*/  FMUL R4, R4, UR38 ;  /* 0x0000002604047c20 */ /* 0x000fc80008400000 */
[----:B------:R-:W-:Y:S01]  /*f1a0*/  FFMA R4, R225, UR39, R4 ;  /* 0x00000027e1047c23 */ /* 0x000fe20008000004 */
[----:B------:R-:W-:Y:S01]  /*f1b0*/  LOP3.LUT P3, RZ, R47, 0x1000, RZ, 0xc0, !PT ;  /* 0x000010002fff7812 */ /* 0x000fe2000786c0ff */
[----:B------:R-:W4:Y:S03]  /*f1c0*/  LDL.LU R225, [R1+0x54] ;  /* 0x0000540001e17983 */ /* 0x000f260000300800 */
[----:B0-----:R-:W-:Y:S02]  /*f1d0*/  F2FP.SATFINITE.E4M3.F32.PACK_AB_MERGE_C R5, RZ, R4, RZ ;  /* 0x00000004ff05723e */ /* 0x001fe400048070ff */
[----:B------:R-:W-:-:S03]  /*f1e0*/  PRMT R4, RZ, 0x7610, R4 ;  /* 0x00007610ff047816 */ /* 0x000fc60000000004 */
[----:B------:R0:W-:Y:S04]  /*f1f0*/  @!P6 STG.E.U8 desc[UR44][R2.64+0x20], R5 ;  /* 0x000020050200e986 */ /* 0x0001e8000c10112c */
[----:B------:R-:W2:Y:S01]  /*f200*/  @!P5 LDG.E.U8 R4, desc[UR44][R38.64+0x21] ;  /* 0x0000212c2604d981 */ /* 0x000ea2000c1e1100 */
[----:B0-----:R-:W0:Y:S02]  /*f210*/  @!P5 LDC.64 R2, c[0x0][0x5c0] ;  /* 0x00017000ff02db82 */ /* 0x001e240000000a00 */
[----:B0-----:R-:W-:-:S05]  /*f220*/  @!P5 IADD3 R2, P1, R86, R2, RZ ;  /* 0x000000025602d210 */ /* 0x001fca0007f3e0ff */
[----:B------:R-:W-:Y:S01]  /*f230*/  @!P5 IMAD.X R3, R89, 0x1, R3, P1 ;  /* 0x000000015903d824 */ /* 0x000fe200008e0603 */
[----:B--2---:R-:W-:-:S04]  /*f240*/  LOP3.LUT R4, R4, 0xff, RZ, 0xc0, !PT ;  /* 0x000000ff04047812 */ /* 0x004fc800078ec0ff */
[----:B------:R-:W-:-:S05]  /*f250*/  F2FP.F16.E4M3.UNPACK_B R4, R4 ;  /* 0x00000004ff04723e */ /* 0x000fca00020006ff */
[----:B------:R-:W-:-:S05]  /*f260*/  HADD2.F32 R4, -RZ, R4.H0_H0 ;  /* 0x20000004ff047230 */ /* 0x000fca0000004100 */
[----:B------:R-:W-:-:S04]  /*f270*/  FMUL R4, R4, UR38 ;  /* 0x0000002604047c20 */ /* 0x000fc80008400000 */
[----:B------:R-:W-:Y:S02]  /*f280*/  FFMA R4, R226, UR39, R4 ;  /* 0x00000027e2047c23 */ /* 0x000fe40008000004 */
[----:B------:R-:W2:Y:S03]  /*f290*/  LDL.LU R226, [R1+0x58] ;  /* 0x0000580001e27983 */ /* 0x000ea60000300800 */
[----:B------:R-:W-:Y:S02]  /*f2a0*/  F2FP.SATFINITE.E4M3.F32.PACK_AB_MERGE_C R5, RZ, R4, RZ ;  /* 0x00000004ff05723e */ /* 0x000fe400048070ff */
[----:B------:R-:W-:-:S03]  /*f2b0*/  PRMT R4, RZ, 0x7610, R4 ;  /* 0x00007610ff047816 */ /* 0x000fc60000000004 */
[----:B------:R0:W-:Y:S04]  /*f2c0*/  @!P5 STG.E.U8 desc[UR44][R2.64+0x21], R5 ;  /* 0x000021050200d986 */ /* 0x0001e8000c10112c */
[----:B------:R-:W3:Y:S01]  /*f2d0*/  @!P4 LDG.E.U8 R4, desc[UR44][R36.64+0x28] ;  /* 0x0000282c2404c981 */ /* 0x000ee2000c1e1100 */
[----:B0-----:R-:W0:Y:S01]  /*f2e0*/  @!P0 LDC.64 R2, c[0x0][0x5c0] ;  /* 0x00017000ff028b82 */ /* 0x001e220000000a00 */
[----:B---3--:R-:W-:-:S04]  /*f2f0*/  LOP3.LUT R4, R4, 0xff, RZ, 0xc0, !PT ;  /* 0x000000ff04047812 */ /* 0x008fc800078ec0ff */
[----:B------:R-:W-:-:S05]  /*f300*/  F2FP.F16.E4M3.UNPACK_B R4, R4 ;  /* 0x00000004ff04723e */ /* 0x000fca00020006ff */
[----:B------:R-:W-:-:S05]  /*f310*/  HADD2.F32 R4, -RZ, R4.H0_H0 ;  /* 0x20000004ff047230 */ /* 0x000fca0000004100 */
[----:B------:R-:W-:-:S04]  /*f320*/  FMUL R4, R4, UR38 ;  /* 0x0000002604047c20 */ /* 0x000fc80008400000 */
[----:B------:R-:W-:Y:S01]  /*f330*/  FFMA R4, R227, UR39, R4 ;  /* 0x00000027e3047c23 */ /* 0x000fe20008000004 */
[----:B0-----:R-:W-:Y:S01]  /*f340*/  @!P0 IADD3 R2, P1, R98, R2, RZ ;  /* 0x0000000262028210 */ /* 0x001fe20007f3e0ff */
[----:B------:R-:W3:Y:S03]  /*f350*/  LDL.LU R227, [R1+0x5c] ;  /* 0x00005c0001e37983 */ /* 0x000ee60000300800 */
[----:B------:R-:W-:Y:S02]  /*f360*/  F2FP.SATFINITE.E4M3.F32.PACK_AB_MERGE_C R85, RZ, R4, RZ ;  /* 0x00000004ff55723e */ /* 0x000fe400048070ff */
[----:B------:R-:W-:-:S03]  /*f370*/  PRMT R4, RZ, 0x7610, R4 ;  /* 0x00007610ff047816 */ /* 0x000fc60000000004 */
[----:B------:R-:W-:Y:S04]  /*f380*/  @!P4 STG.E.U8 desc[UR44][R100.64+0x28], R85 ;  /* 0x000028556400c986 */ /* 0x000fe8000c10112c */
[----:B------:R-:W4:Y:S02]  /*f390*/  @!P3 LDG.E.U8 R4, desc[UR44][R36.64+0x29] ;  /* 0x0000292c2404b981 */ /* 0x000f24000c1e1100 */
        /* <DEDUP_REMOVED lines=9> */
[----:B------:R-:W-:Y:S01]  /*f430*/  @!P0 IMAD.X R3, R106, 0x1, R3, P1 ;  /* 0x000000016a038824 */ /* 0x000fe200008e0603 */
[----:B----4-:R-:W-:-:S04]  /*f440*/  LOP3.LUT R4, R4, 0xff, RZ, 0xc0, !PT ;  /* 0x000000ff04047812 */ /* 0x010fc800078ec0ff */
[----:B------:R-:W-:-:S05]  /*f450*/  F2FP.F16.E4M3.UNPACK_B R4, R4 ;  /* 0x00000004ff04723e */ /* 0x000fca00020006ff */
[----:B------:R-:W-:-:S05]  /*f460*/  HADD2.F32 R4, -RZ, R4.H0_H0 ;  /* 0x20000004ff047230 */ /* 0x000fca0000004100 */
[----:B------:R-:W-:-:S04]  /*f470*/  FMUL R4, R4, UR38 ;  /* 0x0000002604047c20 */ /* 0x000fc80008400000 */
[----:B--2---:R-:W-:Y:S02]  /*f480*/  FFMA R4, R226, UR39, R4 ;  /* 0x00000027e2047c23 */ /* 0x004fe40008000004 */
[----:B------:R-:W2:Y:S03]  /*f490*/  LDL.LU R226, [R1+0x60] ;  /* 0x0000600001e27983 */ /* 0x000ea60000300800 */
[----:B0-----:R-:W-:Y:S01]  /*f4a0*/  F2FP.SATFINITE.E4M3.F32.PACK_AB_MERGE_C R5, RZ, R4, RZ ;  /* 0x00000004ff05723e */ /* 0x001fe200048070ff */
[----:B------:R-:W4:Y:S01]  /*f4b0*/  LDL.LU R225, [R1+0x64] ;  /* 0x0000640001e17983 */ /* 0x000f220000300800 */
[----:B------:R-:W-:-:S03]  /*f4c0*/  PRMT R4, RZ, 0x7610, R4 ;  /* 0x00007610ff047816 */ /* 0x000fc60000000004 */
[----:B------:R0:W-:Y:S04]  /*f4d0*/  @!P0 STG.E.U8 desc[UR44][R2.64+0x28], R5 ;  /* 0x0000280502008986 */ /* 0x0001e8000c10112c */
[----:B------:R-:W3:Y:S01]  /*f4e0*/  @!P2 LDG.E.U8 R4, desc[UR44][R38.64+0x29] ;  /* 0x0000292c2604a981 */ /* 0x000ee2000c1e1100 */
[----:B0-----:R-:W0:Y:S01]  /*f4f0*/  @!P2 LDC.64 R2, c[0x0][0x5c0] ;  /* 0x00017000ff02ab82 */ /* 0x001e220000000a00 */
[----:B------:R-:W-:Y:S02]  /*f500*/  LOP3.LUT P0, RZ, R0, 0x200, RZ, 0xc0, !PT ;  /* 0x0000020000ff7812 */ /* 0x000fe4000780c0ff */
        /* <DEDUP_REMOVED lines=18> */
[----:B------:R-:W2:Y:S01]  /*f630*/  @!P2 LDG.E.U8 R4, desc[UR44][R40.64+0x20] ;  /* 0x0000202c2804a981 */ /* 0x000ea2000c1e1100 */
[----:B------:R-:W-:-:S05]  /*f640*/  @!P2 IMAD R82, R25, 0x180, RZ ;  /* 0x000001801952a824 */ /* 0x000fca00078e02ff */
[----:B------:R-:W-:Y:S02]  /*f650*/  @!P2 IADD3.X R3, R3, R5, R82, P1, !PT ;  /* 0x000000050303a210 */ /* 0x000fe40000ffe452 */
[----:B--2---:R-:W-:-:S04]  /*f660*/  LOP3.LUT R4, R4, 0xff, RZ, 0xc0, !PT ;  /* 0x000000ff04047812 */ /* 0x004fc800078ec0ff */
[----:B------:R-:W-:-:S05]  /*f670*/  F2FP.F16.E4M3.UNPACK_B R4, R4 ;  /* 0x00000004ff04723e */ /* 0x000fca00020006ff */
[----:B------:R-:W-:-:S05]  /*f680*/  HADD2.F32 R4, -RZ, R4.H0_H0 ;  /* 0x20000004ff047230 */ /* 0x000fca0000004100 */
[----:B------:R-:W-:-:S04]  /*f690*/  FMUL R4, R4, UR38 ;  /* 0x0000002604047c20 */ /* 0x000fc80008400000 */
[----:B------:R-:W-:Y:S01]  /*f6a0*/  FFMA R4, R226, UR39, R4 ;  /* 0x00000027e2047c23 */ /* 0x000fe20008000004 */
[----:B------:R-:W-:Y:S01]  /*f6b0*/  LOP3.LUT P3, RZ, R47, 0x4000000, RZ, 0xc0, !PT ;  /* 0x040000002fff7812 */ /* 0x000fe2000786c0ff */
[----:B------:R-:W2:Y:S03]  /*f6c0*/  LDL.LU R226, [R1+0x6c] ;  /* 0x00006c0001e27983 */ /* 0x000ea60000300800 */
        /* <DEDUP_REMOVED lines=10> */
[----:B------:R-:W-:-:S05]  /*f770*/  @!P2 IMAD R82, R25, 0x180, RZ ;  /* 0x000001801952a824 */ /* 0x000fca00078e02ff */
[----:B------:R-:W-:Y:S02]  /*f780*/  @!P2 IADD3.X R3, R3, R5, R82, P1, !PT ;  /* 0x000000050303a210 */ /* 0x000fe40000ffe452 */
[----:B----4-:R-:W-:-:S04]  /*f790*/  LOP3.LUT R4, R4, 0xff, RZ, 0xc0, !PT ;  /* 0x000000ff04047812 */ /* 0x010fc800078ec0ff */
[----:B------:R-:W-:-:S05]  /*f7a0*/  F2FP.F16.E4M3.UNPACK_B R4, R4 ;  /* 0x00000004ff04723e */ /* 0x000fca00020006ff */
[----:B------:R-:W-:-:S05]  /*f7b0*/  HADD2.F32 R4, -RZ, R4.H0_H0 ;  /* 0x20000004ff047230 */ /* 0x000fca0000004100 */
[----:B------:R-:W-:-:S04]  /*f7c0*/  FMUL R4, R4, UR38 ;  /* 0x0000002604047c20 */ /* 0x000fc80008400000 */
[----:B------:R-:W-:Y:S02]  /*f7d0*/  FFMA R4, R225, UR39, R4 ;  /* 0x00000027e1047c23 */ /* 0x000fe40008000004 */
[----:B------:R-:W4:Y:S03]  /*f7e0*/  LDL.LU R225, [R1+0x70] ;  /* 0x0000700001e17983 */ /* 0x000f260000300800 */
[----:B------:R-:W-:Y:S02]  /*f7f0*/  F2FP.SATFINITE.E4M3.F32.PACK_AB_MERGE_C R5, RZ, R4, RZ ;  /* 0x00000004ff05723e */ /* 0x000fe400048070ff */
[----:B------:R-:W-:-:S03]  /*f800*/  PRMT R4, RZ, 0x7610, R4 ;  /* 0x00007610ff047816 */ /* 0x000fc60000000004 */
[----:B------:R0:W-:Y:S04]  /*f810*/  @!P2 STG.E.U8 desc[UR44][R2.64+0x21], R5 ;  /* 0x000021050200a986 */ /* 0x0001e8000c10112c */
[----:B------:R-:W3:Y:S02]  /*f820*/  @!P4 LDG.E.U8 R4, desc[UR44][R42.64+0x20] ;  /* 0x0000202c2a04c981 */ /* 0x000ee4000c1e1100 */
[----:B---3--:R-:W-:-:S04]  /*f830*/  LOP3.LUT R4, R4, 0xff, RZ, 0xc0, !PT ;  /* 0x000000ff04047812 */ /* 0x008fc800078ec0ff */
[----:B------:R-:W-:-:S05]  /*f840*/  F2FP.F16.E4M3.UNPACK_B R4, R4 ;  /* 0x00000004ff04723e */ /* 0x000fca00020006ff */
[----:B------:R-:W-:-:S05]  /*f850*/  HADD2.F32 R4, -RZ, R4.H0_H0 ;  /* 0x20000004ff047230 */ /* 0x000fca0000004100 */
[----:B------:R-:W-:-:S04]  /*f860*/  FMUL R4, R4, UR38 ;  /* 0x0000002604047c20 */ /* 0x000fc80008400000 */
[----:B------:R-:W-:Y:S01]  /*f870*/  FFMA R4, R227, UR39, R4 ;  /* 0x00000027e3047c23 */ /* 0x000fe20008000004 */
[----:B------:R-:W-:Y:S01]  /*f880*/  ISETP.LT.OR P2, PT, R44, 0x29, !P0 ;  /* 0x000000292c00780c */ /* 0x000fe20004741670 */
[----:B------:R-:W3:Y:S03]  /*f890*/  LDL.LU R227, [R1+0x74] ;  /* 0x0000740001e37983 */ /* 0x000ee60000300800 */
[----:B------:R-:W-:Y:S02]  /*f8a0*/  F2FP.SATFINITE.E4M3.F32.PACK_AB_MERGE_C R83, RZ, R4, RZ ;  /* 0x00000004ff53723e */ /* 0x000fe400048070ff */
[----:B------:R-:W-:-:S03]  /*f8b0*/  PRMT R4, RZ, 0x7610, R4 ;  /* 0x00007610ff047816 */ /* 0x000fc60000000004 */
[----:B------:R1:W-:Y:S04]  /*f8c0*/  @!P4 STG.E.U8 desc[UR44][R136.64+0x20], R83 ;  /* 0x000020538800c986 */ /* 0x0003e8000c10112c */
[----:B------:R-:W2:Y:S01]  /*f8d0*/  @!P3 LDG.E.U8 R4, desc[UR44][R42.64+0x21] ;  /* 0x0000212c2a04b981 */ /* 0x000ea2000c1e1100 */
[----:B0-----:R-:W0:Y:S01]  /*f8e0*/  @!P2 LDC.64 R2, c[0x0][0x5c0] ;  /* 0x00017000ff02ab82 */ /* 0x001e220000000a00 */
[----:B------:R-:W-:Y:S01]  /*f8f0*/  @!P2 IMAD.MOV.U32 R5, RZ, RZ, R45 ;  /* 0x000000ffff05a224 */ /* 0x000fe200078e002d */
[----:B--2---:R-:W-:-:S04]  /*f900*/  LOP3.LUT R4, R4, 0xff, RZ, 0xc0, !PT ;  /* 0x000000ff04047812 */ /* 0x004fc800078ec0ff */
[----:B------:R-:W-:-:S05]  /*f910*/  F2FP.F16.E4M3.UNPACK_B R4, R4 ;  /* 0x00000004ff04723e */ /* 0x000fca00020006ff */
[----:B------:R-:W-:-:S05]  /*f920*/  HADD2.F32 R4, -RZ, R4.H0_H0 ;  /* 0x20000004ff047230 */ /* 0x000fca0000004100 */
[----:B------:R-:W-:-:S04]  /*f930*/  FMUL R4, R4, UR38 ;  /* 0x0000002604047c20 */ /* 0x000fc80008400000 */
[----:B------:R-:W-:Y:S01]  /*f940*/  FFMA R4, R226, UR39, R4 ;  /* 0x00000027e2047c23 */ /* 0x000fe20008000004 */
[----:B------:R-:W-:Y:S01]  /*f950*/  @!P2 IMAD R82, R25, 0x180, RZ ;  /* 0x000001801952a824 */ /* 0x000fe200078e02ff */
[----:B------:R-:W-:Y:S01]  /*f960*/  LOP3.LUT P4, RZ, R47, 0x10000000, RZ, 0xc0, !PT ;  /* 0x100000002fff7812 */ /* 0x000fe2000788c0ff */
[----:B------:R-:W2:Y:S02]  /*f970*/  LDL.LU R226, [R1+0x78] ;  /* 0x0000780001e27983 */ /* 0x000ea40000300800 */
[----:B------:R-:W-:Y:S01]  /*f980*/  F2FP.SATFINITE.E4M3.F32.PACK_AB_MERGE_C R85, RZ, R4, RZ ;  /* 0x00000004ff55723e */ /* 0x000fe200048070ff */
[----:B------:R-:W-:-:S04]  /*f990*/  @!P2 IMAD.MOV.U32 R4, RZ, RZ, R26 ;  /* 0x000000ffff04a224 */ /* 0x000fc800078e001a */
[----:B------:R-:W-:-:S03]  /*f9a0*/  @!P2 IMAD.WIDE.U32 R4, R24, 0x180, R4 ;  /* 0x000001801804a825 */ /* 0x000fc600078e0004 */
[----:B0-----:R-:W-:Y:S02]  /*f9b0*/  @!P2 IADD3 R2, P1, R4, R2, RZ ;  /* 0x000000020402a210 */ /* 0x001fe40007f3e0ff */
[----:B------:R-:W-:Y:S01]  /*f9c0*/  PRMT R4, RZ, 0x7610, R4 ;  /* 0x00007610ff047816 */ /* 0x000fe20000000004 */
[----:B------:R-:W-:Y:S05]  /*f9d0*/  @!P3 STG.E.U8 desc[UR44][R130.64+0x21], R85 ;  /* 0x000021558200b986 */ /* 0x000fea000c10112c */
[----:B------:R-:W4:Y:S01]  /*f9e0*/  @!P2 LDG.E.U8 R4, desc[UR44][R40.64+0x28] ;  /* 0x0000282c2804a981 */ /* 0x000f22000c1e1100 */
[----:B------:R-:W-:Y:S02]  /*f9f0*/  @!P2 IADD3.X R3, R3, R5, R82, P1, !PT ;  /* 0x000000050303a210 */ /* 0x000fe40000ffe452 */
[----:B----4-:R-:W-:-:S04]  /*fa00*/  LOP3.LUT R4, R4, 0xff, RZ, 0xc0, !PT ;  /* 0x000000ff04047812 */ /* 0x010fc800078ec0ff */
[----:B------:R-:W-:-:S05]  /*fa10*/  F2FP.F16.E4M3.UNPACK_B R4, R4 ;  /* 0x00000004ff04723e */ /* 0x000fca00020006ff */
[----:B------:R-:W-:-:S05]  /*fa20*/  HADD2.F32 R4, -RZ, R4.H0_H0 ;  /* 0x20000004ff047230 */ /* 0x000fca0000004100 */
[----:B------:R-:W-:-:S04]  /*fa30*/  FMUL R4, R4, UR38 ;  /* 0x0000002604047c20 */ /* 0x000fc80008400000 */
[----:B------:R-:W-:Y:S01]  /*fa40*/  FFMA R4, R225, UR39, R4 ;  /* 0x00000027e1047c23 */ /* 0x000fe20008000004 */
[----:B------:R-:W-:Y:S01]  /*fa50*/  LOP3.LUT P3, RZ, R47, 0x2000000, RZ, 0xc0, !PT ;  /* 0x020000002fff7812 */ /* 0x000fe2000786c0ff */
[----:B------:R-:W4:Y:S03]  /*fa60*/  LDL.LU R225, [R1+0x7c] ;  /* 0x00007c0001e17983 */ /* 0x000f260000300800 */
        /* <DEDUP_REMOVED lines=9> */
[----:B------:R-:W3:Y:S01]  /*fb00*/  @!P2 LDG.E.U8 R4, desc[UR44][R40.64+0x29] ;  /* 0x0000292c2804a981 */ /* 0x000ee2000c1e1100 */
[----:B------:R-:W-:-:S05]  /*fb10*/  @!P2 IMAD R82, R25, 0x180, RZ ;  /* 0x000001801952a824 */ /* 0x000fca00078e02ff */
[----:B------:R-:W-:Y:S02]  /*fb20*/  @!P2 IADD3.X R3, R3, R5, R82, P1, !PT ;  /* 0x000000050303a210 */ /* 0x000fe40000ffe452 */
[----:B---3--:R-:W-:-:S04]  /*fb30*/  LOP3.LUT R4, R4, 0xff, RZ, 0xc0, !PT ;  /* 0x000000ff04047812 */ /* 0x008fc800078ec0ff */
[----:B------:R-:W-:-:S05]  /*fb40*/  F2FP.F16.E4M3.UNPACK_B R4, R4 ;  /* 0x00000004ff04723e */ /* 0x000fca00020006ff */
[----:B------:R-:W-:-:S05]  /*fb50*/  HADD2.F32 R4, -RZ, R4.H0_H0 ;  /* 0x20000004ff047230 */ /* 0x000fca0000004100 */
[----:B------:R-:W-:-:S04]  /*fb60*/  FMUL R4, R4, UR38 ;  /* 0x0000002604047c20 */ /* 0x000fc80008400000 */
[----:B------:R-:W-:Y:S01]  /*fb70*/  FFMA R4, R227, UR39, R4 ;  /* 0x00000027e3047c23 */ /* 0x000fe20008000004 */
[----:B------:R-:W-:Y:S01]  /*fb80*/  ISETP.GE.AND P5, PT, R46, 0x1, PT ;  /* 0x000000012e00780c */ /* 0x000fe20003fa6270 */
[----:B------:R-:W3:Y:S03]  /*fb90*/  LDL.LU R227, [R1+0x80] ;  /* 0x0000800001e37983 */ /* 0x000ee60000300800 */
        /* <DEDUP_REMOVED lines=9> */
[----:B------:R-:W-:Y:S01]  /*fc30*/  ISETP.LT.OR P2, PT, R44, 0x31, !P5 ;  /* 0x000000312c00780c */ /* 0x000fe20006f41670 */
[----:B------:R-:W2:Y:S03]  /*fc40*/  LDL.LU R226, [R1+0x84] ;  /* 0x0000840001e27983 */ /* 0x000ea60000300800 */
[----:B------:R-:W-:Y:S02]  /*fc50*/  F2FP.SATFINITE.E4M3.F32.PACK_AB_MERGE_C R83, RZ, R4, RZ ;  /* 0x00000004ff53723e */ /* 0x000fe400048070ff */
[----:B------:R-:W-:-:S03]  /*fc60*/  PRMT R4, RZ, 0x7610, R4 ;  /* 0x00007610ff047816 */ /* 0x000fc60000000004 */
[----:B------:R-:W-:Y:S04]  /*fc70*/  @!P4 STG.E.U8 desc[UR44][R138.64+0x28], R83 ;  /* 0x000028538a00c986 */ /* 0x000fe8000c10112c */
[----:B------:R-:W4:Y:S01]  /*fc80*/  @!P3 LDG.E.U8 R4, desc[UR44][R42.64+0x29] ;  /* 0x0000292c2a04b981 */ /* 0x000f22000c1e1100 */
[----:B0-----:R-:W0:Y:S01]  /*fc90*/  @!P2 LDC.64 R2, c[0x0][0x5c0] ;  /* 0x00017000ff02ab82 */ /* 0x001e220000000a00 */
[----:B----4-:R-:W-:-:S04]  /*fca0*/  LOP3.LUT R4, R4, 0xff, RZ, 0xc0, !PT ;  /* 0x000000ff04047812 */ /* 0x010fc800078ec0ff */
[----:B------:R-:W-:-:S05]  /*fcb0*/  F2FP.F16.E4M3.UNPACK_B R4, R4 ;  /* 0x00000004ff04723e */ /* 0x000fca00020006ff */
[----:B------:R-:W-:-:S05]  /*fcc0*/  HADD2.F32 R4, -RZ, R4.H0_H0 ;  /* 0x20000004ff047230 */ /* 0x000fca0000004100 */
[----:B------:R-:W-:-:S04]  /*fcd0*/  FMUL R4, R4, UR38 ;  /* 0x0000002604047c20 */ /* 0x000fc80008400000 */
[----:B------:R-:W-:Y:S01]  /*fce0*/  FFMA R4, R225, UR39, R4 ;  /* 0x00000027e1047c23 */ /* 0x000fe20008000004 */
[----:B0-----:R-:W-:Y:S01]  /*fcf0*/  @!P2 IADD3 R2, P1, R26, R2, RZ ;  /* 0x000000021a02a210 */ /* 0x001fe20007f3e0ff */
[----:B------:R-:W4:Y:S03]  /*fd00*/  LDL.LU R225, [R1+0x88] ;  /* 0x0000880001e17983 */ /* 0x000f260000300800 */
[----:B------:R-:W-:Y:S02]  /*fd10*/  F2FP.SATFINITE.E4M3.F32.PACK_AB_MERGE_C R5, RZ, R4, RZ ;  /* 0x00000004ff05723e */ /* 0x000fe400048070ff */
[----:B------:R-:W-:-:S03]  /*fd20*/  PRMT R4, RZ, 0x7610, R4 ;  /* 0x00007610ff047816 */ /* 0x000fc60000000004 */
[----:B------:R0:W-:Y:S04]  /*fd30*/  @!P3 STG.E.U8 desc[UR44][R132.64+0x29], R5 ;  /* 0x000029058400b986 */ /* 0x0001e8000c10112c */
[----:B------:R-:W3:Y:S01]  /*fd40*/  @!P2 LDG.E.U8 R4, desc[UR44][R28.64+0x30] ;  /* 0x0000302c1c04a981 */ /* 0x000ee2000c1e1100 */
        /* <DEDUP_REMOVED lines=8> */
[----:B0-----:R-:W-:-:S05]  /*fdd0*/  F2FP.SATFINITE.E4M3.F32.PACK_AB_MERGE_C R5, RZ, R4, RZ ;  /* 0x00000004ff05723e */ /* 0x001fca00048070ff */
[----:B------:R0:W-:Y:S01]  /*fde0*/  @!P2 STG.E.U8 desc[UR44][R2.64+0x30], R5 ;  /* 0x000030050200a986 */ /* 0x0001e2000c10112c */
[----:B------:R-:W-:Y:S02]  /*fdf0*/  ISETP.LT.OR P2, PT, R44, 0x32, !P5 ;  /* 0x000000322c00780c */ /* 0x000fe40006f41670 */
[----:B------:R-:W-:-:S11]  /*fe00*/  PRMT R4, RZ, 0x7610, R4 ;  /* 0x00007610ff047816 */ /* 0x000fd60000000004 */
        /* <DEDUP_REMOVED lines=13> */
[----:B------:R0:W-:Y:S04]  /*fee0*/  @!P2 STG.E.U8 desc[UR44][R2.64+0x31], R5 ;  /* 0x000031050200a986 */ /* 0x0001e8000c10112c */
        /* <DEDUP_REMOVED lines=8> */
[----:B------:R-:W-:Y:S04]  /*ff70*/  @!P4 STG.E.U8 desc[UR44][R80.64+0x30], R83 ;  /* 0x000030535000c986 */ /* 0x000fe8000c10112c */
[----:B------:R-:W4:Y:S01]  /*ff80*/  @!P3 LDG.E.U8 R4, desc[UR44][R30.64+0x31] ;  /* 0x0000312c1e04b981 */ /* 0x000f22000c1e1100 */
[----:B------:R-:W-:-:S13]  /*ff90*/  ISETP.LT.OR P2, PT, R44, 0x39, !P5 ;  /* 0x000000392c00780c */ /* 0x000fda0006f41670 */
[----:B0-----:R-:W0:Y:S01]  /*ffa0*/  @!P2 LDC.64 R2, c[0x0][0x5c0] ;  /* 0x00017000ff02ab82 */ /* 0x001e220000000a00 */
[----:B----4-:R-:W-:-:S04]  /*ffb0*/  LOP3.LUT R4, R4, 0xff, RZ, 0xc0, !PT ;  /* 0x000000ff04047812 */ /* 0x010fc800078ec0ff */
[----:B------:R-:W-:-:S05]  /*ffc0*/  F2FP.F16.E4M3.UNPACK_B R4, R4 ;  /* 0x00000004ff04723e */ /* 0x000fca00020006ff */
[----:B------:R-:W-:-:S05]  /*ffd0*/  HADD2.F32 R4, -RZ, R4.H0_H0 ;  /* 0x20000004ff047230 */ /* 0x000fca0000004100 */
[----:B------:R-:W-:-:S04]  /*ffe0*/  FMUL R4, R4, UR38 ;  /* 0x0000002604047c20 */ /* 0x000fc80008400000 */
[----:B---3--:R-:W-:Y:S02]  /*fff0*/  FFMA R4, R227, UR39, R4 ;  /* 0x00000027e3047c23 */ /* 0x008fe40008000004 */
[----:B------:R-:W3:Y:S03]  /*10000*/  LDL.LU R227, [R1+0x94] ;  /* 0x0000940001e37983 */ /* 0x000ee60000300800 */
[----:B------:R-:W-:Y:S01]  /*10010*/  F2FP.SATFINITE.E4M3.F32.PACK_AB_MERGE_C R5, RZ, R4, RZ ;  /* 0x00000004ff05723e */ /* 0x000fe200048070ff */
[----:B------:R-:W4:Y:S01]  /*10020*/  LDL.LU R225, [R1+0x98] ;  /* 0x0000980001e17983 */ /* 0x000f220000300800 */
[----:B------:R-:W-:-:S03]  /*10030*/  PRMT R4, RZ, 0x7610, R4 ;  /* 0x00007610ff047816 */ /* 0x000fc60000000004 */
[----:B------:R1:W-:Y:S04]  /*10040*/  @!P3 STG.E.U8 desc[UR44][R78.64+0x31], R5 ;  /* 0x000031054e00b986 */ /* 0x0003e8000c10112c */
[----:B------:R-:W2:Y:S01]  /*10050*/  @!P2 LDG.E.U8 R4, desc[UR44][R28.64+0x38] ;  /* 0x0000382c1c04a981 */ /* 0x000ea2000c1e1100 */
        /* <DEDUP_REMOVED lines=9> */
[----:B-1----:R-:W-:-:S05]  /*100f0*/  F2FP.SATFINITE.E4M3.F32.PACK_AB_MERGE_C R5, RZ, R4, RZ ;  /* 0x00000004ff05723e */ /* 0x002fca00048070ff */
[----:B------:R0:W-:Y:S01]  /*10100*/  @!P2 STG.E.U8 desc[UR44][R2.64+0x38], R5 ;  /* 0x000038050200a986 */ /* 0x0001e2000c10112c */
[----:B------:R-:W-:Y:S02]  /*10110*/  ISETP.LT.OR P2, PT, R44, 0x3a, !P5 ;  /* 0x0000003a2c00780c */ /* 0x000fe40006f41670 */
[----:B------:R-:W-:-:S11]  /*10120*/  PRMT R4, RZ, 0x7610, R4 ;  /* 0x00007610ff047816 */ /* 0x000fd60000000004 */
[----:B------:R-:W3:Y:S01]  /*10130*/  @!P2 LDG.E.U8 R4, desc[UR44][R28.64+0x39] ;  /* 0x0000392c1c04a981 */ /* 0x000ee2000c1e1100 */
[----:B0-----:R-:W0:Y:S02]  /*10140*/  @!P2 LDC.64 R2, c[0x0][0x5c0] ;  /* 0x00017000ff02ab82 */ /* 0x001e240000000a00 */
        /* <DEDUP_REMOVED lines=22> */
[----:B------:R-:W-:Y:S04]  /*102b0*/  @!P1 STG.E.U8 desc[UR44][R76.64+0x38], R79 ;  /* 0x0000384f4c009986 */ /* 0x000fe8000c10112c */
[----:B------:R-:W2:Y:S01]  /*102c0*/  @!P3 LDG.E.U8 R4, desc[UR44][R30.64+0x39] ;  /* 0x0000392c1e04b981 */ /* 0x000ea2000c1e1100 */
[----:B0-----:R-:W-:Y:S02]  /*102d0*/  PRMT R2, RZ, 0x7610, R2 ;  /* 0x00007610ff027816 */ /* 0x001fe40000000002 */
        /* <DEDUP_REMOVED lines=8> */
[----:B------:R0:W-:Y:S04]  /*10360*/  @!P3 STG.E.U8 desc[UR44][R74.64+0x39], R3 ;  /* 0x000039034a00b986 */ /* 0x0001e8000c10112c */
[----:B------:R-:W3:Y:S02]  /*10370*/  @!P2 LDG.E.U8 R2, desc[UR44][R32.64+0x30] ;  /* 0x0000302c2002a981 */ /* 0x000ee4000c1e1100 */
        /* <DEDUP_REMOVED lines=10> */
[----:B------:R-:W4:Y:S01]  /*10420*/  @!P6 LDG.E.U8 R2, desc[UR44][R32.64+0x31] ;  /* 0x0000312c2002e981 */ /* 0x000f22000c1e1100 */
[----:B------:R-:W-:Y:S02]  /*10430*/  PRMT R4, RZ, 0x7610, R4 ;  /* 0x00007610ff047816 */ /* 0x000fe40000000004 */
        /* <DEDUP_REMOVED lines=8> */
[----:B------:R-:W0:Y:S03]  /*104c0*/  @!P4 LDC.64 R2, c[0x0][0x5c0] ;  /* 0x00017000ff02cb82 */ /* 0x000e260000000a00 */
[----:B------:R-:W-:Y:S04]  /*104d0*/  @!P6 STG.E.U8 desc[UR44][R70.64+0x31], R75 ;  /* 0x0000314b4600e986 */ /* 0x000fe8000c10112c */
        /* <DEDUP_REMOVED lines=10> */
[----:B-1----:R-:W-:Y:S02]  /*10580*/  F2FP.SATFINITE.E4M3.F32.PACK_AB_MERGE_C R5, RZ, R4, RZ ;  /* 0x00000004ff05723e */ /* 0x002fe400048070ff */
[----:B------:R-:W-:-:S03]  /*10590*/  PRMT R4, RZ, 0x7610, R4 ;  /* 0x00007610ff047816 */ /* 0x000fc60000000004 */
[----:B------:R0:W-:Y:S04]  /*105a0*/  @!P4 STG.E.U8 desc[UR44][R2.64+0x30], R5 ;  /* 0x000030050200c986 */ /* 0x0001e8000c10112c */
[----:B------:R-:W3:Y:S01]  /*105b0*/  @!P3 LDG.E.U8 R4, desc[UR44][R34.64+0x31] ;  /* 0x0000312c2204b981 */ /* 0x000ee2000c1e1100 */
[----:B0-----:R-:W0:Y:S02]  /*105c0*/  @!P3 LDC.64 R2, c[0x0][0x5c0] ;  /* 0x00017000ff02bb82 */ /* 0x001e240000000a00 */
[----:B0-----:R-:W-:-:S05]  /*105d0*/  @!P3 IADD3 R2, P2, R140, R2, RZ ;  /* 0x000000028c02b210 */ /* 0x001fca0007f5e0ff */
[----:B------:R-:W-:Y:S01]  /*105e0*/  @!P3 IMAD.X R3, R141, 0x1, R3, P2 ;  /* 0x000000018d03b824 */ /* 0x000fe200010e0603 */
[----:B------:R-:W-:Y:S02]  /*105f0*/  LOP3.LUT P2, RZ, R47, 0x400, RZ, 0xc0, !PT ;  /* 0x000004002fff7812 */ /* 0x000fe4000784c0ff */
        /* <DEDUP_REMOVED lines=11> */
[----:B0-----:R-:W0:Y:S01]  /*106b0*/  @!P4 LDC.64 R2, c[0x0][0x5c0] ;  /* 0x00017000ff02cb82 */ /* 0x001e220000000a00 */
        /* <DEDUP_REMOVED lines=10> */
[----:B------:R-:W2:Y:S02]  /*10760*/  @!P6 LDG.E.U8 R4, desc[UR44][R32.64+0x39] ;  /* 0x0000392c2004e981 */ /* 0x000ea4000c1e1100 */
[----:B--2---:R-:W-:-:S04]  /*10770*/  LOP3.LUT R4, R4, 0xff, RZ, 0xc0, !PT ;  /* 0x000000ff04047812 */ /* 0x004fc800078ec0ff */
[----:B------:R-:W-:-:S05]  /*10780*/  F2FP.F16.E4M3.UNPACK_B R4, R4 ;  /* 0x00000004ff04723e */ /* 0x000fca00020006ff */
[----:B------:R-:W-:-:S05]  /*10790*/  HADD2.F32 R4, -RZ, R4.H0_H0 ;  /* 0x20000004ff047230 */ /* 0x000fca0000004100 */
[----:B------:R-:W-:-:S04]  /*107a0*/  FMUL R4, R4, UR38 ;  /* 0x0000002604047c20 */ /* 0x000fc80008400000 */
[----:B------:R-:W-:Y:S01]  /*107b0*/  FFMA R4, R226, UR39, R4 ;  /* 0x00000027e2047c23 */ /* 0x000fe20008000004 */
[----:B0-----:R-:W-:Y:S01]  /*107c0*/  @!P4 IADD3 R2, P2, R127, R2, RZ ;  /* 0x000000027f02c210 */ /* 0x001fe20007f5e0ff */
[----:B------:R-:W2:Y:S03]  /*107d0*/  LDL.LU R226, [R1+0xc0] ;  /* 0x0000c00001e27983 */ /* 0x000ea60000300800 */
[----:B------:R-:W-:Y:S02]  /*107e0*/  F2FP.SATFINITE.E4M3.F32.PACK_AB_MERGE_C R5, RZ, R4, RZ ;  /* 0x00000004ff05723e */ /* 0x000fe400048070ff */
[----:B------:R-:W-:-:S03]  /*107f0*/  PRMT R4, RZ, 0x7610, R4 ;  /* 0x00007610ff047816 */ /* 0x000fc60000000004 */
[----:B------:R0:W-:Y:S04]  /*10800*/  @!P6 STG.E.U8 desc[UR44][R66.64+0x39], R5 ;  /* 0x000039054200e986 */ /* 0x0001e8000c10112c */
[----:B------:R-:W3:Y:S01]  /*10810*/  @!P4 LDG.E.U8 R4, desc[UR44][R34.64+0x38] ;  /* 0x0000382c2204c981 */ /* 0x000ee2000c1e1100 */
[----:B------:R-:W-:Y:S01]  /*10820*/  @!P4 IMAD.X R3, R126, 0x1, R3, P2 ;  /* 0x000000017e03c824 */ /* 0x000fe200010e0603 */
[----:B0-----:R-:W-:Y:S02]  /*10830*/  PRMT R66, RZ, 0x7610, R66 ;  /* 0x00007610ff427816 */ /* 0x001fe40000000042 */
        /* <DEDUP_REMOVED lines=8> */
[----:B------:R-:W0:Y:S03]  /*108c0*/  @!P3 LDC.64 R4, c[0x0][0x5c0] ;  /* 0x00017000ff04bb82 */ /* 0x000e260000000a00 */
[----:B------:R1:W-:Y:S04]  /*108d0*/  @!P4 STG.E.U8 desc[UR44][R2.64+0x38], R67 ;  /* 0x000038430200c986 */ /* 0x0003e8000c10112c */
[----:B------:R-:W4:Y:S01]  /*108e0*/  @!P3 LDG.E.U8 R66, desc[UR44][R34.64+0x39] ;  /* 0x0000392c2242b981 */ /* 0x000f22000c1e1100 */
[----:B0-----:R-:W-:-:S05]  /*108f0*/  @!P3 IADD3 R4, P2, R123, R4, RZ ;  /* 0x000000047b04b210 */ /* 0x001fca0007f5e0ff */
[----:B------:R-:W-:Y:S01]  /*10900*/  @!P3 IMAD.X R5, R122, 0x1, R5, P2 ;  /* 0x000000017a05b824 */ /* 0x000fe200010e0605 */
[----:B------:R-:W-:Y:S02]  /*10910*/  LOP3.LUT P2, RZ, R47, 0x100, RZ, 0xc0, !PT ;  /* 0x000001002fff7812 */ /* 0x000fe4000784c0ff */
[----:B-1----:R-:W-:Y:S02]  /*10920*/  PRMT R2, RZ, 0x7610, R2 ;  /* 0x00007610ff027816 */ /* 0x002fe40000000002 */
[----:B----4-:R-:W-:-:S04]  /*10930*/  LOP3.LUT R66, R66, 0xff, RZ, 0xc0, !PT ;  /* 0x000000ff42427812 */ /* 0x010fc800078ec0ff */
[----:B------:R-:W-:-:S05]  /*10940*/  F2FP.F16.E4M3.UNPACK_B R66, R66 ;  /* 0x00000042ff42723e */ /* 0x000fca00020006ff */
[----:B------:R-:W-:-:S05]  /*10950*/  HADD2.F32 R66, -RZ, R66.H0_H0 ;  /* 0x20000042ff427230 */ /* 0x000fca0000004100 */
[----:B------:R-:W-:-:S04]  /*10960*/  FMUL R66, R66, UR38 ;  /* 0x0000002642427c20 */ /* 0x000fc80008400000 */
[----:B------:R-:W-:Y:S01]  /*10970*/  FFMA R66, R225, UR39, R66 ;  /* 0x00000027e1427c23 */ /* 0x000fe20008000042 */
[----:B------:R-:W-:Y:S01]  /*10980*/  LOP3.LUT P4, RZ, R229, 0x40, RZ, 0xc0, !PT ;  /* 0x00000040e5ff7812 */ /* 0x000fe2000788c0ff */
[----:B------:R-:W4:Y:S03]  /*10990*/  LDL.LU R225, [R1+0xc8] ;  /* 0x0000c80001e17983 */ /* 0x000f260000300800 */
[----:B------:R-:W-:-:S05]  /*109a0*/  F2FP.SATFINITE.E4M3.F32.PACK_AB_MERGE_C R3, RZ, R66, RZ ;  /* 0x00000042ff03723e */ /* 0x000fca00048070ff */
[----:B------:R0:W-:Y:S04]  /*109b0*/  @!P3 STG.E.U8 desc[UR44][R4.64+0x39], R3 ;  /* 0x000039030400b986 */ /* 0x0001e8000c10112c */
[----:B------:R-:W2:Y:S02]  /*109c0*/  @!P2 LDG.E.U8 R2, desc[UR44][R36.64+0x30] ;  /* 0x0000302c2402a981 */ /* 0x000ea4000c1e1100 */
[----:B--2---:R-:W-:-:S04]  /*109d0*/  LOP3.LUT R2, R2, 0xff, RZ, 0xc0, !PT ;  /* 0x000000ff02027812 */ /* 0x004fc800078ec0ff */
[----:B------:R-:W-:-:S05]  /*109e0*/  F2FP.F16.E4M3.UNPACK_B R2, R2 ;  /* 0x00000002ff02723e */ /* 0x000fca00020006ff */
[----:B------:R-:W-:-:S05]  /*109f0*/  HADD2.F32 R2, -RZ, R2.H0_H0 ;  /* 0x20000002ff027230 */ /* 0x000fca0000004100 */
[----:B------:R-:W-:-:S04]  /*10a00*/  FMUL R2, R2, UR38 ;  /* 0x0000002602027c20 */ /* 0x000fc80008400000 */
[----:B------:R-:W-:Y:S01]  /*10a10*/  FFMA R2, R226, UR39, R2 ;  /* 0x00000027e2027c23 */ /* 0x000fe20008000002 */
[----:B0-----:R-:W-:Y:S01]  /*10a20*/  PRMT R4, RZ, 0x7610, R4 ;  /* 0x00007610ff047816 */ /* 0x001fe20000000004 */
[----:B------:R-:W2:Y:S03]  /*10a30*/  LDL.LU R226, [R1+0xcc] ;  /* 0x0000cc0001e27983 */ /* 0x000ea60000300800 */
[----:B------:R-:W-:Y:S02]  /*10a40*/  F2FP.SATFINITE.E4M3.F32.PACK_AB_MERGE_C R67, RZ, R2, RZ ;  /* 0x00000002ff43723e */ /* 0x000fe400048070ff */
[----:B------:R-:W-:-:S03]  /*10a50*/  PRMT R2, RZ, 0x7610, R2 ;  /* 0x00007610ff027816 */ /* 0x000fc60000000002 */
[----:B------:R-:W-:Y:S04]  /*10a60*/  @!P2 STG.E.U8 desc[UR44][R64.64+0x30], R67 ;  /* 0x000030434000a986 */ /* 0x000fe8000c10112c */
        /* <DEDUP_REMOVED lines=12> */
[----:B-1----:R-:W-:-:S02]  /*10b30*/  PRMT R62, RZ, 0x7610, R62 ;  /* 0x00007610ff3e7816 */ /* 0x002fc4000000003e */
[----:B0-----:R-:W-:-:S05]  /*10b40*/  @!P4 IADD3 R2, P2, R121, R2, RZ ;  /* 0x000000027902c210 */ /* 0x001fca0007f5e0ff */
        /* <DEDUP_REMOVED lines=9> */
[----:B------:R-:W0:Y:S03]  /*10be0*/  @!P3 LDC.64 R4, c[0x0][0x5c0] ;  /* 0x00017000ff04bb82 */ /* 0x000e260000000a00 */
[----:B------:R1:W-:Y:S04]  /*10bf0*/  @!P4 STG.E.U8 desc[UR44][R2.64+0x30], R63 ;  /* 0x0000303f0200c986 */ /* 0x0003e8000c10112c */
[----:B------:R-:W2:Y:S01]  /*10c00*/  @!P3 LDG.E.U8 R62, desc[UR44][R38.64+0x31] ;  /* 0x0000312c263eb981 */ /* 0x000ea2000c1e1100 */
[----:B0-----:R-:W-:-:S05]  /*10c10*/  @!P3 IADD3 R4, P2, R119, R4, RZ ;  /* 0x000000047704b210 */ /* 0x001fca0007f5e0ff */
[----:B------:R-:W-:Y:S01]  /*10c20*/  @!P3 IMAD.X R5, R118, 0x1, R5, P2 ;  /* 0x000000017605b824 */ /* 0x000fe200010e0605 */
[----:B------:R-:W-:Y:S02]  /*10c30*/  LOP3.LUT P2, RZ, R47, 0x4, RZ, 0xc0, !PT ;  /* 0x000000042fff7812 */ /* 0x000fe4000784c0ff */
[----:B-1----:R-:W-:Y:S02]  /*10c40*/  PRMT R2, RZ, 0x7610, R2 ;  /* 0x00007610ff027816 */ /* 0x002fe40000000002 */
        /* <DEDUP_REMOVED lines=15> */
[----:B0-----:R-:W-:Y:S01]  /*10d40*/  PRMT R4, RZ, 0x7610, R4 ;  /* 0x00007610ff047816 */ /* 0x001fe20000000004 */
        /* <DEDUP_REMOVED lines=11> */
[----:B------:R-:W0:Y:S03]  /*10e00*/  @!P4 LDC.64 R2, c[0x0][0x5c0] ;  /* 0x00017000ff02cb82 */ /* 0x000e260000000a00 */
[----:B------:R1:W-:Y:S04]  /*10e10*/  @!P6 STG.E.U8 desc[UR44][R58.64+0x39], R5 ;  /* 0x000039053a00e986 */ /* 0x0003e8000c10112c */
[----:B------:R-:W4:Y:S01]  /*10e20*/  @!P4 LDG.E.U8 R4, desc[UR44][R38.64+0x38] ;  /* 0x0000382c2604c981 */ /* 0x000f22000c1e1100 */
[----:B------:R-:W-:-:S02]  /*10e30*/  LOP3.LUT P3, RZ, R0, 0x80, RZ, 0xc0, !PT ;  /* 0x0000008000ff7812 */ /* 0x000fc4000786c0ff */
[----:B-1----:R-:W-:Y:S02]  /*10e40*/  PRMT R58, RZ, 0x7610, R58 ;  /* 0x00007610ff3a7816 */ /* 0x002fe4000000003a */
[----:B0-----:R-:W-:-:S05]  /*10e50*/  @!P4 IADD3 R2, P2, R117, R2, RZ ;  /* 0x000000027502c210 */ /* 0x001fca0007f5e0ff */
[----:B------:R-:W-:Y:S01]  /*10e60*/  @!P4 IMAD.X R3, R116, 0x1, R3, P2 ;  /* 0x000000017403c824 */ /* 0x000fe200010e0603 */
[----:B----4-:R-:W-:-:S04]  /*10e70*/  LOP3.LUT R4, R4, 0xff, RZ, 0xc0, !PT ;  /* 0x000000ff04047812 */ /* 0x010fc800078ec0ff */
[----:B------:R-:W-:-:S05]  /*10e80*/  F2FP.F16.E4M3.UNPACK_B R4, R4 ;  /* 0x00000004ff04723e */ /* 0x000fca00020006ff */
[----:B------:R-:W-:-:S05]  /*10e90*/  HADD2.F32 R4, -RZ, R4.H0_H0 ;  /* 0x20000004ff047230 */ /* 0x000fca0000004100 */
[----:B------:R-:W-:-:S04]  /*10ea0*/  FMUL R4, R4, UR38 ;  /* 0x0000002604047c20 */ /* 0x000fc80008400000 */
[----:B--2---:R-:W-:Y:S02]  /*10eb0*/  FFMA R4, R226, UR39, R4 ;  /* 0x00000027e2047c23 */ /* 0x004fe40008000004 */
[----:B------:R-:W2:Y:S03]  /*10ec0*/  LDL.LU R226, [R1+0xe0] ;  /* 0x0000e00001e27983 */ /* 0x000ea60000300800 */
[----:B------:R-:W-:Y:S02]  /*10ed0*/  F2FP.SATFINITE.E4M3.F32.PACK_AB_MERGE_C R59, RZ, R4, RZ ;  /* 0x00000004ff3b723e */ /* 0x000fe400048070ff */
[----:B------:R-:W0:Y:S03]  /*10ee0*/  @!P3 LDC.64 R4, c[0x0][0x5c0] ;  /* 0x00017000ff04bb82 */ /* 0x000e260000000a00 */
[----:B------:R1:W-:Y:S04]  /*10ef0*/  @!P4 STG.E.U8 desc[UR44][R2.64+0x38], R59 ;  /* 0x0000383b0200c986 */ /* 0x0003e8000c10112c */
[----:B------:R-:W4:Y:S01]  /*10f00*/  @!P3 LDG.E.U8 R58, desc[UR44][R38.64+0x39] ;  /* 0x0000392c263ab981 */ /* 0x000f22000c1e1100 */
[----:B0-----:R-:W-:-:S05]  /*10f10*/  @!P3 IADD3 R4, P2, R115, R4, RZ ;  /* 0x000000047304b210 */ /* 0x001fca0007f5e0ff */
[----:B------:R-:W-:Y:S01]  /*10f20*/  @!P3 IMAD.X R5, R114, 0x1, R5, P2 ;  /* 0x000000017205b824 */ /* 0x000fe200010e0605 */
[----:B------:R-:W-:-:S13]  /*10f30*/  ISETP.LT.OR P2, PT, R44, 0x31, !P0 ;  /* 0x000000312c00780c */ /* 0x000fda0004741670 */
[----:B------:R-:W0:Y:S01]  /*10f40*/  @!P2 LDC.64 R60, c[0x0][0x5c0] ;  /* 0x00017000ff3cab82 */ /* 0x000e220000000a00 */
[----:B-1----:R-:W-:Y:S02]  /*10f50*/  @!P2 IMAD.MOV.U32 R2, RZ, RZ, R26 ;  /* 0x000000ffff02a224 */ /* 0x002fe400078e001a */
[----:B------:R-:W-:Y:S02]  /*10f60*/  @!P2 IMAD.MOV.U32 R3, RZ, RZ, R45 ;  /* 0x000000ffff03a224 */ /* 0x000fe400078e002d */
[----:B------:R-:W-:Y:S01]  /*10f70*/  @!P2 IMAD.WIDE.U32 R2, R24, 0x180, R2 ;  /* 0x000001801802a825 */ /* 0x000fe200078e0002 */
[----:B----4-:R-:W-:-:S04]  /*10f80*/  LOP3.LUT R58, R58, 0xff, RZ, 0xc0, !PT ;  /* 0x000000ff3a3a7812 */ /* 0x010fc800078ec0ff */
[----:B------:R-:W-:-:S05]  /*10f90*/  F2FP.F16.E4M3.UNPACK_B R58, R58 ;  /* 0x0000003aff3a723e */ /* 0x000fca00020006ff */
[----:B------:R-:W-:-:S05]  /*10fa0*/  HADD2.F32 R58, -RZ, R58.H0_H0 ;  /* 0x2000003aff3a7230 */ /* 0x000fca0000004100 */
[----:B------:R-:W-:-:S04]  /*10fb0*/  FMUL R58, R58, UR38 ;  /* 0x000000263a3a7c20 */ /* 0x000fc80008400000 */
[----:B---3--:R-:W-:Y:S02]  /*10fc0*/  FFMA R58, R227, UR39, R58 ;  /* 0x00000027e33a7c23 */ /* 0x008fe4000800003a */
[----:B------:R-:W3:Y:S03]  /*10fd0*/  LDL.LU R227, [R1+0xe4] ;  /* 0x0000e40001e37983 */ /* 0x000ee60000300800 */
[----:B------:R-:W-:Y:S01]  /*10fe0*/  F2FP.SATFINITE.E4M3.F32.PACK_AB_MERGE_C R59, RZ, R58, RZ ;  /* 0x0000003aff3b723e */ /* 0x000fe200048070ff */
[----:B------:R-:W-:Y:S01]  /*10ff0*/  @!P2 IMAD R58, R25, 0x180, RZ ;  /* 0x00000180193aa824 */ /* 0x000fe200078e02ff */
[----:B------:R-:W-:Y:S01]  /*11000*/  LOP3.LUT P6, RZ, R0, 0x4, RZ, 0xc0, !PT ;  /* 0x0000000400ff7812 */ /* 0x000fe200078cc0ff */
[----:B------:R-:W4:Y:S04]  /*11010*/  LDL.LU R225, [R1+0xe8] ;  /* 0x0000e80001e17983 */ /* 0x000f280000300800 */
[----:B------:R1:W-:Y:S01]  /*11020*/  @!P3 STG.E.U8 desc[UR44][R4.64+0x39], R59 ;  /* 0x0000393b0400b986 */ /* 0x0003e2000c10112c */
[----:B0-----:R-:W-:-:S04]  /*11030*/  @!P2 IADD3 R2, P3, R2, R60, RZ ;  /* 0x0000003c0202a210 */ /* 0x001fc80007f7e0ff */
[--C-:B------:R-:W-:Y:S02]  /*11040*/  @!P2 IADD3.X R3, R61, R3, R58.reuse, P3, !PT ;  /* 0x000000033d03a210 */ /* 0x100fe40001ffe43a */
[----:B------:R-:W-:-:S06]  /*11050*/  PRMT R58, RZ, 0x7610, R58 ;  /* 0x00007610ff3a7816 */ /* 0x000fcc000000003a */
        /* <DEDUP_REMOVED lines=10> */
[----:B------:R-:W-:-:S13]  /*11100*/  ISETP.LT.OR P2, PT, R44, 0x32, !P0 ;  /* 0x000000322c00780c */ /* 0x000fda0004741670 */
[----:B------:R-:W1:Y:S01]  /*11110*/  @!P2 LDC.64 R60, c[0x0][0x5c0] ;  /* 0x00017000ff3cab82 */ /* 0x000e620000000a00 */
[----:B0-----:R-:W-:Y:S02]  /*11120*/  @!P2 IMAD.MOV.U32 R2, RZ, RZ, R26 ;  /* 0x000000ffff02a224 */ /* 0x001fe400078e001a */
[----:B------:R-:W-:Y:S02]  /*11130*/  @!P2 IMAD.MOV.U32 R3, RZ, RZ, R45 ;  /* 0x000000ffff03a224 */ /* 0x000fe400078e002d */
[----:B------:R-:W-:-:S04]  /*11140*/  @!P2 IMAD.WIDE.U32 R4, R24, 0x180, R2 ;  /* 0x000001801804a825 */ /* 0x000fc800078e0002 */
[----:B------:R-:W-:Y:S01]  /*11150*/  @!P2 IMAD R58, R25, 0x180, RZ ;  /* 0x00000180193aa824 */ /* 0x000fe200078e02ff */
[----:B-1----:R-:W-:-:S04]  /*11160*/  @!P2 IADD3 R4, P3, R4, R60, RZ ;  /* 0x0000003c0404a210 */ /* 0x002fc80007f7e0ff */
[--C-:B------:R-:W-:Y:S02]  /*11170*/  @!P2 IADD3.X R5, R61, R5, R58.reuse, P3, !PT ;  /* 0x000000053d05a210 */ /* 0x100fe40001ffe43a */
[----:B------:R-:W-:-:S06]  /*11180*/  PRMT R58, RZ, 0x7610, R58 ;  /* 0x00007610ff3a7816 */ /* 0x000fcc000000003a */
[----:B------:R-:W3:Y:S01]  /*11190*/  @!P2 LDG.E.U8 R58, desc[UR44][R40.64+0x31] ;  /* 0x0000312c283aa981 */ /* 0x000ee2000c1e1100 */
[----:B------:R-:W-:Y:S02]  /*111a0*/  PRMT R2, RZ, 0x7610, R2 ;  /* 0x00007610ff027816 */ /* 0x000fe40000000002 */
[----:B---3--:R-:W-:-:S04]  /*111b0*/  LOP3.LUT R58, R58, 0xff, RZ, 0xc0, !PT ;  /* 0x000000ff3a3a7812 */ /* 0x008fc800078ec0ff */
[----:B------:R-:W-:-:S05]  /*111c0*/  F2FP.F16.E4M3.UNPACK_B R58, R58 ;  /* 0x0000003aff3a723e */ /* 0x000fca00020006ff */
[----:B------:R-:W-:-:S05]  /*111d0*/  HADD2.F32 R58, -RZ, R58.H0_H0 ;  /* 0x2000003aff3a7230 */ /* 0x000fca0000004100 */
[----:B------:R-:W-:-:S04]  /*111e0*/  FMUL R58, R58, UR38 ;  /* 0x000000263a3a7c20 */ /* 0x000fc80008400000 */
[----:B------:R-:W-:Y:S02]  /*111f0*/  FFMA R58, R227, UR39, R58 ;  /* 0x00000027e33a7c23 */ /* 0x000fe4000800003a */
[----:B------:R-:W3:Y:S03]  /*11200*/  LDL.LU R227, [R1+0xf0] ;  /* 0x0000f00001e37983 */ /* 0x000ee60000300800 */
[----:B------:R-:W-:-:S05]  /*11210*/  F2FP.SATFINITE.E4M3.F32.PACK_AB_MERGE_C R3, RZ, R58, RZ ;  /* 0x0000003aff03723e */ /* 0x000fca00048070ff */
        /* <DEDUP_REMOVED lines=11> */
[----:B------:R-:W-:-:S13]  /*112d0*/  ISETP.LT.OR P2, PT, R44, 0x39, !P0 ;  /* 0x000000392c00780c */ /* 0x000fda0004741670 */
[----:B0-----:R-:W0:Y:S01]  /*112e0*/  @!P2 LDC.64 R58, c[0x0][0x5c0] ;  /* 0x00017000ff3aab82 */ /* 0x001e220000000a00 */
[----:B------:R-:W-:Y:S02]  /*112f0*/  @!P2 IMAD.MOV.U32 R3, RZ, RZ, R45 ;  /* 0x000000ffff03a224 */ /* 0x000fe400078e002d */
[----:B------:R-:W-:Y:S01]  /*11300*/  @!P2 IMAD R4, R25, 0x180, RZ ;  /* 0x000001801904a824 */ /* 0x000fe200078e02ff */
[----:B----4-:R-:W-:-:S04]  /*11310*/  LOP3.LUT R2, R2, 0xff, RZ, 0xc0, !PT ;  /* 0x000000ff02027812 */ /* 0x010fc800078ec0ff */
[----:B------:R-:W-:-:S05]  /*11320*/  F2FP.F16.E4M3.UNPACK_B R2, R2 ;  /* 0x00000002ff02723e */ /* 0x000fca00020006ff */
[----:B------:R-:W-:-:S05]  /*11330*/  HADD2.F32 R2, -RZ, R2.H0_H0 ;  /* 0x20000002ff027230 */ /* 0x000fca0000004100 */
[----:B------:R-:W-:-:S04]  /*11340*/  FMUL R2, R2, UR38 ;  /* 0x0000002602027c20 */ /* 0x000fc80008400000 */
[----:B--2---:R-:W-:Y:S02]  /*11350*/  FFMA R2, R226, UR39, R2 ;  /* 0x00000027e2027c23 */ /* 0x004fe40008000002 */
[----:B------:R-:W2:Y:S03]  /*11360*/  LDL.LU R226, [R1+0xf4] ;  /* 0x0000f40001e27983 */ /* 0x000ea60000300800 */
[----:B------:R-:W-:Y:S01]  /*11370*/  F2FP.SATFINITE.E4M3.F32.PACK_AB_MERGE_C R5, RZ, R2, RZ ;  /* 0x00000002ff05723e */ /* 0x000fe200048070ff */
[----:B------:R-:W-:Y:S01]  /*11380*/  @!P2 IMAD.MOV.U32 R2, RZ, RZ, R26 ;  /* 0x000000ffff02a224 */ /* 0x000fe200078e001a */
[----:B------:R-:W-:Y:S01]  /*11390*/  LOP3.LUT P6, RZ, R0, 0x2, RZ, 0xc0, !PT ;  /* 0x0000000200ff7812 */ /* 0x000fe200078cc0ff */
[----:B------:R-:W4:Y:S02]  /*113a0*/  LDL.LU R225, [R1+0xf8] ;  /* 0x0000f80001e17983 */ /* 0x000f240000300800 */
[----:B------:R-:W-:-:S03]  /*113b0*/  @!P2 IMAD.WIDE.U32 R2, R24, 0x180, R2 ;  /* 0x000001801802a825 */ /* 0x000fc600078e0002 */
[----:B0-----:R-:W-:-:S04]  /*113c0*/  @!P2 IADD3 R2, P3, R2, R58, RZ ;  /* 0x0000003a0202a210 */ /* 0x001fc80007f7e0ff */
[--C-:B------:R-:W-:Y:S02]  /*113d0*/  @!P2 IADD3.X R3, R59, R3, R4.reuse, P3, !PT ;  /* 0x000000033b03a210 */ /* 0x100fe40001ffe404 */
[----:B------:R-:W-:Y:S01]  /*113e0*/  PRMT R4, RZ, 0x7610, R4 ;  /* 0x00007610ff047816 */ /* 0x000fe20000000004 */
[----:B------:R-:W-:Y:S05]  /*113f0*/  @!P4 STG.E.U8 desc[UR44][R142.64+0x31], R5 ;  /* 0x000031058e00c986 */ /* 0x000fea000c10112c */
        /* <DEDUP_REMOVED lines=19> */
[----:B------:R-:W2:Y:S01]  /*11530*/  @!P2 LDG.E.U8 R58, desc[UR44][R40.64+0x39] ;  /* 0x0000392c283aa981 */ /* 0x000ea2000c1e1100 */
[----:B------:R-:W-:Y:S02]  /*11540*/  PRMT R2, RZ, 0x7610, R2 ;  /* 0x00007610ff027816 */ /* 0x000fe40000000002 */
[----:B--2---:R-:W-:-:S04]  /*11550*/  LOP3.LUT R58, R58, 0xff, RZ, 0xc0, !PT ;  /* 0x000000ff3a3a7812 */ /* 0x004fc800078ec0ff */
[----:B------:R-:W-:-:S05]  /*11560*/  F2FP.F16.E4M3.UNPACK_B R58, R58 ;  /* 0x0000003aff3a723e */ /* 0x000fca00020006ff */
[----:B------:R-:W-:-:S05]  /*11570*/  HADD2.F32 R58, -RZ, R58.H0_H0 ;  /* 0x2000003aff3a7230 */ /* 0x000fca0000004100 */
[----:B------:R-:W-:-:S04]  /*11580*/  FMUL R58, R58, UR38 ;  /* 0x000000263a3a7c20 */ /* 0x000fc80008400000 */
[----:B------:R-:W-:Y:S02]  /*11590*/  FFMA R58, R226, UR39, R58 ;  /* 0x00000027e23a7c23 */ /* 0x000fe4000800003a */
[----:B------:R-:W2:Y:S03]  /*115a0*/  LDL.LU R226, [R1+0x100] ;  /* 0x0001000001e27983 */ /* 0x000ea60000300800 */
        /* <DEDUP_REMOVED lines=8> */
[----:B------:R-:W-:Y:S01]  /*11630*/  ISETP.LT.OR P2, PT, R44, 0x41, !P5 ;  /* 0x000000412c00780c */ /* 0x000fe20006f41670 */
[----:B------:R-:W4:Y:S03]  /*11640*/  LDL.LU R225, [R1+0x104] ;  /* 0x0001040001e17983 */ /* 0x000f260000300800 */
[----:B------:R-:W-:Y:S02]  /*11650*/  F2FP.SATFINITE.E4M3.F32.PACK_AB_MERGE_C R59, RZ, R2, RZ ;  /* 0x00000002ff3b723e */ /* 0x000fe400048070ff */
[----:B------:R-:W-:-:S03]  /*11660*/  PRMT R2, RZ, 0x7610, R2 ;  /* 0x00007610ff027816 */ /* 0x000fc60000000002 */
[----:B------:R1:W-:Y:S04]  /*11670*/  @!P6 STG.E.U8 desc[UR44][R134.64+0x38], R59 ;  /* 0x0000383b8600e986 */ /* 0x0003e8000c10112c */
[----:B------:R-:W3:Y:S01]  /*11680*/  @!P4 LDG.E.U8 R2, desc[UR44][R42.64+0x39] ;  /* 0x0000392c2a02c981 */ /* 0x000ee2000c1e1100 */
[----:B0-----:R-:W-:Y:S02]  /*11690*/  PRMT R4, RZ, 0x7610, R4 ;  /* 0x00007610ff047816 */ /* 0x001fe40000000004 */
[----:B---3--:R-:W-:-:S04]  /*116a0*/  LOP3.LUT R2, R2, 0xff, RZ, 0xc0, !PT ;  /* 0x000000ff02027812 */ /* 0x008fc800078ec0ff */
[----:B------:R-:W-:-:S05]  /*116b0*/  F2FP.F16.E4M3.UNPACK_B R2, R2 ;  /* 0x00000002ff02723e */ /* 0x000fca00020006ff */
[----:B------:R-:W-:-:S05]  /*116c0*/  HADD2.F32 R2, -RZ, R2.H0_H0 ;  /* 0x20000002ff027230 */ /* 0x000fca0000004100 */
[----:B------:R-:W-:-:S04]  /*116d0*/  FMUL R2, R2, UR38 ;  /* 0x0000002602027c20 */ /* 0x000fc80008400000 */
[----:B------:R-:W-:Y:S01]  /*116e0*/  FFMA R2, R227, UR39, R2 ;  /* 0x00000027e3027c23 */ /* 0x000fe20008000002 */
[----:B------:R-:W-:Y:S01]  /*116f0*/  PRMT R58, RZ, 0x7610, R58 ;  /* 0x00007610ff3a7816 */ /* 0x000fe2000000003a */
[----:B------:R-:W3:Y:S03]  /*11700*/  LDL.LU R227, [R1+0x108] ;  /* 0x0001080001e37983 */ /* 0x000ee60000300800 */
[----:B------:R-:W-:Y:S02]  /*11710*/  F2FP.SATFINITE.E4M3.F32.PACK_AB_MERGE_C R5, RZ, R2, RZ ;  /* 0x00000002ff05723e */ /* 0x000fe400048070ff */
[----:B------:R-:W0:Y:S03]  /*11720*/  @!P2 LDC.64 R2, c[0x0][0x5c0] ;  /* 0x00017000ff02ab82 */ /* 0x000e260000000a00 */
        /* <DEDUP_REMOVED lines=14> */
[----:B------:R-:W3:Y:S01]  /*11810*/  @!P2 LDG.E.U8 R58, desc[UR44][R28.64+0x41] ;  /* 0x0000412c1c3aa981 */ /* 0x000ee2000c1e1100 */
[----:B----4-:R-:W1:Y:S01]  /*11820*/  @!P2 LDC.64 R4, c[0x0][0x5c0] ;  /* 0x00017000ff04ab82 */ /* 0x010e620000000a00 */
[----:B0-----:R-:W-:Y:S02]  /*11830*/  PRMT R2, RZ, 0x7610, R2 ;  /* 0x00007610ff027816 */ /* 0x001fe40000000002 */
[----:B-1----:R-:W-:-:S05]  /*11840*/  @!P2 IADD3 R4, P3, R26, R4, RZ ;  /* 0x000000041a04a210 */ /* 0x002fca0007f7e0ff */
        /* <DEDUP_REMOVED lines=20> */
[----:B------:R-:W-:Y:S02]  /*11990*/  ISETP.LT.OR P2, PT, R44, 0x49, !P5 ;  /* 0x000000492c00780c */ /* 0x000fe40006f41670 */
[----:B0-----:R-:W-:Y:S02]  /*119a0*/  PRMT R4, RZ, 0x7610, R4 ;  /* 0x00007610ff047816 */ /* 0x001fe40000000004 */
[----:B----4-:R-:W-:-:S04]  /*119b0*/  LOP3.LUT R2, R2, 0xff, RZ, 0xc0, !PT ;  /* 0x000000ff02027812 */ /* 0x010fc800078ec0ff */
[----:B------:R-:W-:-:S05]  /*119c0*/  F2FP.F16.E4M3.UNPACK_B R2, R2 ;  /* 0x00000002ff02723e */ /* 0x000fca00020006ff */
[----:B------:R-:W-:-:S05]  /*119d0*/  HADD2.F32 R2, -RZ, R2.H0_H0 ;  /* 0x20000002ff027230 */ /* 0x000fca0000004100 */
[----:B------:R-:W-:-:S04]  /*119e0*/  FMUL R2, R2, UR38 ;  /* 0x0000002602027c20 */ /* 0x000fc80008400000 */
[----:B--2---:R-:W-:Y:S01]  /*119f0*/  FFMA R2, R226, UR39, R2 ;  /* 0x00000027e2027c23 */ /* 0x004fe20008000002 */
[----:B------:R-:W-:Y:S01]  /*11a00*/  LOP3.LUT P6, RZ, R47, 0x1, RZ, 0xc0, !PT ;  /* 0x000000012fff7812 */ /* 0x000fe200078cc0ff */
[----:B------:R-:W2:Y:S03]  /*11a10*/  LDL.LU R226, [R1+0x114] ;  /* 0x0001140001e27983 */ /* 0x000ea60000300800 */
[----:B------:R-:W-:Y:S01]  /*11a20*/  F2FP.SATFINITE.E4M3.F32.PACK_AB_MERGE_C R5, RZ, R2, RZ ;  /* 0x00000002ff05723e */ /* 0x000fe200048070ff */
[----:B------:R-:W4:Y:S01]  /*11a30*/  LDL.LU R227, [R1+0x118] ;  /* 0x0001180001e37983 */ /* 0x000f220000300800 */
[----:B------:R-:W0:Y:S03]  /*11a40*/  @!P2 LDC.64 R2, c[0x0][0x5c0] ;  /* 0x00017000ff02ab82 */ /* 0x000e260000000a00 */
[----:B------:R1:W-:Y:S04]  /*11a50*/  @!P4 STG.E.U8 desc[UR44][R54.64+0x41], R5 ;  /* 0x000041053600c986 */ /* 0x0003e8000c10112c */
[----:B------:R-:W3:Y:S01]  /*11a60*/  @!P2 LDG.E.U8 R4, desc[UR44][R28.64+0x48] ;  /* 0x0000482c1c04a981 */ /* 0x000ee2000c1e1100 */
[----:B0-----:R-:W-:-:S05]  /*11a70*/  @!P2 IADD3 R2, P3, R26, R2, RZ ;  /* 0x000000021a02a210 */ /* 0x001fca0007f7e0ff */
[----:B------:R-:W-:Y:S01]  /*11a80*/  @!P2 IMAD.X R3, R45, 0x1, R3, P3 ;  /* 0x000000012d03a824 */ /* 0x000fe200018e0603 */
[----:B------:R-:W-:Y:S02]  /*11a90*/  PRMT R47, RZ, 0x7610, R47 ;  /* 0x00007610ff2f7816 */ /* 0x000fe4000000002f */
[----:B---3--:R-:W-:-:S04]  /*11aa0*/  LOP3.LUT R4, R4, 0xff, RZ, 0xc0, !PT ;  /* 0x000000ff04047812 */ /* 0x008fc800078ec0ff */
[----:B------:R-:W-:-:S05]  /*11ab0*/  F2FP.F16.E4M3.UNPACK_B R4, R4 ;  /* 0x00000004ff04723e */ /* 0x000fca00020006ff */
[----:B------:R-:W-:-:S05]  /*11ac0*/  HADD2.F32 R4, -RZ, R4.H0_H0 ;  /* 0x20000004ff047230 */ /* 0x000fca0000004100 */
[----:B------:R-:W-:-:S04]  /*11ad0*/  FMUL R4, R4, UR38 ;  /* 0x0000002604047c20 */ /* 0x000fc80008400000 */
[----:B------:R-:W-:Y:S01]  /*11ae0*/  FFMA R4, R225, UR39, R4 ;  /* 0x00000027e1047c23 */ /* 0x000fe20008000004 */
[----:B------:R-:W-:Y:S01]  /*11af0*/  LOP3.LUT P4, RZ, R229, 0x40000000, RZ, 0xc0, !PT ;  /* 0x40000000e5ff7812 */ /* 0x000fe2000788c0ff */
[----:B------:R-:W3:Y:S03]  /*11b00*/  LDL.LU R225, [R1+0x11c] ;  /* 0x00011c0001e17983 */ /* 0x000ee60000300800 */
[----:B-1----:R-:W-:-:S05]  /*11b10*/  F2FP.SATFINITE.E4M3.F32.PACK_AB_MERGE_C R55, RZ, R4, RZ ;  /* 0x00000004ff37723e */ /* 0x002fca00048070ff */
[----:B------:R0:W-:Y:S01]  /*11b20*/  @!P2 STG.E.U8 desc[UR44][R2.64+0x48], R55 ;  /* 0x000048370200a986 */ /* 0x0001e2000c10112c */
[----:B------:R-:W-:-:S13]  /*11b30*/  ISETP.LT.OR P2, PT, R44, 0x4a, !P5 ;  /* 0x0000004a2c00780c */ /* 0x000fda0006f41670 */
[----:B------:R-:W2:Y:S01]  /*11b40*/  @!P2 LDG.E.U8 R47, desc[UR44][R28.64+0x49] ;  /* 0x0000492c1c2fa981 */ /* 0x000ea2000c1e1100 */
[----:B------:R-:W1:Y:S01]  /*11b50*/  @!P2 LDC.64 R4, c[0x0][0x5c0] ;  /* 0x00017000ff04ab82 */ /* 0x000e620000000a00 */
[----:B0-----:R-:W-:Y:S02]  /*11b60*/  PRMT R2, RZ, 0x7610, R2 ;  /* 0x00007610ff027816 */ /* 0x001fe40000000002 */
[----:B-1----:R-:W-:-:S05]  /*11b70*/  @!P2 IADD3 R4, P3, R26, R4, RZ ;  /* 0x000000041a04a210 */ /* 0x002fca0007f7e0ff */
        /* <DEDUP_REMOVED lines=29> */
[----:B0-----:R-:W-:Y:S02]  /*11d50*/  F2FP.SATFINITE.E4M3.F32.PACK_AB_MERGE_C R5, RZ, R2, RZ ;  /* 0x00000002ff05723e */ /* 0x001fe400048070ff */
[----:B------:R-:W-:-:S03]  /*11d60*/  PRMT R2, RZ, 0x7610, R2 ;  /* 0x00007610ff027816 */ /* 0x000fc60000000002 */
[----:B------:R0:W-:Y:S04]  /*11d70*/  @!P4 STG.E.U8 desc[UR44][R50.64+0x49], R5 ;  /* 0x000049053200c986 */ /* 0x0001e8000c10112c */
[----:B------:R-:W2:Y:S01]  /*11d80*/  @!P3 LDG.E.U8 R2, desc[UR44][R32.64+0x40] ;  /* 0x0000402c2002b981 */ /* 0x000ea2000c1e1100 */
[----:B------:R-:W-:Y:S01]  /*11d90*/  PRMT R4, RZ, 0x7610, R4 ;  /* 0x00007610ff047816 */ /* 0x000fe20000000004 */
[----:B------:R-:W0:Y:S01]  /*11da0*/  @!P5 LDC.64 R28, c[0x0][0x5c0] ;  /* 0x00017000ff1cdb82 */ /* 0x000e220000000a00 */
        /* <DEDUP_REMOVED lines=18> */
[----:B0-----:R-:W-:-:S05]  /*11ed0*/  F2FP.SATFINITE.E4M3.F32.PACK_AB_MERGE_C R5, RZ, R2, RZ ;  /* 0x00000002ff05723e */ /* 0x001fca00048070ff */
[----:B------:R0:W-:Y:S04]  /*11ee0*/  @!P2 STG.E.U8 desc[UR44][R22.64+0x41], R5 ;  /* 0x000041051600a986 */ /* 0x0001e8000c10112c */
[----:B------:R-:W3:Y:S01]  /*11ef0*/  @!P5 LDG.E.U8 R4, desc[UR44][R34.64+0x40] ;  /* 0x0000402c2204d981 */ /* 0x000ee2000c1e1100 */
[----:B------:R-:W-:-:S05]  /*11f00*/  @!P5 IADD3 R2, P2, R113, R28, RZ ;  /* 0x0000001c7102d210 */ /* 0x000fca0007f5e0ff */
[----:B-1----:R-:W-:Y:S01]  /*11f10*/  @!P5 IMAD.X R3, R112, 0x1, R29, P2 ;  /* 0x000000017003d824 */ /* 0x002fe200010e061d */
        /* <DEDUP_REMOVED lines=10> */
[----:B------:R0:W-:Y:S04]  /*11fc0*/  @!P5 STG.E.U8 desc[UR44][R2.64+0x40], R5 ;  /* 0x000040050200d986 */ /* 0x0001e8000c10112c */
[----:B------:R-:W2:Y:S01]  /*11fd0*/  @!P4 LDG.E.U8 R4, desc[UR44][R34.64+0x41] ;  /* 0x0000412c2204c981 */ /* 0x000ea2000c1e1100 */
[----:B------:R-:W-:Y:S01]  /*11fe0*/  @!P4 IMAD.X R111, R109, 0x1, R23, P2 ;  /* 0x000000016d6fc824 */ /* 0x000fe200010e0617 */
        /* <DEDUP_REMOVED lines=21> */
[----:B------:R-:W3:Y:S01]  /*12140*/  @!P2 LDG.E.U8 R2, desc[UR44][R32.64+0x49] ;  /* 0x0000492c2002a981 */ /* 0x000ee2000c1e1100 */
[----:B------:R-:W2:Y:S01]  /*12150*/  @!P4 LDC.64 R22, c[0x0][0x5c0] ;  /* 0x00017000ff16cb82 */ /* 0x000ea20000000a00 */
        /* <DEDUP_REMOVED lines=10> */
[----:B------:R-:W4:Y:S01]  /*12200*/  @!P4 LDG.E.U8 R2, desc[UR44][R34.64+0x48] ;  /* 0x0000482c2202c981 */ /* 0x000f22000c1e1100 */
[----:B--2---:R-:W-:Y:S02]  /*12210*/  @!P4 IADD3 R104, P2, R104, R22, RZ ;  /* 0x000000166868c210 */ /* 0x004fe40007f5e0ff */
[----:B------:R-:W-:-:S03]  /*12220*/  PRMT R4, RZ, 0x7610, R4 ;  /* 0x00007610ff047816 */ /* 0x000fc60000000004 */
[----:B------:R-:W-:Y:S01]  /*12230*/  @!P4 IMAD.X R105, R92, 0x1, R23, P2 ;  /* 0x000000015c69c824 */ /* 0x000fe200010e0617 */
[----:B----4-:R-:W-:-:S04]  /*12240*/  LOP3.LUT R2, R2, 0xff, RZ, 0xc0, !PT ;  /* 0x000000ff02027812 */ /* 0x010fc800078ec0ff */
[----:B------:R-:W-:-:S05]  /*12250*/  F2FP.F16.E4M3.UNPACK_B R2, R2 ;  /* 0x00000002ff02723e */ /* 0x000fca00020006ff */
[----:B------:R-:W-:-:S05]  /*12260*/  HADD2.F32 R2, -RZ, R2.H0_H0 ;  /* 0x20000002ff027230 */ /* 0x000fca0000004100 */
[----:B------:R-:W-:-:S04]  /*12270*/  FMUL R2, R2, UR38 ;  /* 0x0000002602027c20 */ /* 0x000fc80008400000 */
[----:B------:R-:W-:Y:S01]  /*12280*/  FFMA R2, R226, UR39, R2 ;  /* 0x00000027e2027c23 */ /* 0x000fe20008000002 */
[----:B------:R-:W-:Y:S01]  /*12290*/  LOP3.LUT P3, RZ, R229, 0x400000, RZ, 0xc0, !PT ;  /* 0x00400000e5ff7812 */ /* 0x000fe2000786c0ff */
[----:B------:R-:W2:Y:S03]  /*122a0*/  LDL.LU R226, [R1+0x144] ;  /* 0x0001440001e27983 */ /* 0x000ea60000300800 */
[----:B-1----:R-:W-:Y:S02]  /*122b0*/  F2FP.SATFINITE.E4M3.F32.PACK_AB_MERGE_C R5, RZ, R2, RZ ;  /* 0x00000002ff05723e */ /* 0x002fe400048070ff */
[----:B0-----:R-:W0:Y:S03]  /*122c0*/  @!P5 LDC.64 R2, c[0x0][0x5c0] ;  /* 0x00017000ff02db82 */ /* 0x001e260000000a00 */
[----:B------:R1:W-:Y:S04]  /*122d0*/  @!P4 STG.E.U8 desc[UR44][R104.64+0x48], R5 ;  /* 0x000048056800c986 */ /* 0x0003e8000c10112c */
[----:B------:R-:W4:Y:S01]  /*122e0*/  @!P5 LDG.E.U8 R4, desc[UR44][R34.64+0x49] ;  /* 0x0000492c2204d981 */ /* 0x000f22000c1e1100 */
        /* <DEDUP_REMOVED lines=9> */
[----:B-1----:R-:W-:Y:S02]  /*12380*/  F2FP.SATFINITE.E4M3.F32.PACK_AB_MERGE_C R5, RZ, R4, RZ ;  /* 0x00000004ff05723e */ /* 0x002fe400048070ff */
        /* <DEDUP_REMOVED lines=12> */
[----:B------:R-:W-:Y:S04]  /*12450*/  @!P3 STG.E.U8 desc[UR44][R16.64+0x40], R13 ;  /* 0x0000400d1000b986 */ /* 0x000fe8000c10112c */
[----:B------:R-:W2:Y:S01]  /*12460*/  @!P4 LDG.E.U8 R4, desc[UR44][R36.64+0x41] ;  /* 0x0000412c2404c981 */ /* 0x000ea2000c1e1100 */
[----:B------:R-:W-:Y:S01]  /*12470*/  PRMT R6, RZ, 0x7610, R6 ;  /* 0x00007610ff067816 */ /* 0x000fe20000000006 */
[----:B0-----:R-:W0:Y:S01]  /*12480*/  @!P6 LDC.64 R2, c[0x0][0x5c0] ;  /* 0x00017000ff02eb82 */ /* 0x001e220000000a00 */
        /* <DEDUP_REMOVED lines=8> */
[----:B------:R-:W-:Y:S04]  /*12510*/  @!P4 STG.E.U8 desc[UR44][R14.64+0x41], R19 ;  /* 0x000041130e00c986 */ /* 0x000fe8000c10112c */
[----:B------:R-:W4:Y:S01]  /*12520*/  @!P6 LDG.E.U8 R6, desc[UR44][R38.64+0x40] ;  /* 0x0000402c2606e981 */ /* 0x000f22000c1e1100 */
[----:B0-----:R-:W-:Y:S01]  /*12530*/  @!P6 IADD3 R2, P2, R7, R2, RZ ;  /* 0x000000020702e210 */ /* 0x001fe20007f5e0ff */
[----:B------:R-:W0:Y:S04]  /*12540*/  @!P1 LDC.64 R4, c[0x0][0x5c0] ;  /* 0x00017000ff049b82 */ /* 0x000e280000000a00 */
        /* <DEDUP_REMOVED lines=12> */
[----:B0-----:R-:W-:-:S05]  /*12610*/  @!P1 IADD3 R4, P2, R9, R4, RZ ;  /* 0x0000000409049210 */ /* 0x001fca0007f5e0ff */
[----:B------:R-:W-:Y:S01]  /*12620*/  @!P1 IMAD.X R5, R12, 0x1, R5, P2 ;  /* 0x000000010c059824 */ /* 0x000fe200010e0605 */
[----:B---3--:R-:W-:-:S04]  /*12630*/  LOP3.LUT R6, R6, 0xff, RZ, 0xc0, !PT ;  /* 0x000000ff06067812 */ /* 0x008fc800078ec0ff */
[----:B------:R-:W-:-:S05]  /*12640*/  F2FP.F16.E4M3.UNPACK_B R6, R6 ;  /* 0x00000006ff06723e */ /* 0x000fca00020006ff */
[----:B------:R-:W-:-:S05]  /*12650*/  HADD2.F32 R6, -RZ, R6.H0_H0 ;  /* 0x20000006ff067230 */ /* 0x000fca0000004100 */
[----:B------:R-:W-:-:S04]  /*12660*/  FMUL R6, R6, UR38 ;  /* 0x0000002606067c20 */ /* 0x000fc80008400000 */
[----:B------:R-:W-:-:S05]  /*12670*/  FFMA R6, R225, UR39, R6 ;  /* 0x00000027e1067c23 */ /* 0x000fca0008000006 */
[----:B------:R-:W-:Y:S02]  /*12680*/  F2FP.SATFINITE.E4M3.F32.PACK_AB_MERGE_C R9, RZ, R6, RZ ;  /* 0x00000006ff09723e */ /* 0x000fe400048070ff */
[----:B------:R-:W-:-:S03]  /*12690*/  PRMT R6, RZ, 0x7610, R6 ;  /* 0x00007610ff067816 */ /* 0x000fc60000000006 */
[----:B------:R0:W-:Y:S04]  /*126a0*/  @!P1 STG.E.U8 desc[UR44][R4.64+0x41], R9 ;  /* 0x0000410904009986 */ /* 0x0001e8000c10112c */
[----:B------:R-:W3:Y:S01]  /*126b0*/  @!P3 LDG.E.U8 R6, desc[UR44][R36.64+0x48] ;  /* 0x0000482c2406b981 */ /* 0x000ee2000c1e1100 */
[----:B------:R-:W-:-:S04]  /*126c0*/  ISETP.GE.AND P4, PT, R46, 0x101, PT ;  /* 0x000001012e00780c */ /* 0x000fc80003f86270 */
[----:B------:R-:W-:Y:S02]  /*126d0*/  ISETP.LT.OR P2, PT, R44, 0x4a, !P4 ;  /* 0x0000004a2c00780c */ /* 0x000fe40006741670 */
[----:B-1----:R-:W-:-:S11]  /*126e0*/  PRMT R2, RZ, 0x7610, R2 ;  /* 0x00007610ff027816 */ /* 0x002fd60000000002 */
[----:B0-----:R-:W0:Y:S01]  /*126f0*/  @!P2 LDC.64 R4, c[0x0][0x5c0] ;  /* 0x00017000ff04ab82 */ /* 0x001e220000000a00 */
[----:B---3--:R-:W-:-:S04]  /*12700*/  LOP3.LUT R6, R6, 0xff, RZ, 0xc0, !PT ;  /* 0x000000ff06067812 */ /* 0x008fc800078ec0ff */
[----:B------:R-:W-:-:S05]  /*12710*/  F2FP.F16.E4M3.UNPACK_B R6, R6 ;  /* 0x00000006ff06723e */ /* 0x000fca00020006ff */
[----:B------:R-:W-:-:S05]  /*12720*/  HADD2.F32 R6, -RZ, R6.H0_H0 ;  /* 0x20000006ff067230 */ /* 0x000fca0000004100 */
[----:B------:R-:W-:-:S04]  /*12730*/  FMUL R6, R6, UR38 ;  /* 0x0000002606067c20 */ /* 0x000fc80008400000 */
[----:B--2---:R-:W-:Y:S01]  /*12740*/  FFMA R6, R226, UR39, R6 ;  /* 0x00000027e2067c23 */ /* 0x004fe20008000006 */
[----:B------:R-:W-:Y:S01]  /*12750*/  ISETP.GE.AND P4, PT, R46, 0x109, PT ;  /* 0x000001092e00780c */ /* 0x000fe20003f86270 */
[----:B------:R-:W2:Y:S03]  /*12760*/  LDL.LU R226, [R1+0x158] ;  /* 0x0001580001e27983 */ /* 0x000ea60000300800 */
[----:B------:R-:W-:-:S05]  /*12770*/  F2FP.SATFINITE.E4M3.F32.PACK_AB_MERGE_C R7, RZ, R6, RZ ;  /* 0x00000006ff07723e */ /* 0x000fca00048070ff */
[----:B------:R1:W-:Y:S04]  /*12780*/  @!P3 STG.E.U8 desc[UR44][R10.64+0x48], R7 ;  /* 0x000048070a00b986 */ /* 0x0003e8000c10112c */
[----:B------:R-:W3:Y:S02]  /*12790*/  @!P2 LDG.E.U8 R2, desc[UR44][R36.64+0x49] ;  /* 0x0000492c2402a981 */ /* 0x000ee4000c1e1100 */
[----:B---3--:R-:W-:-:S04]  /*127a0*/  LOP3.LUT R2, R2, 0xff, RZ, 0xc0, !PT ;  /* 0x000000ff02027812 */ /* 0x008fc800078ec0ff */
[----:B------:R-:W-:-:S05]  /*127b0*/  F2FP.F16.E4M3.UNPACK_B R2, R2 ;  /* 0x00000002ff02723e */ /* 0x000fca00020006ff */
[----:B------:R-:W-:Y:S01]  /*127c0*/  HADD2.F32 R3, -RZ, R2.H0_H0 ;  /* 0x20000002ff037230 */ /* 0x000fe20000004100 */
[----:B0-----:R-:W-:-:S04]  /*127d0*/  @!P2 IADD3 R2, P1, P3, R26, UR10, R4 ;  /* 0x0000000a1a02ac10 */ /* 0x001fc8000fb3e004 */
[----:B------:R-:W-:Y:S01]  /*127e0*/  FMUL R4, R3, UR38 ;  /* 0x0000002603047c20 */ /* 0x000fe20008400000 */
[----:B------:R-:W-:Y:S02]  /*127f0*/  @!P2 IADD3.X R3, R45, UR9, R5, P1, P3 ;  /* 0x000000092d03ac10 */ /* 0x000fe40008fe6405 */
[C---:B------:R-:W-:Y:S01]  /*12800*/  ISETP.LT.OR P1, PT, R44.reuse, 0x49, !P4 ;  /* 0x000000492c00780c */ /* 0x040fe20006721670 */
[----:B----4-:R-:W-:Y:S01]  /*12810*/  FFMA R4, R227, UR39, R4 ;  /* 0x00000027e3047c23 */ /* 0x010fe20008000004 */
[----:B-1----:R-:W-:Y:S02]  /*12820*/  IMAD.U32 R7, RZ, RZ, UR8 ;  /* 0x00000008ff077e24 */ /* 0x002fe4000f8e00ff */
[----:B------:R-:W-:Y:S01]  /*12830*/  IMAD.U32 R6, RZ, RZ, UR7 ;  /* 0x00000007ff067e24 */ /* 0x000fe2000f8e00ff */
[----:B------:R-:W-:Y:S01]  /*12840*/  ISETP.LT.OR P4, PT, R44, 0x4a, !P4 ;  /* 0x0000004a2c00780c */ /* 0x000fe20006781670 */
[----:B------:R-:W3:Y:S01]  /*12850*/  LDL.LU R227, [R1+0x15c] ;  /* 0x00015c0001e37983 */ /* 0x000ee20000300800 */
[----:B------:R-:W-:-:S02]  /*12860*/  F2FP.SATFINITE.E4M3.F32.PACK_AB_MERGE_C R5, RZ, R4, RZ ;  /* 0x00000004ff05723e */ /* 0x000fc400048070ff */
[----:B------:R-:W-:-:S03]  /*12870*/  PRMT R4, RZ, 0x7610, R4 ;  /* 0x00007610ff047816 */ /* 0x000fc60000000004 */
[----:B------:R0:W-:Y:S01]  /*12880*/  @!P2 STG.E.U8 desc[UR44][R2.64+0x49], R5 ;  /* 0x000049050200a986 */ /* 0x0001e2000c10112c */
[----:B------:R-:W0:Y:S03]  /*12890*/  @!P1 LDC.64 R8, c[0x0][0x5c0] ;  /* 0x00017000ff089b82 */ /* 0x000e260000000a00 */
[----:B------:R-:W4:Y:S01]  /*128a0*/  @!P1 LDG.E.U8 R4, desc[UR44][R38.64+0x48] ;  /* 0x0000482c26049981 */ /* 0x000f22000c1e1100 */
[----:B------:R-:W-:-:S04]  /*128b0*/  @!P1 IADD3 R7, P2, P3, R7, UR10, R26 ;  /* 0x0000000a07079c10 */ /* 0x000fc8000fb5e01a */
[----:B------:R-:W-:Y:S02]  /*128c0*/  @!P1 IADD3.X R6, R6, UR9, R45, P2, P3 ;  /* 0x0000000906069c10 */ /* 0x000fe400097e642d */
[----:B0-----:R-:W-:-:S05]  /*128d0*/  @!P1 IADD3 R2, P2, R7, R8, RZ ;  /* 0x0000000807029210 */ /* 0x001fca0007f5e0ff */
[----:B------:R-:W-:Y:S02]  /*128e0*/  @!P1 IMAD.X R3, R6, 0x1, R9, P2 ;  /* 0x0000000106039824 */ /* 0x000fe400010e0609 */
[----:B------:R-:W0:Y:S01]  /*128f0*/  @!P4 LDC.64 R8, c[0x0][0x5c0] ;  /* 0x00017000ff08cb82 */ /* 0x000e220000000a00 */
[----:B----4-:R-:W-:-:S04]  /*12900*/  LOP3.LUT R4, R4, 0xff, RZ, 0xc0, !PT ;  /* 0x000000ff04047812 */ /* 0x010fc800078ec0ff */
[----:B------:R-:W-:-:S05]  /*12910*/  F2FP.F16.E4M3.UNPACK_B R4, R4 ;  /* 0x00000004ff04723e */ /* 0x000fca00020006ff */
[----:B------:R-:W-:-:S05]  /*12920*/  HADD2.F32 R4, -RZ, R4.H0_H0 ;  /* 0x20000004ff047230 */ /* 0x000fca0000004100 */
[----:B------:R-:W-:-:S04]  /*12930*/  FMUL R4, R4, UR38 ;  /* 0x0000002604047c20 */ /* 0x000fc80008400000 */
[----:B--2---:R-:W-:Y:S01]  /*12940*/  FFMA R4, R226, UR39, R4 ;  /* 0x00000027e2047c23 */ /* 0x004fe20008000004 */
[----:B------:R-:W-:Y:S01]  /*12950*/  IMAD.U32 R7, RZ, RZ, UR8 ;  /* 0x00000008ff077e24 */ /* 0x000fe2000f8e00ff */
[----:B------:R-:W2:Y:S03]  /*12960*/  LDL.LU R226, [R1+0x160] ;  /* 0x0001600001e27983 */ /* 0x000ea60000300800 */
[----:B------:R-:W-:Y:S02]  /*12970*/  F2FP.SATFINITE.E4M3.F32.PACK_AB_MERGE_C R5, RZ, R4, RZ ;  /* 0x00000004ff05723e */ /* 0x000fe400048070ff */
[----:B------:R-:W-:-:S03]  /*12980*/  PRMT R4, RZ, 0x7610, R4 ;  /* 0x00007610ff047816 */ /* 0x000fc60000000004 */
[----:B------:R0:W-:Y:S04]  /*12990*/  @!P1 STG.E.U8 desc[UR44][R2.64+0x48], R5 ;  /* 0x0000480502009986 */ /* 0x0001e8000c10112c */
[----:B------:R-:W4:Y:S01]  /*129a0*/  @!P4 LDG.E.U8 R4, desc[UR44][R38.64+0x49] ;  /* 0x0000492c2604c981 */ /* 0x000f22000c1e1100 */
[----:B------:R-:W-:Y:S01]  /*129b0*/  IMAD.U32 R6, RZ, RZ, UR7 ;  /* 0x00000007ff067e24 */ /* 0x000fe2000f8e00ff */
[----:B------:R-:W-:Y:S02]  /*129c0*/  @!P4 IADD3 R7, P2, P3, R7, UR10, R26 ;  /* 0x0000000a0707cc10 */ /* 0x000fe4000fb5e01a */
[----:B------:R-:W-:Y:S02]  /*129d0*/  ISETP.LT.OR P1, PT, R44, 0x41, !P0 ;  /* 0x000000412c00780c */ /* 0x000fe40004721670 */
[----:B------:R-:W-:-:S02]  /*129e0*/  @!P4 IADD3.X R6, R6, UR9, R45, P2, P3 ;  /* 0x000000090606cc10 */ /* 0x000fc400097e642d */
[----:B0-----:R-:W-:-:S05]  /*129f0*/  @!P4 IADD3 R2, P2, R7, R8, RZ ;  /* 0x000000080702c210 */ /* 0x001fca0007f5e0ff */
[----:B------:R-:W-:-:S04]  /*12a00*/  @!P4 IMAD.X R3, R6, 0x1, R9, P2 ;  /* 0x000000010603c824 */ /* 0x000fc800010e0609 */
[----:B------:R-:W0:Y:S01]  /*12a10*/  @!P1 LDC.64 R8, c[0x0][0x5c0] ;  /* 0x00017000ff089b82 */ /* 0x000e220000000a00 */
[----:B----4-:R-:W-:-:S04]  /*12a20*/  LOP3.LUT R4, R4, 0xff, RZ, 0xc0, !PT ;  /* 0x000000ff04047812 */ /* 0x010fc800078ec0ff */
[----:B------:R-:W-:-:S05]  /*12a30*/  F2FP.F16.E4M3.UNPACK_B R4, R4 ;  /* 0x00000004ff04723e */ /* 0x000fca00020006ff */
[----:B------:R-:W-:-:S05]  /*12a40*/  HADD2.F32 R4, -RZ, R4.H0_H0 ;  /* 0x20000004ff047230 */ /* 0x000fca0000004100 */
[----:B------:R-:W-:-:S04]  /*12a50*/  FMUL R4, R4, UR38 ;  /* 0x0000002604047c20 */ /* 0x000fc80008400000 */
[----:B---3--:R-:W-:Y:S01]  /*12a60*/  FFMA R4, R227, UR39, R4 ;  /* 0x00000027e3047c23 */ /* 0x008fe20008000004 */
[----:B------:R-:W-:Y:S01]  /*12a70*/  ISETP.LT.OR P2, PT, R44, 0x42, !P0 ;  /* 0x000000422c00780c */ /* 0x000fe20004741670 */
[----:B------:R-:W3:Y:S03]  /*12a80*/  LDL.LU R227, [R1+0x164] ;  /* 0x0001640001e37983 */ /* 0x000ee60000300800 */
[----:B------:R-:W-:Y:S02]  /*12a90*/  F2FP.SATFINITE.E4M3.F32.PACK_AB_MERGE_C R7, RZ, R4, RZ ;  /* 0x00000004ff07723e */ /* 0x000fe400048070ff */
[----:B------:R-:W-:-:S03]  /*12aa0*/  PRMT R4, RZ, 0x7610, R4 ;  /* 0x00007610ff047816 */ /* 0x000fc60000000004 */
[----:B------:R1:W-:Y:S04]  /*12ab0*/  @!P4 STG.E.U8 desc[UR44][R2.64+0x49], R7 ;  /* 0x000049070200c986 */ /* 0x0003e8000c10112c */
[----:B------:R-:W4:Y:S01]  /*12ac0*/  @!P1 LDG.E.U8 R4, desc[UR44][R40.64+0x40] ;  /* 0x0000402c28049981 */ /* 0x000f22000c1e1100 */
[----:B-1----:R-:W-:Y:S02]  /*12ad0*/  @!P1 IMAD.MOV.U32 R2, RZ, RZ, R26 ;  /* 0x000000ffff029224 */ /* 0x002fe400078e001a */
[----:B------:R-:W-:Y:S01]  /*12ae0*/  @!P1 IMAD.MOV.U32 R3, RZ, RZ, R45 ;  /* 0x000000ffff039224 */ /* 0x000fe200078e002d */
[----:B----4-:R-:W-:-:S04]  /*12af0*/  LOP3.LUT R4, R4, 0xff, RZ, 0xc0, !PT ;  /* 0x000000ff04047812 */ /* 0x010fc800078ec0ff */
[----:B------:R-:W-:-:S05]  /*12b00*/  F2FP.F16.E4M3.UNPACK_B R4, R4 ;  /* 0x00000004ff04723e */ /* 0x000fca00020006ff */
[----:B------:R-:W-:-:S05]  /*12b10*/  HADD2.F32 R4, -RZ, R4.H0_H0 ;  /* 0x20000004ff047230 */ /* 0x000fca0000004100 */
[----:B------:R-:W-:Y:S01]  /*12b20*/  FMUL R6, R4, UR38 ;  /* 0x0000002604067c20 */ /* 0x000fe20008400000 */
[----:B------:R-:W-:-:S04]  /*12b30*/  @!P1 IMAD.WIDE.U32 R4, R24, 0x180, R2 ;  /* 0x0000018018049825 */ /* 0x000fc800078e0002 */
[----:B--2---:R-:W-:Y:S01]  /*12b40*/  FFMA R6, R226, UR39, R6 ;  /* 0x00000027e2067c23 */ /* 0x004fe20008000006 */
[----:B------:R-:W-:Y:S01]  /*12b50*/  @!P1 IMAD R3, R25, 0x180, RZ ;  /* 0x0000018019039824 */ /* 0x000fe200078e02ff */
[----:B0-----:R-:W-:Y:S01]  /*12b60*/  @!P1 IADD3 R2, P3, R4, R8, RZ ;  /* 0x0000000804029210 */ /* 0x001fe20007f7e0ff */
[----:B------:R-:W2:Y:S01]  /*12b70*/  LDL.LU R226, [R1+0x168] ;  /* 0x0001680001e27983 */ /* 0x000ea20000300800 */
[----:B------:R-:W-:Y:S02]  /*12b80*/  PRMT R4, RZ, 0x7610, R4 ;  /* 0x00007610ff047816 */ /* 0x000fe40000000004 */
[----:B------:R-:W-:Y:S01]  /*12b90*/  @!P1 IADD3.X R3, R9, R5, R3, P3, !PT ;  /* 0x0000000509039210 */ /* 0x000fe20001ffe403 */
[----:B------:R-:W4:Y:S01]  /*12ba0*/  LDL.LU R225, [R1+0x16c] ;  /* 0x00016c0001e17983 */ /* 0x000f220000300800 */
[----:B------:R-:W-:Y:S01]  /*12bb0*/  F2FP.SATFINITE.E4M3.F32.PACK_AB_MERGE_C R7, RZ, R6, RZ ;  /* 0x00000006ff07723e */ /* 0x000fe200048070ff */
[----:B------:R-:W0:Y:S04]  /*12bc0*/  @!P2 LDC.64 R8, c[0x0][0x5c0] ;  /* 0x00017000ff08ab82 */ /* 0x000e280000000a00 */
[----:B------:R1:W-:Y:S04]  /*12bd0*/  @!P1 STG.E.U8 desc[UR44][R2.64+0x40], R7 ;  /* 0x0000400702009986 */ /* 0x0003e8000c10112c */
[----:B------:R-:W3:Y:S01]  /*12be0*/  @!P2 LDG.E.U8 R4, desc[UR44][R40.64+0x41] ;  /* 0x0000412c2804a981 */ /* 0x000ee2000c1e1100 */
[----:B------:R-:W-:Y:S01]  /*12bf0*/  ISETP.GE.AND P5, PT, R46, 0x189, PT ;  /* 0x000001892e00780c */ /* 0x000fe20003fa6270 */
[----:B-1----:R-:W-:-:S02]  /*12c00*/  @!P2 IMAD.MOV.U32 R2, RZ, RZ, R26 ;  /* 0x000000ffff02a224 */ /* 0x002fc400078e001a */
[----:B------:R-:W-:Y:S01]  /*12c10*/  @!P2 IMAD.MOV.U32 R3, RZ, RZ, R45 ;  /* 0x000000ffff03a224 */ /* 0x000fe200078e002d */
[----:B------:R-:W-:-:S13]  /*12c20*/  ISETP.LT.OR P1, PT, R44, 0x41, !P5 ;  /* 0x000000412c00780c */ /* 0x000fda0006f21670 */
[----:B------:R-:W1:Y:S01]  /*12c30*/  @!P1 LDC.64 R10, c[0x0][0x5c0] ;  /* 0x00017000ff0a9b82 */ /* 0x000e620000000a00 */
[----:B---3--:R-:W-:-:S04]  /*12c40*/  LOP3.LUT R4, R4, 0xff, RZ, 0xc0, !PT ;  /* 0x000000ff04047812 */ /* 0x008fc800078ec0ff */
[----:B------:R-:W-:-:S05]  /*12c50*/  F2FP.F16.E4M3.UNPACK_B R4, R4 ;  /* 0x00000004ff04723e */ /* 0x000fca00020006ff */
[----:B------:R-:W-:-:S05]  /*12c60*/  HADD2.F32 R4, -RZ, R4.H0_H0 ;  /* 0x20000004ff047230 */ /* 0x000fca0000004100 */
[----:B------:R-:W-:Y:S01]  /*12c70*/  FMUL R6, R4, UR38 ;  /* 0x0000002604067c20 */ /* 0x000fe20008400000 */
[----:B------:R-:W-:-:S04]  /*12c80*/  @!P2 IMAD.WIDE.U32 R4, R24, 0x180, R2 ;  /* 0x000001801804a825 */ /* 0x000fc800078e0002 */
[----:B------:R-:W-:Y:S01]  /*12c90*/  FFMA R6, R227, UR39, R6 ;  /* 0x00000027e3067c23 */ /* 0x000fe20008000006 */
[----:B------:R-:W-:Y:S01]  /*12ca0*/  @!P2 IMAD R3, R25, 0x180, RZ ;  /* 0x000001801903a824 */ /* 0x000fe200078e02ff */
[----:B0-----:R-:W-:Y:S02]  /*12cb0*/  @!P2 IADD3 R2, P3, R4, R8, RZ ;  /* 0x000000080402a210 */ /* 0x001fe40007f7e0ff */
[----:B------:R-:W-:Y:S02]  /*12cc0*/  PRMT R4, RZ, 0x7610, R4 ;  /* 0x00007610ff047816 */ /* 0x000fe40000000004 */
[----:B------:R-:W-:Y:S02]  /*12cd0*/  @!P2 IADD3.X R3, R9, R5, R3, P3, !PT ;  /* 0x000000050903a210 */ /* 0x000fe40001ffe403 */
[----:B------:R-:W-:-:S05]  /*12ce0*/  F2FP.SATFINITE.E4M3.F32.PACK_AB_MERGE_C R7, RZ, R6, RZ ;  /* 0x00000006ff07723e */ /* 0x000fca00048070ff */
[----:B------:R0:W-:Y:S04]  /*12cf0*/  @!P2 STG.E.U8 desc[UR44][R2.64+0x41], R7 ;  /* 0x000041070200a986 */ /* 0x0001e8000c10112c */
[----:B------:R-:W3:Y:S01]  /*12d00*/  @!P1 LDG.E.U8 R4, desc[UR44][R42.64+0x40] ;  /* 0x0000402c2a049981 */ /* 0x000ee2000c1e1100 */
[----:B------:R-:W-:Y:S02]  /*12d10*/  @!P1 IMAD R9, R25, 0x180, RZ ;  /* 0x0000018019099824 */ /* 0x000fe400078e02ff */
[----:B0-----:R-:W-:Y:S02]  /*12d20*/  @!P1 IMAD.MOV.U32 R2, RZ, RZ, R26 ;  /* 0x000000ffff029224 */ /* 0x001fe400078e001a */
[----:B------:R-:W-:Y:S01]  /*12d30*/  @!P1 IMAD.MOV.U32 R3, RZ, RZ, R45 ;  /* 0x000000ffff039224 */ /* 0x000fe200078e002d */
[----:B------:R-:W-:-:S02]  /*12d40*/  ISETP.LT.OR P2, PT, R44, 0x42, !P5 ;  /* 0x000000422c00780c */ /* 0x000fc40006f41670 */
[----:B---3--:R-:W-:-:S04]  /*12d50*/  LOP3.LUT R4, R4, 0xff, RZ, 0xc0, !PT ;  /* 0x000000ff04047812 */ /* 0x008fc800078ec0ff */
[----:B------:R-:W-:-:S05]  /*12d60*/  F2FP.F16.E4M3.UNPACK_B R4, R4 ;  /* 0x00000004ff04723e */ /* 0x000fca00020006ff */
[----:B------:R-:W-:Y:S02]  /*12d70*/  HADD2.F32 R6, -RZ, R4.H0_H0 ;  /* 0x20000004ff067230 */ /* 0x000fe40000004100 */
[----:B------:R-:W-:-:S04]  /*12d80*/  @!P1 IMAD.WIDE.U32 R4, R24, 0x180, R2 ;  /* 0x0000018018049825 */ /* 0x000fc800078e0002 */
[----:B------:R-:W-:Y:S01]  /*12d90*/  FMUL R6, R6, UR38 ;  /* 0x0000002606067c20 */ /* 0x000fe20008400000 */
[----:B------:R-:W-:Y:S01]  /*12da0*/  @!P1 IMAD.IADD R2, R5, 0x1, R9 ;  /* 0x0000000105029824 */ /* 0x000fe200078e0209 */
[----:B-1----:R-:W-:Y:S02]  /*12db0*/  @!P1 IADD3 R4, P3, P4, R4, UR8, R10 ;  /* 0x0000000804049c10 */ /* 0x002fe4000fc7e00a */
[----:B--2---:R-:W-:Y:S02]  /*12dc0*/  FFMA R6, R226, UR39, R6 ;  /* 0x00000027e2067c23 */ /* 0x004fe40008000006 */
[----:B------:R-:W-:Y:S01]  /*12dd0*/  @!P1 IADD3.X R5, R2, UR7, R11, P3, P4 ;  /* 0x0000000702059c10 */ /* 0x000fe20009fe840b */
[----:B------:R-:W-:Y:S01]  /*12de0*/  @!P2 IMAD.MOV.U32 R3, RZ, RZ, R45 ;  /* 0x000000ffff03a224 */ /* 0x000fe200078e002d */
[----:B------:R-:W-:Y:S01]  /*12df0*/  PRMT R2, RZ, 0x7610, R2 ;  /* 0x00007610ff027816 */ /* 0x000fe20000000002 */
[----:B------:R-:W0:Y:S01]  /*12e00*/  @!P2 LDC.64 R10, c[0x0][0x5c0] ;  /* 0x00017000ff0aab82 */ /* 0x000e220000000a00 */
[----:B------:R-:W-:Y:S01]  /*12e10*/  F2FP.SATFINITE.E4M3.F32.PACK_AB_MERGE_C R7, RZ, R6, RZ ;  /* 0x00000006ff07723e */ /* 0x000fe200048070ff */
[----:B------:R-:W-:Y:S01]  /*12e20*/  @!P2 IMAD R9, R25, 0x180, RZ ;  /* 0x000001801909a824 */ /* 0x000fe200078e02ff */
[----:B------:R-:W2:Y:S04]  /*12e30*/  LDL.LU R226, [R1+0x170] ;  /* 0x0001700001e27983 */ /* 0x000ea80000300800 */
[----:B------:R1:W-:Y:S04]  /*12e40*/  @!P1 STG.E.U8 desc[UR44][R4.64+0x40], R7 ;  /* 0x0000400704009986 */ /* 0x0003e8000c10112c */
[----:B------:R-:W3:Y:S01]  /*12e50*/  @!P2 LDG.E.U8 R2, desc[UR44][R42.64+0x41] ;  /* 0x0000412c2a02a981 */ /* 0x000ee2000c1e1100 */
[----:B------:R-:W-:-:S03]  /*12e60*/  ISETP.LT.OR P1, PT, R44, 0x49, !P0 ;  /* 0x000000492c00780c */ /* 0x000fc60004721670 */
[----:B------:R-:W2:Y:S01]  /*12e70*/  LDL.LU R227, [R1+0x174] ;  /* 0x0001740001e37983 */ /* 0x000ea20000300800 */
[----:B---3--:R-:W-:-:S04]  /*12e80*/  LOP3.LUT R2, R2, 0xff, RZ, 0xc0, !PT ;  /* 0x000000ff02027812 */ /* 0x008fc800078ec0ff */
[----:B------:R-:W-:-:S05]  /*12e90*/  F2FP.F16.E4M3.UNPACK_B R2, R2 ;  /* 0x00000002ff02723e */ /* 0x000fca00020006ff */
[----:B------:R-:W-:Y:S02]  /*12ea0*/  HADD2.F32 R6, -RZ, R2.H0_H0 ;  /* 0x20000002ff067230 */ /* 0x000fe40000004100 */
[----:B------:R-:W-:-:S03]  /*12eb0*/  @!P2 IMAD.MOV.U32 R2, RZ, RZ, R26 ;  /* 0x000000ffff02a224 */ /* 0x000fc600078e001a */
[----:B------:R-:W-:Y:S01]  /*12ec0*/  FMUL R6, R6, UR38 ;  /* 0x0000002606067c20 */ /* 0x000fe20008400000 */
[----:B------:R-:W-:-:S04]  /*12ed0*/  @!P2 IMAD.WIDE.U32 R2, R24, 0x180, R2 ;  /* 0x000001801802a825 */ /* 0x000fc800078e0002 */
[----:B----4-:R-:W-:Y:S01]  /*12ee0*/  FFMA R6, R225, UR39, R6 ;  /* 0x00000027e1067c23 */ /* 0x010fe20008000006 */
[----:B-1----:R-:W-:Y:S01]  /*12ef0*/  @!P2 IMAD.IADD R4, R3, 0x1, R9 ;  /* 0x000000010304a824 */ /* 0x002fe200078e0209 */
[----:B0-----:R-:W-:Y:S01]  /*12f00*/  @!P2 IADD3 R2, P3, P4, R2, UR8, R10 ;  /* 0x000000080202ac10 */ /* 0x001fe2000fc7e00a */
[----:B------:R-:W0:Y:S02]  /*12f10*/  @!P1 LDC.64 R8, c[0x0][0x5c0] ;  /* 0x00017000ff089b82 */ /* 0x000e240000000a00 */
[----:B------:R-:W-:Y:S02]  /*12f20*/  F2FP.SATFINITE.E4M3.F32.PACK_AB_MERGE_C R7, RZ, R6, RZ ;  /* 0x00000006ff07723e */ /* 0x000fe400048070ff */
[----:B------:R-:W-:Y:S02]  /*12f30*/  @!P2 IADD3.X R3, R4, UR7, R11, P3, P4 ;  /* 0x000000070403ac10 */ /* 0x000fe40009fe840b */
[----:B------:R-:W-:-:S03]  /*12f40*/  PRMT R4, RZ, 0x7610, R4 ;  /* 0x00007610ff047816 */ /* 0x000fc60000000004 */
[----:B------:R1:W-:Y:S04]  /*12f50*/  @!P2 STG.E.U8 desc[UR44][R2.64+0x41], R7 ;  /* 0x000041070200a986 */ /* 0x0003e8000c10112c */
[----:B------:R-:W3:Y:S01]  /*12f60*/  @!P1 LDG.E.U8 R4, desc[UR44][R40.64+0x48] ;  /* 0x0000482c28049981 */ /* 0x000ee2000c1e1100 */
[----:B------:R-:W-:Y:S01]  /*12f70*/  ISETP.LT.OR P0, PT, R44, 0x4a, !P0 ;  /* 0x0000004a2c00780c */ /* 0x000fe20004701670 */
[----:B-1----:R-:W-:Y:S02]  /*12f80*/  @!P1 IMAD.MOV.U32 R2, RZ, RZ, R26 ;  /* 0x000000ffff029224 */ /* 0x002fe400078e001a */
[----:B------:R-:W-:Y:S01]  /*12f90*/  @!P1 IMAD.MOV.U32 R3, RZ, RZ, R45 ;  /* 0x000000ffff039224 */ /* 0x000fe200078e002d */
[----:B---3--:R-:W-:-:S04]  /*12fa0*/  LOP3.LUT R4, R4, 0xff, RZ, 0xc0, !PT ;  /* 0x000000ff04047812 */ /* 0x008fc800078ec0ff */
        /* <DEDUP_REMOVED lines=9> */
[----:B------:R-:W-:Y:S02]  /*13040*/  @!P1 IADD3.X R3, R9, R5, R3, P2, !PT ;  /* 0x0000000509039210 */ /* 0x000fe400017fe403 */
[----:B------:R-:W-:Y:S01]  /*13050*/  F2FP.SATFINITE.E4M3.F32.PACK_AB_MERGE_C R7, RZ, R6, RZ ;  /* 0x00000006ff07723e */ /* 0x000fe200048070ff */
[----:B------:R-:W0:Y:S04]  /*13060*/  @!P0 LDC.64 R8, c[0x0][0x5c0] ;  /* 0x00017000ff088b82 */ /* 0x000e280000000a00 */
[----:B------:R1:W-:Y:S04]  /*13070*/  @!P1 STG.E.U8 desc[UR44][R2.64+0x48], R7 ;  /* 0x0000480702009986 */ /* 0x0003e8000c10112c */
[----:B------:R-:W3:Y:S01]  /*13080*/  @!P0 LDG.E.U8 R4, desc[UR44][R40.64+0x49] ;  /* 0x0000492c28048981 */ /* 0x000ee2000c1e1100 */
[----:B------:R-:W-:Y:S01]  /*13090*/  ISETP.LT.OR P1, PT, R44, 0x49, !P5 ;  /* 0x000000492c00780c */ /* 0x000fe20006f21670 */
[----:B-1----:R-:W-:-:S02]  /*130a0*/  @!P0 IMAD.MOV.U32 R2, RZ, RZ, R26 ;  /* 0x000000ffff028224 */ /* 0x002fc400078e001a */
[----:B------:R-:W-:-:S10]  /*130b0*/  @!P0 IMAD.MOV.U32 R3, RZ, RZ, R45 ;  /* 0x000000ffff038224 */ /* 0x000fd400078e002d */
        /* <DEDUP_REMOVED lines=17> */
[----:B------:R-:W-:Y:S01]  /*131d0*/  BSSY B1, `(.L_x_34) ;  /* 0x0000010000017945 */ /* 0x000fe20003800000 */
        /* <DEDUP_REMOVED lines=8> */
[----:B------:R-:W-:-:S03]  /*13260*/  @!P1 IADD3.X R5, R8, UR7, R11, P0, P2 ;  /* 0x0000000708059c10 */ /* 0x000fc600087e440b */
[----:B------:R-:W-:-:S05]  /*13270*/  F2FP.SATFINITE.E4M3.F32.PACK_AB_MERGE_C R3, RZ, R6, RZ ;  /* 0x00000006ff03723e */ /* 0x000fca00048070ff */
[----:B------:R0:W-:Y:S01]  /*13280*/  @!P1 STG.E.U8 desc[UR44][R4.64+0x48], R3 ;  /* 0x0000480304009986 */ /* 0x0001e2000c10112c */
[----:B------:R-:W-:Y:S02]  /*13290*/  ISETP.LT.OR P0, PT, R44, 0x4a, !P5 ;  /* 0x0000004a2c00780c */ /* 0x000fe40006f01670 */
[----:B------:R-:W-:-:S11]  /*132a0*/  PRMT R2, RZ, 0x7610, R2 ;  /* 0x00007610ff027816 */ /* 0x000fd60000000002 */
[----:B0-----:R-:W-:Y:S05]  /*132b0*/  @P0 BRA `(.L_x_35) ;  /* 0x0000000000040947 */ /* 0x001fea0003800000 */
[----:B------:R0:W5:Y:S02]  /*132c0*/  LDG.E.U8 R2, desc[UR44][R42.64+0x49] ;  /* 0x0000492c2a027981 */ /* 0x000164000c1e1100 */
.L_x_35:
[----:B------:R-:W-:Y:S05]  /*132d0*/  BSYNC B1 ;  /* 0x0000000000017941 */ /* 0x000fea0003800000 */
.L_x_34:
[----:B------:R-:W-:Y:S05]  /*132e0*/  @P0 BRA `(.L_x_36) ;  /* 0x0000007c00240947 */ /* 0x000fea0003800000 */
[----:B------:R-:W2:Y:S01]  /*132f0*/  LDL.LU R4, [R1+0x17c] ;  /* 0x00017c0001047983 */ /* 0x000ea20000300800 */
[----:B-----5:R-:W-:Y:S01]  /*13300*/  LOP3.LUT R2, R2, 0xff, RZ, 0xc0, !PT ;  /* 0x000000ff02027812 */ /* 0x020fe200078ec0ff */
[----:B------:R-:W-:Y:S01]  /*13310*/  IMAD.MOV.U32 R44, RZ, RZ, R26 ;  /* 0x000000ffff2c7224 */ /* 0x000fe200078e001a */
[----:B------:R-:W-:Y:S01]  /*13320*/  ULDC.64 UR12, c[0x0][0x5c0] ;  /* 0x00017000000c7ab9 */ /* 0x000fe20000000a00 */
[----:B------:R-:W-:Y:S01]  /*13330*/  IMAD R25, R25, 0x180, RZ ;  /* 0x0000018019197824 */ /* 0x000fe200078e02ff */
[----:B------:R-:W-:Y:S01]  /*13340*/  F2FP.F16.E4M3.UNPACK_B R2, R2 ;  /* 0x00000002ff02723e */ /* 0x000fe200020006ff */
[----:B------:R-:W-:-:S04]  /*13350*/  IMAD.WIDE.U32 R44, R24, 0x180, R44 ;  /* 0x00000180182c7825 */ /* 0x000fc800078e002c */
[----:B------:R-:W-:Y:S02]  /*13360*/  HADD2.F32 R2, -RZ, R2.H0_H0 ;  /* 0x20000002ff027230 */ /* 0x000fe40000004100 */
[----:B------:R-:W-:Y:S02]  /*13370*/  IMAD.U32 R3, RZ, RZ, UR12 ;  /* 0x0000000cff037e24 */ /* 0x000fe4000f8e00ff */
[----:B------:R-:W-:Y:S02]  /*13380*/  IMAD.IADD R25, R45, 0x1, R25 ;  /* 0x000000012d197824 */ /* 0x000fe400078e0219 */
[----:B------:R-:W-:Y:S01]  /*13390*/  FMUL R2, R2, UR38 ;  /* 0x0000002602027c20 */ /* 0x000fe20008400000 */
[----:B------:R-:W-:-:S03]  /*133a0*/  IADD3 R44, P0, P1, R44, UR8, R3 ;  /* 0x000000082c2c7c10 */ /* 0x000fc6000f91e003 */
[----:B--2---:R-:W-:Y:S01]  /*133b0*/  FFMA R2, R4, UR39, R2 ;  /* 0x0000002704027c23 */ /* 0x004fe20008000002 */
[----:B------:R-:W-:-:S04]  /*133c0*/  IMAD.U32 R4, RZ, RZ, UR13 ;  /* 0x0000000dff047e24 */ /* 0x000fc8000f8e00ff */
[----:B------:R-:W-:Y:S02]  /*133d0*/  F2FP.SATFINITE.E4M3.F32.PACK_AB_MERGE_C R3, RZ, R2, RZ ;  /* 0x00000002ff03723e */ /* 0x000fe400048070ff */
[----:B------:R-:W-:-:S05]  /*133e0*/  IADD3.X R45, R25, UR7, R4, P0, P1 ;  /* 0x00000007192d7c10 */ /* 0x000fca00087e2404 */
[----:B------:R1:W-:Y:S01]  /*133f0*/  STG.E.U8 desc[UR44][R44.64+0x49], R3 ;  /* 0x000049032c007986 */ /* 0x0003e2000c10112c */
[----:B------:R-:W-:Y:S05]  /*13400*/  BRA `(.L_x_36) ;  /* 0x0000007800dc7947 */ /* 0x000fea0003800000 */
.L_x_33:
[----:B------:R-:W-:Y:S01]  /*13410*/  ISETP.GE.AND P2, PT, R46, 0x9, PT ;  /* 0x000000092e00780c */ /* 0x000fe20003f46270 */
[----:B------:R-:W-:Y:S01]  /*13420*/  IMAD.U32 R73, RZ, RZ, UR8 ;  /* 0x00000008ff497e24 */ /* 0x000fe2000f8e00ff */
[----:B------:R-:W-:Y:S01]  /*13430*/  LOP3.LUT R229, R229, 0xfffffdff, RZ, 0xc0, !PT ;  /* 0xfffffdffe5e57812 */ /* 0x000fe200078ec0ff */
[----:B------:R-:W-:Y:S01]  /*13440*/  IMAD.U32 R69, RZ, RZ, UR8 ;  /* 0x00000008ff457e24 */ /* 0x000fe2000f8e00ff */
[C---:B------:R-:W-:Y:S01]  /*13450*/  ISETP.LT.OR P5, PT, R44.reuse, 0x1, !P2 ;  /* 0x000000012c00780c */ /* 0x040fe200057a1670 */
[----:B------:R-:W-:Y:S01]  /*13460*/  IMAD.U32 R64, RZ, RZ, UR7 ;  /* 0x00000007ff407e24 */ /* 0x000fe2000f8e00ff */
[C---:B------:R-:W-:Y:S01]  /*13470*/  ISETP.LT.OR P4, PT, R44.reuse, 0x2, !P2 ;  /* 0x000000022c00780c */ /* 0x040fe20005781670 */
[----:B------:R-:W-:Y:S01]  /*13480*/  IMAD.U32 R63, RZ, RZ, UR8 ;  /* 0x00000008ff3f7e24 */ /* 0x000fe2000f8e00ff */
[----:B------:R-:W-:Y:S01]  /*13490*/  ISETP.LT.OR P3, PT, R44, 0x9, !P2 ;  /* 0x000000092c00780c */ /* 0x000fe20005761670 */
[----:B------:R-:W-:Y:S02]  /*134a0*/  IMAD.U32 R70, RZ, RZ, UR7 ;  /* 0x00000007ff467e24 */ /* 0x000fe4000f8e00ff */
[----:B------:R-:W-:Y:S01]  /*134b0*/  FMUL R225, R225, UR39 ;  /* 0x00000027e1e17c20 */ /* 0x000fe20008400000 */
[----:B------:R-:W-:-:S02]  /*134c0*/  IMAD.U32 R74, RZ, RZ, UR7 ;  /* 0x00000007ff4a7e24 */ /* 0x000fc4000f8e00ff */
[----:B------:R-:W-:Y:S01]  /*134d0*/  FMUL R224, R224, UR39 ;  /* 0x00000027e0e07c20 */ /* 0x000fe20008400000 */
[----:B------:R-:W-:Y:S01]  /*134e0*/  @P2 LOP3.LUT R229, R229, 0x200, RZ, 0xfc, !PT ;  /* 0x00000200e5e52812 */ /* 0x000fe200078efcff */
[----:B------:R-:W-:Y:S01]  /*134f0*/  IMAD.U32 R75, RZ, RZ, UR8 ;  /* 0x00000008ff4b7e24 */ /* 0x000fe2000f8e00ff */
[----:B------:R-:W-:Y:S01]  /*13500*/  ISETP.LT.OR P2, PT, R44, 0xa, !P2 ;  /* 0x0000000a2c00780c */ /* 0x000fe20005741670 */
[----:B------:R-:W-:Y:S01]  /*13510*/  IMAD.U32 R76, RZ, RZ, UR7 ;  /* 0x00000007ff4c7e24 */ /* 0x000fe2000f8e00ff */
[----:B------:R-:W0:Y:S01]  /*13520*/  @!P5 LDC.64 R32, c[0x0][0x5c0] ;  /* 0x00017000ff20db82 */ /* 0x000e220000000a00 */
[----:B------:R-:W-:Y:S01]  /*13530*/  LOP3.LUT R229, R229, 0xffffff7f, RZ, 0xc0, !PT ;  /* 0xffffff7fe5e57812 */ /* 0x000fe200078ec0ff */
[----:B------:R-:W-:Y:S01]  /*13540*/  IMAD.U32 R77, RZ, RZ, UR8 ;  /* 0x00000008ff4d7e24 */ /* 0x000fe2000f8e00ff */
[----:B------:R-:W-:Y:S01]  /*13550*/  F2FP.SATFINITE.E4M3.F32.PACK_AB_MERGE_C R225, RZ, R225, RZ ;  /* 0x000000e1ffe1723e */ /* 0x000fe200048070ff */
[----:B------:R-:W-:Y:S01]  /*13560*/  IMAD.U32 R78, RZ, RZ, UR7 ;  /* 0x00000007ff4e7e24 */ /* 0x000fe2000f8e00ff */
[----:B------:R-:W-:Y:S01]  /*13570*/  @P5 LOP3.LUT R229, R229, 0x80, RZ, 0xfc, !PT ;  /* 0x00000080e5e55812 */ /* 0x000fe200078efcff */
[----:B------:R-:W-:Y:S01]  /*13580*/  FMUL R223, R223, UR39 ;  /* 0x00000027dfdf7c20 */ /* 0x000fe20008400000 */
[----:B------:R-:W-:Y:S01]  /*13590*/  F2FP.SATFINITE.E4M3.F32.PACK_AB_MERGE_C R81, RZ, R224, RZ ;  /* 0x000000e0ff51723e */ /* 0x000fe200048070ff */
[----:B------:R-:W1:Y:S01]  /*135a0*/  @!P4 LDC.64 R30, c[0x0][0x5c0] ;  /* 0x00017000ff1ecb82 */ /* 0x000e620000000a00 */
[----:B------:R-:W-:Y:S01]  /*135b0*/  LOP3.LUT R229, R229, 0xffffffbf, RZ, 0xc0, !PT ;  /* 0xffffffbfe5e57812 */ /* 0x000fe200078ec0ff */
[----:B------:R-:W-:Y:S01]  /*135c0*/  FMUL R222, R222, UR39 ;  /* 0x00000027dede7c20 */ /* 0x000fe20008400000 */
[----:B------:R-:W-:Y:S01]  /*135d0*/  F2FP.SATFINITE.E4M3.F32.PACK_AB_MERGE_C R223, RZ, R223, RZ ;  /* 0x000000dfffdf723e */ /* 0x000fe200048070ff */
[----:B------:R-:W-:Y:S01]  /*135e0*/  FMUL R221, R221, UR39 ;  /* 0x00000027dddd7c20 */ /* 0x000fe20008400000 */
[----:B------:R-:W-:Y:S01]  /*135f0*/  @P4 LOP3.LUT R229, R229, 0x40, RZ, 0xfc, !PT ;  /* 0x00000040e5e54812 */ /* 0x000fe200078efcff */
[----:B------:R-:W-:Y:S01]  /*13600*/  FMUL R220, R220, UR39 ;  /* 0x00000027dcdc7c20 */ /* 0x000fe20008400000 */
[----:B------:R-:W-:Y:S01]  /*13610*/  F2FP.SATFINITE.E4M3.F32.PACK_AB_MERGE_C R83, RZ, R222, RZ ;  /* 0x000000deff53723e */ /* 0x000fe200048070ff */
[----:B------:R-:W2:Y:S01]  /*13620*/  @!P3 LDC.64 R28, c[0x0][0x5c0] ;  /* 0x00017000ff1cbb82 */ /* 0x000ea20000000a00 */
[----:B------:R-:W-:Y:S01]  /*13630*/  LOP3.LUT R229, R229, 0xfff7ffff, RZ, 0xc0, !PT ;  /* 0xfff7ffffe5e57812 */ /* 0x000fe200078ec0ff */
[----:B------:R-:W-:Y:S01]  /*13640*/  FMUL R219, R219, UR39 ;  /* 0x00000027dbdb7c20 */ /* 0x000fe20008400000 */
[----:B------:R-:W-:Y:S01]  /*13650*/  F2FP.SATFINITE.E4M3.F32.PACK_AB_MERGE_C R221, RZ, R221, RZ ;  /* 0x000000ddffdd723e */ /* 0x000fe200048070ff */
[----:B------:R-:W-:Y:S01]  /*13660*/  FMUL R218, R218, UR39 ;  /* 0x00000027dada7c20 */ /* 0x000fe20008400000 */
[----:B------:R-:W-:Y:S01]  /*13670*/  @P3 LOP3.LUT R229, R229, 0x80000, RZ, 0xfc, !PT ;  /* 0x00080000e5e53812 */ /* 0x000fe200078efcff */
[----:B------:R-:W-:Y:S01]  /*13680*/  FMUL R217, R217, UR39 ;  /* 0x00000027d9d97c20 */ /* 0x000fe20008400000 */
[----:B------:R-:W-:Y:S01]  /*13690*/  F2FP.SATFINITE.E4M3.F32.PACK_AB_MERGE_C R219, RZ, R219, RZ ;  /* 0x000000dbffdb723e */ /* 0x000fe200048070ff */
[----:B------:R-:W-:Y:S01]  /*136a0*/  FMUL R216, R216, UR39 ;  /* 0x00000027d8d87c20 */ /* 0x000fe20008400000 */
[----:B0-----:R-:W-:Y:S01]  /*136b0*/  @!P5 IADD3 R36, P0, P1, R26, UR8, R32 ;  /* 0x000000081a24dc10 */ /* 0x001fe2000f91e020 */
[----:B------:R-:W-:Y:S01]  /*136c0*/  FMUL R215, R215, UR39 ;  /* 0x00000027d7d77c20 */ /* 0x000fe20008400000 */
[----:B------:R-:W-:Y:S01]  /*136d0*/  LOP3.LUT R229, R229, 0xfffbffff, RZ, 0xc0, !PT ;  /* 0xfffbffffe5e57812 */ /* 0x000fe200078ec0ff */
[----:B------:R-:W-:Y:S01]  /*136e0*/  FMUL R214, R214, UR39 ;  /* 0x00000027d6d67c20 */ /* 0x000fe20008400000 */
[----:B------:R-:W-:Y:S01]  /*136f0*/  @!P5 IADD3.X R37, R45, UR7, R33, P0, P1 ;  /* 0x000000072d25dc10 */ /* 0x000fe200087e2421 */
[----:B------:R-:W-:Y:S01]  /*13700*/  FMUL R213, R213, UR39 ;  /* 0x00000027d5d57c20 */ /* 0x000fe20008400000 */
[----:B------:R-:W-:Y:S01]  /*13710*/  @P2 LOP3.LUT R229, R229, 0x40000, RZ, 0xfc, !PT ;  /* 0x00040000e5e52812 */ /* 0x000fe200078efcff */
[----:B------:R-:W-:Y:S01]  /*13720*/  FMUL R212, R212, UR39 ;  /* 0x00000027d4d47c20 */ /* 0x000fe20008400000 */
[----:B-1----:R-:W-:Y:S01]  /*13730*/  @!P4 IADD3 R32, P0, P1, R26, UR8, R30 ;  /* 0x000000081a20cc10 */ /* 0x002fe2000f91e01e */
[----:B------:R-:W-:Y:S01]  /*13740*/  FMUL R211, R211, UR39 ;  /* 0x00000027d3d37c20 */ /* 0x000fe20008400000 */
[----:B------:R-:W-:Y:S01]  /*13750*/  LOP3.LUT R229, R229, 0xfffdffff, RZ, 0xc0, !PT ;  /* 0xfffdffffe5e57812 */ /* 0x000fe200078ec0ff */
[----:B------:R-:W-:Y:S01]  /*13760*/  FMUL R210, R210, UR39 ;  /* 0x00000027d2d27c20 */ /* 0x000fe20008400000 */
[----:B------:R-:W-:Y:S01]  /*13770*/  @!P4 IADD3.X R33, R45, UR7, R31, P0, P1 ;  /* 0x000000072d21cc10 */ /* 0x000fe200087e241f */
[----:B------:R-:W-:Y:S01]  /*13780*/  FMUL R209, R209, UR39 ;  /* 0x00000027d1d17c20 */ /* 0x000fe20008400000 */
[----:B------:R-:W-:Y:S01]  /*13790*/  F2FP.SATFINITE.E4M3.F32.PACK_AB_MERGE_C R217, RZ, R217, RZ ;  /* 0x000000d9ffd9723e */ /* 0x000fe200048070ff */
[----:B------:R-:W-:Y:S01]  /*137a0*/  FMUL R208, R208, UR39 ;  /* 0x00000027d0d07c20 */ /* 0x000fe20008400000 */
[----:B--2---:R-:W-:Y:S01]  /*137b0*/  @!P3 IADD3 R48, P0, P1, R26, UR8, R28 ;  /* 0x000000081a30bc10 */ /* 0x004fe2000f91e01c */
[----:B------:R-:W-:Y:S01]  /*137c0*/  FMUL R207, R207, UR39 ;  /* 0x00000027cfcf7c20 */ /* 0x000fe20008400000 */
[----:B------:R-:W-:Y:S01]  /*137d0*/  F2FP.SATFINITE.E4M3.F32.PACK_AB_MERGE_C R215, RZ, R215, RZ ;  /* 0x000000d7ffd7723e */ /* 0x000fe200048070ff */
[----:B------:R-:W-:Y:S01]  /*137e0*/  FMUL R206, R206, UR39 ;  /* 0x00000027cece7c20 */ /* 0x000fe20008400000 */
[----:B------:R-:W-:Y:S01]  /*137f0*/  @!P3 IADD3.X R49, R45, UR7, R29, P0, P1 ;  /* 0x000000072d31bc10 */ /* 0x000fe200087e241d */
[----:B------:R-:W-:Y:S01]  /*13800*/  FMUL R205, R205, UR39 ;  /* 0x00000027cdcd7c20 */ /* 0x000fe20008400000 */
[----:B------:R-:W0:Y:S01]  /*13810*/  @!P2 LDC.64 R28, c[0x0][0x5c0] ;  /* 0x00017000ff1cab82 */ /* 0x000e220000000a00 */
[----:B------:R-:W-:Y:S01]  /*13820*/  F2FP.SATFINITE.E4M3.F32.PACK_AB_MERGE_C R213, RZ, R213, RZ ;  /* 0x000000d5ffd5723e */ /* 0x000fe200048070ff */
[----:B------:R-:W-:Y:S01]  /*13830*/  FMUL R204, R204, UR39 ;  /* 0x00000027cccc7c20 */ /* 0x000fe20008400000 */
        /* <DEDUP_REMOVED lines=12> */
[----:B------:R-:W-:Y:S02]  /*13900*/  BSSY B1, `(.L_x_37) ;  /* 0x00000ee000017945 */ /* 0x000fe40003800000 */
[----:B------:R-:W-:-:S02]  /*13910*/  F2FP.SATFINITE.E4M3.F32.PACK_AB_MERGE_C R199, RZ, R199, RZ ;  /* 0x000000c7ffc7723e */ /* 0x000fc400048070ff */
[----:B0-----:R-:W-:-:S04]  /*13920*/  @!P2 IADD3 R40, P0, P1, R26, UR8, R28 ;  /* 0x000000081a28ac10 */ /* 0x001fc8000f91e01c */
[----:B------:R-:W-:Y:S02]  /*13930*/  @!P2 IADD3.X R41, R45, UR7, R29, P0, P1 ;  /* 0x000000072d29ac10 */ /* 0x000fe400087e241d */
[----:B------:R-:W-:-:S04]  /*13940*/  ISETP.GE.AND P0, PT, R46, 0x81, PT ;  /* 0x000000812e00780c */ /* 0x000fc80003f06270 */
[----:B------:R-:W-:Y:S02]  /*13950*/  ISETP.LT.OR P3, PT, R44, 0x1, !P0 ;  /* 0x000000012c00780c */ /* 0x000fe40004761670 */
[----:B------:R-:W-:-:S11]  /*13960*/  P2R R80, PR, RZ, 0x1 ;  /* 0x00000001ff507803 */ /* 0x000fd60000000000 */
[----:B------:R-:W0:Y:S01]  /*13970*/  @!P3 LDC.64 R28, c[0x0][0x5c0] ;  /* 0x00017000ff1cbb82 */ /* 0x000e220000000a00 */
[----:B------:R-:W-:-:S04]  /*13980*/  @P3 LOP3.LUT R229, R229, 0x20000, RZ, 0xfc, !PT ;  /* 0x00020000e5e53812 */ /* 0x000fc800078efcff */
[----:B------:R-:W-:Y:S02]  /*13990*/  LOP3.LUT R229, R229, 0xfffffeff, RZ, 0xc0, !PT ;  /* 0xfffffeffe5e57812 */ /* 0x000fe400078ec0ff */
[----:B0-----:R-:W-:-:S04]  /*139a0*/  @!P3 IADD3 R34, P1, P2, R26, UR6, R28 ;  /* 0x000000061a22bc10 */ /* 0x001fc8000fa3e01c */
[----:B------:R-:W-:Y:S02]  /*139b0*/  @!P3 IADD3.X R35, R45, UR5, R29, P1, P2 ;  /* 0x000000052d23bc10 */ /* 0x000fe40008fe441d */
[----:B------:R-:W-:-:S13]  /*139c0*/  ISETP.LT.OR P3, PT, R44, 0x2, !P0 ;  /* 0x000000022c00780c */ /* 0x000fda0004761670 */
        /* <DEDUP_REMOVED lines=11> */
[----:B------:R-:W-:Y:S02]  /*13a80*/  ISETP.LT.OR P3, PT, R44, 0xa, !P0 ;  /* 0x0000000a2c00780c */ /* 0x000fe40004761670 */
[----:B------:R-:W-:-:S11]  /*13a90*/  ISETP.GE.AND P0, PT, R46, 0x101, PT ;  /* 0x000001012e00780c */ /* 0x000fd60003f06270 */
[----:B------:R-:W0:Y:S01]  /*13aa0*/  @!P3 LDC.64 R28, c[0x0][0x5c0] ;  /* 0x00017000ff1cbb82 */ /* 0x000e220000000a00 */
[----:B------:R-:W-:-:S04]  /*13ab0*/  @P3 LOP3.LUT R229, R229, 0x4000, RZ, 0xfc, !PT ;  /* 0x00004000e5e53812 */ /* 0x000fc800078efcff */
[----:B------:R-:W-:-:S04]  /*13ac0*/  LOP3.LUT R229, R229, 0xfffeffff, RZ, 0xc0, !PT ;  /* 0xfffeffffe5e57812 */ /* 0x000fc800078ec0ff */
        /* <DEDUP_REMOVED lines=16> */
[C---:B------:R-:W-:Y:S02]  /*13bd0*/  ISETP.LT.OR P3, PT, R44.reuse, 0x9, !P0 ;  /* 0x000000092c00780c */ /* 0x040fe40004761670 */
[----:B------:R-:W-:-:S11]  /*13be0*/  ISETP.LT.OR P0, PT, R44, 0xa, !P0 ;  /* 0x0000000a2c00780c */ /* 0x000fd60004701670 */
[----:B------:R-:W0:Y:S01]  /*13bf0*/  @!P3 LDC.64 R28, c[0x0][0x5c0] ;  /* 0x00017000ff1cbb82 */ /* 0x000e220000000a00 */
[----:B------:R-:W-:-:S04]  /*13c00*/  @P3 LOP3.LUT R229, R229, 0x800, RZ, 0xfc, !PT ;  /* 0x00000800e5e53812 */ /* 0x000fc800078efcff */
[----:B------:R-:W-:-:S04]  /*13c10*/  LOP3.LUT R229, R229, 0xfffffbff, RZ, 0xc0, !PT ;  /* 0xfffffbffe5e57812 */ /* 0x000fc800078ec0ff */
[----:B------:R-:W-:-:S04]  /*13c20*/  @P0 LOP3.LUT R229, R229, 0x400, RZ, 0xfc, !PT ;  /* 0x00000400e5e50812 */ /* 0x000fc800078efcff */
[----:B------:R-:W-:Y:S02]  /*13c30*/  LOP3.LUT R229, R229, 0xfffffffb, RZ, 0xc0, !PT ;  /* 0xfffffffbe5e57812 */ /* 0x000fe400078ec0ff */
[----:B0-----:R-:W-:-:S04]  /*13c40*/  @!P3 IADD3 R54, P1, P2, R26, UR10, R28 ;  /* 0x0000000a1a36bc10 */ /* 0x001fc8000fa3e01c */
[----:B------:R-:W-:Y:S02]  /*13c50*/  @!P3 IADD3.X R55, R45, UR9, R29, P1, P2 ;  /* 0x000000092d37bc10 */ /* 0x000fe40008fe441d */
[----:B------:R-:W0:Y:S02]  /*13c60*/  @!P0 LDC.64 R28, c[0x0][0x5c0] ;  /* 0x00017000ff1c8b82 */ /* 0x000e240000000a00 */
[----:B0-----:R-:W-:Y:S01]  /*13c70*/  @!P0 IADD3 R56, P1, P2, R26, UR10, R28 ;  /* 0x0000000a1a388c10 */ /* 0x001fe2000fa3e01c */
[----:B------:R-:W-:-:S03]  /*13c80*/  IMAD.U32 R28, RZ, RZ, UR7 ;  /* 0x00000007ff1c7e24 */ /* 0x000fc6000f8e00ff */
[----:B------:R-:W-:Y:S01]  /*13c90*/  @!P0 IADD3.X R57, R45, UR9, R29, P1, P2 ;  /* 0x000000092d398c10 */ /* 0x000fe20008fe441d */
[----:B------:R-:W-:Y:S01]  /*13ca0*/  IMAD.U32 R29, RZ, RZ, UR8 ;  /* 0x00000008ff1d7e24 */ /* 0x000fe2000f8e00ff */
[----:B------:R-:W-:-:S04]  /*13cb0*/  ISETP.GE.AND P1, PT, R46, 0x89, PT ;  /* 0x000000892e00780c */ /* 0x000fc80003f26270 */
[C---:B------:R-:W-:Y:S02]  /*13cc0*/  ISETP.LT.OR P0, PT, R44.reuse, 0x1, !P1 ;  /* 0x000000012c00780c */ /* 0x040fe40004f01670 */
[----:B------:R-:W-:Y:S02]  /*13cd0*/  ISETP.LT.OR P4, PT, R44, 0xa, !P1 ;  /* 0x0000000a2c00780c */ /* 0x000fe40004f81670 */
[----:B------:R-:W-:Y:S02]  /*13ce0*/  P2R R79, PR, RZ, 0x2 ;  /* 0x00000002ff4f7803 */ /* 0x000fe40000000000 */
[----:B------:R-:W-:-:S07]  /*13cf0*/  P2R R62, PR, RZ, 0x10 ;  /* 0x00000010ff3e7803 */ /* 0x000fce0000000000 */
        /* <DEDUP_REMOVED lines=8> */
[----:B------:R-:W-:Y:S02]  /*13d80*/  ISETP.LT.OR P0, PT, R44, 0x9, !P1 ;  /* 0x000000092c00780c */ /* 0x000fe40004f01670 */
[----:B------:R-:W-:-:S11]  /*13d90*/  LOP3.LUT R229, R229, 0xfffffffe, RZ, 0xc0, !PT ;  /* 0xfffffffee5e57812 */ /* 0x000fd600078ec0ff */
[--C-:B------:R-:W-:Y:S02]  /*13da0*/  @!P0 IADD3 R63, P2, P3, R63, UR6, R26.reuse ;  /* 0x000000063f3f8c10 */ /* 0x100fe4000fb5e01a */
[----:B------:R-:W-:Y:S02]  /*13db0*/  @P0 LOP3.LUT R229, R229, 0x1, RZ, 0xfc, !PT ;  /* 0x00000001e5e50812 */ /* 0x000fe400078efcff */
[----:B------:R-:W-:Y:S02]  /*13dc0*/  @!P0 IADD3.X R61, R28, UR5, R45, P2, P3 ;  /* 0x000000051c3d8c10 */ /* 0x000fe400097e642d */
[----:B------:R-:W-:-:S04]  /*13dd0*/  @!P4 IADD3 R60, P3, P2, R29, UR6, R26 ;  /* 0x000000061d3ccc10 */ /* 0x000fc8000fa7e01a */
[----:B------:R-:W-:Y:S02]  /*13de0*/  @!P4 IADD3.X R47, R28, UR5, R45, P3, P2 ;  /* 0x000000051c2fcc10 */ /* 0x000fe40009fe442d */
[----:B------:R-:W-:Y:S02]  /*13df0*/  ISETP.GE.AND P2, PT, R46, 0x109, PT ;  /* 0x000001092e00780c */ /* 0x000fe40003f46270 */
[----:B------:R-:W-:Y:S02]  /*13e00*/  LOP3.LUT P4, RZ, R229, 0x40, RZ, 0xc0, !PT ;  /* 0x00000040e5ff7812 */ /* 0x000fe4000788c0ff */
[C---:B------:R-:W-:Y:S02]  /*13e10*/  ISETP.LT.OR P5, PT, R44.reuse, 0x1, !P2 ;  /* 0x000000012c00780c */ /* 0x040fe400057a1670 */
[----:B------:R-:W-:Y:S02]  /*13e20*/  ISETP.LT.OR P1, PT, R44, 0x9, !P2 ;  /* 0x000000092c00780c */ /* 0x000fe40005721670 */
[----:B------:R-:W-:-:S02]  /*13e30*/  P2R R66, PR, RZ, 0x4 ;  /* 0x00000004ff427803 */ /* 0x000fc40000000000 */
[----:B------:R-:W-:Y:S02]  /*13e40*/  P2R R65, PR, RZ, 0x2 ;  /* 0x00000002ff417803 */ /* 0x000fe40000000000 */
[----:B------:R-:W-:-:S05]  /*13e50*/  P2R R58, PR, RZ, 0x20 ;  /* 0x00000020ff3a7803 */ /* 0x000fca0000000000 */
[----:B------:R-:W-:-:S04]  /*13e60*/  @!P5 IADD3 R68, P6, P3, R29, UR10, R26 ;  /* 0x0000000a1d44dc10 */ /* 0x000fc8000fbde01a */
[----:B------:R-:W-:Y:S02]  /*13e70*/  @!P5 IADD3.X R70, R70, UR9, R45, P6, P3 ;  /* 0x000000094646dc10 */ /* 0x000fe4000b7e642d */
[----:B------:R-:W-:Y:S02]  /*13e80*/  ISETP.LT.OR P6, PT, R44, 0x2, !P2 ;  /* 0x000000022c00780c */ /* 0x000fe400057c1670 */
[----:B------:R-:W-:Y:S02]  /*13e90*/  LOP3.LUT P5, RZ, R229, 0x80, RZ, 0xc0, !PT ;  /* 0x00000080e5ff7812 */ /* 0x000fe400078ac0ff */
[----:B------:R-:W-:-:S09]  /*13ea0*/  P2R R59, PR, RZ, 0x40 ;  /* 0x00000040ff3b7803 */ /* 0x000fd20000000000 */
[----:B------:R-:W-:-:S04]  /*13eb0*/  @!P6 IADD3 R72, P0, P3, R29, UR10, R26 ;  /* 0x0000000a1d48ec10 */ /* 0x000fc8000fb1e01a */
[----:B------:R-:W-:Y:S02]  /*13ec0*/  @!P6 IADD3.X R74, R74, UR9, R45, P0, P3 ;  /* 0x000000094a4aec10 */ /* 0x000fe400087e642d */
[----:B------:R-:W-:-:S04]  /*13ed0*/  @!P1 IADD3 R75, P0, P3, R75, UR10, R26 ;  /* 0x0000000a4b4b9c10 */ /* 0x000fc8000fb1e01a */
[----:B------:R-:W-:Y:S02]  /*13ee0*/  @!P1 IADD3.X R76, R76, UR9, R45, P0, P3 ;  /* 0x000000094c4c9c10 */ /* 0x000fe400087e642d */
[----:B------:R-:W-:-:S04]  /*13ef0*/  ISETP.LT.OR P0, PT, R44, 0xa, !P2 ;  /* 0x0000000a2c00780c */ /* 0x000fc80005701670 */
[----:B------:R-:W-:-:S09]  /*13f00*/  P2R R67, PR, RZ, 0x1 ;  /* 0x00000001ff437803 */ /* 0x000fd20000000000 */
[----:B------:R-:W-:-:S04]  /*13f10*/  @!P0 IADD3 R77, P6, P3, R77, UR10, R26 ;  /* 0x0000000a4d4d8c10 */ /* 0x000fc8000fbde01a */
[----:B------:R-:W-:Y:S02]  /*13f20*/  @!P0 IADD3.X R78, R78, UR9, R45, P6, P3 ;  /* 0x000000094e4e8c10 */ /* 0x000fe4000b7e642d */
[----:B------:R-:W-:Y:S02]  /*13f30*/  ISETP.GE.AND P3, PT, R46, 0x1, PT ;  /* 0x000000012e00780c */ /* 0x000fe40003f66270 */
[----:B------:R-:W-:Y:S02]  /*13f40*/  LOP3.LUT P6, RZ, R229, 0x1, RZ, 0xc0, !PT ;  /* 0x00000001e5ff7812 */ /* 0x000fe400078cc0ff */
[C---:B------:R-:W-:Y:S02]  /*13f50*/  ISETP.LT.OR P1, PT, R44.reuse, 0x1, !P3 ;  /* 0x000000012c00780c */ /* 0x040fe40005f21670 */
[----:B------:R-:W-:-:S11]  /*13f60*/  ISETP.LT.OR P0, PT, R44, 0x2, !P3 ;  /* 0x000000022c00780c */ /* 0x000fd60005f01670 */
[----:B------:R-:W0:Y:S02]  /*13f70*/  @!P1 LDC.64 R28, c[0x0][0x5c0] ;  /* 0x00017000ff1c9b82 */ /* 0x000e240000000a00 */
[----:B0-----:R-:W-:-:S05]  /*13f80*/  @!P1 IADD3 R28, P2, R26, R28, RZ ;  /* 0x0000001c1a1c9210 */ /* 0x001fca0007f5e0ff */
[----:B------:R-:W-:-:S05]  /*13f90*/  @!P1 IMAD.X R29, R45, 0x1, R29, P2 ;  /* 0x000000012d1d9824 */ /* 0x000fca00010e061d */
[----:B------:R0:W-:Y:S02]  /*13fa0*/  @!P1 STG.E.U8 desc[UR44][R28.64], R225 ;  /* 0x000000e11c009986 */ /* 0x0001e4000c10112c */
[----:B0-----:R-:W0:Y:S02]  /*13fb0*/  @!P0 LDC.64 R28, c[0x0][0x5c0] ;  /* 0x00017000ff1c8b82 */ /* 0x001e240000000a00 */
[----:B0-----:R-:W-:-:S05]  /*13fc0*/  @!P0 IADD3 R28, P1, R26, R28, RZ ;  /* 0x0000001c1a1c8210 */ /* 0x001fca0007f3e0ff */
[----:B------:R-:W-:Y:S01]  /*13fd0*/  @!P0 IMAD.X R29, R45, 0x1, R29, P1 ;  /* 0x000000012d1d8824 */ /* 0x000fe200008e061d */
[----:B------:R-:W-:-:S04]  /*13fe0*/  ISETP.LT.OR P1, PT, R44, 0x9, !P3 ;  /* 0x000000092c00780c */ /* 0x000fc80005f21670 */
[----:B------:R0:W-:Y:S01]  /*13ff0*/  @!P0 STG.E.U8 desc[UR44][R28.64+0x1], R81 ;  /* 0x000001511c008986 */ /* 0x0001e2000c10112c */
[----:B------:R-:W-:-:S03]  /*14000*/  LOP3.LUT P0, RZ, R229, 0x4, RZ, 0xc0, !PT ;  /* 0x00000004e5ff7812 */ /* 0x000fc6000780c0ff */
[----:B------:R1:W-:Y:S01]  /*14010*/  @!P5 STG.E.U8 desc[UR44][R36.64], R223 ;  /* 0x000000df2400d986 */ /* 0x0003e2000c10112c */
[----:B------:R-:W-:-:S03]  /*14020*/  LOP3.LUT P5, RZ, R229, 0x100, RZ, 0xc0, !PT ;  /* 0x00000100e5ff7812 */ /* 0x000fc600078ac0ff */
[----:B------:R2:W-:Y:S01]  /*14030*/  @!P4 STG.E.U8 desc[UR44][R32.64+0x1], R83 ;  /* 0x000001532000c986 */ /* 0x0005e2000c10112c */
[----:B------:R-:W-:Y:S01]  /*14040*/  ISETP.LT.OR P4, PT, R44, 0xa, !P3 ;  /* 0x0000000a2c00780c */ /* 0x000fe20005f81670 */
[----:B0-----:R-:W0:Y:S01]  /*14050*/  @!P1 LDC.64 R28, c[0x0][0x5c0] ;  /* 0x00017000ff1c9b82 */ /* 0x001e220000000a00 */
[----:B------:R-:W-:Y:S02]  /*14060*/  F2FP.SATFINITE.E4M3.F32.PACK_AB_MERGE_C R81, RZ, R218, RZ ;  /* 0x000000daff51723e */ /* 0x000fe400048070ff */
[----:B-1----:R-:W-:Y:S02]  /*14070*/  F2FP.SATFINITE.E4M3.F32.PACK_AB_MERGE_C R37, RZ, R220, RZ ;  /* 0x000000dcff25723e */ /* 0x002fe400048070ff */
[----:B--2---:R-:W-:Y:S02]  /*14080*/  P2R R32, PR, RZ, 0x20 ;  /* 0x00000020ff207803 */ /* 0x004fe40000000000 */
[----:B------:R-:W-:-:S04]  /*14090*/  LOP3.LUT P5, RZ, R229, 0x20000, RZ, 0xc0, !PT ;  /* 0x00020000e5ff7812 */ /* 0x000fc800078ac0ff */
[----:B------:R-:W-:Y:S02]  /*140a0*/  P2R R33, PR, RZ, 0x20 ;  /* 0x00000020ff217803 */ /* 0x000fe40000000000 */
[----:B------:R-:W-:-:S04]  /*140b0*/  LOP3.LUT P5, RZ, R229, 0x40000, RZ, 0xc0, !PT ;  /* 0x00040000e5ff7812 */ /* 0x000fc800078ac0ff */
[----:B------:R-:W-:Y:S02]  /*140c0*/  P2R R36, PR, RZ, 0x20 ;  /* 0x00000020ff247803 */ /* 0x000fe40000000000 */
[----:B------:R-:W-:Y:S02]  /*140d0*/  LOP3.LUT P5, RZ, R229, 0x80000, RZ, 0xc0, !PT ;  /* 0x00080000e5ff7812 */ /* 0x000fe400078ac0ff */
[----:B0-----:R-:W-:-:S05]  /*140e0*/  @!P1 IADD3 R28, P2, R26, R28, RZ ;  /* 0x0000001c1a1c9210 */ /* 0x001fca0007f5e0ff */
[----:B------:R-:W-:Y:S01]  /*140f0*/  @!P1 IMAD.X R29, R45, 0x1, R29, P2 ;  /* 0x000000012d1d9824 */ /* 0x000fe200010e061d */
[----:B------:R-:W-:-:S04]  /*14100*/  LOP3.LUT P2, RZ, R229, 0x2, RZ, 0xc0, !PT ;  /* 0x00000002e5ff7812 */ /* 0x000fc8000784c0ff */
[----:B------:R0:W-:Y:S02]  /*14110*/  @!P1 STG.E.U8 desc[UR44][R28.64+0x8], R221 ;  /* 0x000008dd1c009986 */ /* 0x0001e4000c10112c */
[----:B0-----:R-:W0:Y:S02]  /*14120*/  @!P4 LDC.64 R28, c[0x0][0x5c0] ;  /* 0x00017000ff1ccb82 */ /* 0x001e240000000a00 */
[----:B0-----:R-:W-:-:S05]  /*14130*/  @!P4 IADD3 R28, P1, R26, R28, RZ ;  /* 0x0000001c1a1cc210 */ /* 0x001fca0007f3e0ff */
[----:B------:R-:W-:Y:S01]  /*14140*/  @!P4 IMAD.X R29, R45, 0x1, R29, P1 ;  /* 0x000000012d1dc824 */ /* 0x000fe200008e061d */
[----:B------:R-:W-:-:S04]  /*14150*/  LOP3.LUT P1, RZ, R229, 0x8000, RZ, 0xc0, !PT ;  /* 0x00008000e5ff7812 */ /* 0x000fc8000782c0ff */
[----:B------:R0:W-:Y:S01]  /*14160*/  @!P4 STG.E.U8 desc[UR44][R28.64+0x9], R37 ;  /* 0x000009251c00c986 */ /* 0x0001e2000c10112c */
[----:B------:R-:W-:-:S03]  /*14170*/  LOP3.LUT P4, RZ, R229, 0x4000, RZ, 0xc0, !PT ;  /* 0x00004000e5ff7812 */ /* 0x000fc6000788c0ff */
[----:B------:R-:W-:Y:S01]  /*14180*/  @!P5 STG.E.U8 desc[UR44][R48.64+0x8], R219 ;  /* 0x000008db3000d986 */ /* 0x000fe2000c10112c */
[----:B------:R-:W-:Y:S01]  /*14190*/  ISETP.NE.AND P5, PT, R36, RZ, PT ;  /* 0x000000ff2400720c */ /* 0x000fe20003fa5270 */
[----:B0-----:R-:W0:-:S12]  /*141a0*/  @!P0 LDC.64 R28, c[0x0][0x5c0] ;  /* 0x00017000ff1c8b82 */ /* 0x001e180000000a00 */
[----:B------:R-:W-:Y:S01]  /*141b0*/  @!P5 STG.E.U8 desc[UR44][R40.64+0x9], R81 ;  /* 0x000009512800d986 */ /* 0x000fe2000c10112c */
[----:B------:R-:W-:Y:S02]  /*141c0*/  ISETP.NE.AND P5, PT, R33, RZ, PT ;  /* 0x000000ff2100720c */ /* 0x000fe40003fa5270 */
[----:B------:R-:W-:-:S11]  /*141d0*/  F2FP.SATFINITE.E4M3.F32.PACK_AB_MERGE_C R33, RZ, R216, RZ ;  /* 0x000000d8ff21723e */ /* 0x000fd600048070ff */
[----:B------:R-:W-:Y:S01]  /*141e0*/  @!P5 STG.E.U8 desc[UR44][R34.64], R217 ;  /* 0x000000d92200d986 */ /* 0x000fe2000c10112c */
[----:B------:R-:W-:-:S13]  /*141f0*/  ISETP.NE.AND P5, PT, R32, RZ, PT ;  /* 0x000000ff2000720c */ /* 0x000fda0003fa5270 */
[----:B------:R1:W-:Y:S01]  /*14200*/  @!P5 STG.E.U8 desc[UR44][R30.64+0x1], R33 ;  /* 0x000001211e00d986 */ /* 0x0003e2000c10112c */
[----:B0-----:R-:W-:-:S05]  /*14210*/  @!P0 IADD3 R28, P5, R73, R28, RZ ;  /* 0x0000001c491c8210 */ /* 0x001fca0007fbe0ff */
[----:B------:R-:W-:Y:S01]  /*14220*/  @!P0 IMAD.X R29, R71, 0x1, R29, P5 ;  /* 0x00000001471d8824 */ /* 0x000fe200028e061d */
[----:B------:R-:W-:-:S04]  /*14230*/  LOP3.LUT P5, RZ, R229, 0x2000, RZ, 0xc0, !PT ;  /* 0x00002000e5ff7812 */ /* 0x000fc800078ac0ff */
[----:B------:R0:W-:Y:S01]  /*14240*/  @!P0 STG.E.U8 desc[UR44][R28.64], R215 ;  /* 0x000000d71c008986 */ /* 0x0001e2000c10112c */
[----:B-1----:R-:W-:Y:S02]  /*14250*/  F2FP.SATFINITE.E4M3.F32.PACK_AB_MERGE_C R31, RZ, R214, RZ ;  /* 0x000000d6ff1f723e */ /* 0x002fe400048070ff */
[----:B------:R-:W-:Y:S01]  /*14260*/  F2FP.SATFINITE.E4M3.F32.PACK_AB_MERGE_C R33, RZ, R212, RZ ;  /* 0x000000d4ff21723e */ /* 0x000fe200048070ff */
[----:B0-----:R-:W0:Y:S02]  /*14270*/  @!P2 LDC.64 R28, c[0x0][0x5c0] ;  /* 0x00017000ff1cab82 */ /* 0x001e240000000a00 */
[----:B0-----:R-:W-:-:S05]  /*14280*/  @!P2 IADD3 R28, P0, R69, R28, RZ ;  /* 0x0000001c451ca210 */ /* 0x001fca0007f1e0ff */
[----:B------:R-:W-:Y:S01]  /*14290*/  @!P2 IMAD.X R29, R64, 0x1, R29, P0 ;  /* 0x00000001401da824 */ /* 0x000fe200000e061d */
[----:B------:R-:W-:-:S04]  /*142a0*/  ISETP.NE.AND P0, PT, R67, RZ, PT ;  /* 0x000000ff4300720c */ /* 0x000fc80003f05270 */
[----:B------:R0:W-:Y:S01]  /*142b0*/  @!P2 STG.E.U8 desc[UR44][R28.64+0x1], R31 ;  /* 0x0000011f1c00a986 */ /* 0x0001e2000c10112c */
[----:B------:R-:W-:-:S03]  /*142c0*/  ISETP.NE.AND P2, PT, R66, RZ, PT ;  /* 0x000000ff4200720c */ /* 0x000fc60003f45270 */
[----:B------:R-:W-:Y:S01]  /*142d0*/  @!P1 STG.E.U8 desc[UR44][R42.64+0x8], R213 ;  /* 0x000008d52a009986 */ /* 0x000fe2000c10112c */
[----:B------:R-:W-:-:S03]  /*142e0*/  ISETP.NE.AND P1, PT, R65, RZ, PT ;  /* 0x000000ff4100720c */ /* 0x000fc60003f25270 */
[----:B------:R1:W-:Y:S01]  /*142f0*/  @!P4 STG.E.U8 desc[UR44][R38.64+0x9], R33 ;  /* 0x000009212600c986 */ /* 0x0003e2000c10112c */
[----:B0-----:R-:W0:Y:S01]  /*14300*/  @!P6 LDC.64 R28, c[0x0][0x5c0] ;  /* 0x00017000ff1ceb82 */ /* 0x001e220000000a00 */
[----:B------:R-:W-:Y:S02]  /*14310*/  F2FP.SATFINITE.E4M3.F32.PACK_AB_MERGE_C R31, RZ, R210, RZ ;  /* 0x000000d2ff1f723e */ /* 0x000fe400048070ff */
[----:B-1----:R-:W-:Y:S02]  /*14320*/  F2FP.SATFINITE.E4M3.F32.PACK_AB_MERGE_C R33, RZ, R208, RZ ;  /* 0x000000d0ff21723e */ /* 0x002fe400048070ff */
[----:B------:R-:W-:Y:S02]  /*14330*/  F2FP.SATFINITE.E4M3.F32.PACK_AB_MERGE_C R39, RZ, R204, RZ ;  /* 0x000000ccff27723e */ /* 0x000fe400048070ff */
[----:B0-----:R-:W-:-:S05]  /*14340*/  @!P6 IADD3 R28, P4, R63, R28, RZ ;  /* 0x0000001c3f1ce210 */ /* 0x001fca0007f9e0ff */
[----:B------:R-:W-:Y:S01]  /*14350*/  @!P6 IMAD.X R29, R61, 0x1, R29, P4 ;  /* 0x000000013d1de824 */ /* 0x000fe200020e061d */
[----:B------:R-:W-:-:S04]  /*14360*/  ISETP.NE.AND P4, PT, R62, RZ, PT ;  /* 0x000000ff3e00720c */ /* 0x000fc80003f85270 */
[----:B------:R0:W-:Y:S09]  /*14370*/  @!P6 STG.E.U8 desc[UR44][R28.64+0x8], R211 ;  /* 0x000008d31c00e986 */ /* 0x0001f2000c10112c */
[----:B0-----:R-:W0:Y:S02]  /*14380*/  @!P4 LDC.64 R28, c[0x0][0x5c0] ;  /* 0x00017000ff1ccb82 */ /* 0x001e240000000a00 */
[----:B0-----:R-:W-:-:S05]  /*14390*/  @!P4 IADD3 R28, P6, R60, R28, RZ ;  /* 0x0000001c3c1cc210 */ /* 0x001fca0007fde0ff */
[----:B------:R-:W-:Y:S01]  /*143a0*/  @!P4 IMAD.X R29, R47, 0x1, R29, P6 ;  /* 0x000000012f1dc824 */ /* 0x000fe200030e061d */
[----:B------:R-:W-:-:S04]  /*143b0*/  ISETP.NE.AND P6, PT, R59, RZ, PT ;  /* 0x000000ff3b00720c */ /* 0x000fc80003fc5270 */
[----:B------:R0:W-:Y:S01]  /*143c0*/  @!P4 STG.E.U8 desc[UR44][R28.64+0x9], R31 ;  /* 0x0000091f1c00c986 */ /* 0x0001e2000c10112c */
[----:B------:R-:W-:-:S03]  /*143d0*/  LOP3.LUT P4, RZ, R229, 0x1000, RZ, 0xc0, !PT ;  /* 0x00001000e5ff7812 */ /* 0x000fc6000788c0ff */
[----:B------:R-:W-:Y:S01]  /*143e0*/  @!P5 STG.E.U8 desc[UR44][R52.64], R209 ;  /* 0x000000d13400d986 */ /* 0x000fe2000c10112c */
[----:B------:R-:W-:Y:S02]  /*143f0*/  ISETP.NE.AND P5, PT, R58, RZ, PT ;  /* 0x000000ff3a00720c */ /* 0x000fe40003fa5270 */
[----:B0-----:R-:W-:-:S07]  /*14400*/  F2FP.SATFINITE.E4M3.F32.PACK_AB_MERGE_C R31, RZ, R206, RZ ;  /* 0x000000ceff1f723e */ /* 0x001fce00048070ff */
[----:B------:R-:W-:Y:S04]  /*14410*/  @!P4 STG.E.U8 desc[UR44][R50.64+0x1], R33 ;  /* 0x000001213200c986 */ /* 0x000fe8000c10112c */
[----:B------:R-:W0:Y:S02]  /*14420*/  @!P5 LDC.64 R28, c[0x0][0x5c0] ;  /* 0x00017000ff1cdb82 */ /* 0x000e240000000a00 */
[----:B0-----:R-:W-:-:S05]  /*14430*/  @!P5 IADD3 R28, P4, R68, R28, RZ ;  /* 0x0000001c441cd210 */ /* 0x001fca0007f9e0ff */
[----:B------:R-:W-:-:S05]  /*14440*/  @!P5 IMAD.X R29, R70, 0x1, R29, P4 ;  /* 0x00000001461dd824 */ /* 0x000fca00020e061d */
[----:B------:R0:W-:Y:S01]  /*14450*/  @!P5 STG.E.U8 desc[UR44][R28.64], R207 ;  /* 0x000000cf1c00d986 */ /* 0x0001e2000c10112c */
[----:B------:R-:W-:Y:S01]  /*14460*/  LOP3.LUT P5, RZ, R229, 0x400, RZ, 0xc0, !PT ;  /* 0x00000400e5ff7812 */ /* 0x000fe200078ac0ff */
[----:B0-----:R-:W0:Y:S02]  /*14470*/  @!P6 LDC.64 R28, c[0x0][0x5c0] ;  /* 0x00017000ff1ceb82 */ /* 0x001e240000000a00 */
[----:B0-----:R-:W-:-:S05]  /*14480*/  @!P6 IADD3 R28, P4, R72, R28, RZ ;  /* 0x0000001c481ce210 */ /* 0x001fca0007f9e0ff */
[----:B------:R-:W-:Y:S01]  /*14490*/  @!P6 IMAD.X R29, R74, 0x1, R29, P4 ;  /* 0x000000014a1de824 */ /* 0x000fe200020e061d */
[C---:B------:R-:W-:Y:S02]  /*144a0*/  LOP3.LUT P4, RZ, R229.reuse, 0x800, RZ, 0xc0, !PT ;  /* 0x00000800e5ff7812 */ /* 0x040fe4000788c0ff */
[----:B------:R-:W-:Y:S02]  /*144b0*/  LOP3.LUT R229, R229, 0xffbfffff, RZ, 0xc0, !PT ;  /* 0xffbfffffe5e57812 */ /* 0x000fe400078ec0ff */
[----:B------:R0:W-:Y:S09]  /*144c0*/  @!P6 STG.E.U8 desc[UR44][R28.64+0x1], R31 ;  /* 0x0000011f1c00e986 */ /* 0x0001f2000c10112c */
[----:B------:R-:W-:Y:S01]  /*144d0*/  @!P4 STG.E.U8 desc[UR44][R54.64+0x8], R205 ;  /* 0x000008cd3600c986 */ /* 0x000fe2000c10112c */
[----:B0-----:R-:W0:Y:S03]  /*144e0*/  @!P1 LDC.64 R28, c[0x0][0x5c0] ;  /* 0x00017000ff1c9b82 */ /* 0x001e260000000a00 */
[----:B------:R1:W-:Y:S02]  /*144f0*/  @!P5 STG.E.U8 desc[UR44][R56.64+0x9], R39 ;  /* 0x000009273800d986 */ /* 0x0003e4000c10112c */
[----:B-1----:R-:W-:-:S02]  /*14500*/  F2FP.SATFINITE.E4M3.F32.PACK_AB_MERGE_C R39, RZ, R198, RZ ;  /* 0x000000c6ff27723e */ /* 0x002fc400048070ff */
[----:B0-----:R-:W-:-:S05]  /*14510*/  @!P1 IADD3 R34, P4, R75, R28, RZ ;  /* 0x0000001c4b229210 */ /* 0x001fca0007f9e0ff */
[----:B------:R-:W-:Y:S02]  /*14520*/  @!P1 IMAD.X R35, R76, 0x1, R29, P4 ;  /* 0x000000014c239824 */ /* 0x000fe400020e061d */
[----:B------:R-:W0:Y:S03]  /*14530*/  @!P0 LDC.64 R28, c[0x0][0x5c0] ;  /* 0x00017000ff1c8b82 */ /* 0x000e260000000a00 */
[----:B------:R1:W-:Y:S02]  /*14540*/  @!P1 STG.E.U8 desc[UR44][R34.64+0x8], R203 ;  /* 0x000008cb22009986 */ /* 0x0003e4000c10112c */
[----:B-1----:R-:W-:Y:S02]  /*14550*/  F2FP.SATFINITE.E4M3.F32.PACK_AB_MERGE_C R35, RZ, R200, RZ ;  /* 0x000000c8ff23723e */ /* 0x002fe400048070ff */
[----:B0-----:R-:W-:-:S05]  /*14560*/  @!P0 IADD3 R36, P4, R77, R28, RZ ;  /* 0x0000001c4d248210 */ /* 0x001fca0007f9e0ff */
[----:B------:R-:W-:Y:S01]  /*14570*/  @!P0 IMAD.X R37, R78, 0x1, R29, P4 ;  /* 0x000000014e258824 */ /* 0x000fe200020e061d */
[----:B------:R-:W-:-:S04]  /*14580*/  ISETP.GE.AND P4, PT, R46, 0x181, PT ;  /* 0x000001812e00780c */ /* 0x000fc80003f86270 */
[----:B------:R-:W-:-:S13]  /*14590*/  ISETP.LT.OR P5, PT, R44, 0x1, !P4 ;  /* 0x000000012c00780c */ /* 0x000fda00067a1670 */
[----:B------:R-:W0:Y:S01]  /*145a0*/  @!P5 LDC.64 R28, c[0x0][0x5c0] ;  /* 0x00017000ff1cdb82 */ /* 0x000e220000000a00 */
[----:B------:R-:W-:Y:S02]  /*145b0*/  @!P5 IMAD.MOV.U32 R30, RZ, RZ, R26 ;  /* 0x000000ffff1ed224 */ /* 0x000fe400078e001a */
[----:B------:R-:W-:Y:S02]  /*145c0*/  @!P5 IMAD.MOV.U32 R31, RZ, RZ, R45 ;  /* 0x000000ffff1fd224 */ /* 0x000fe400078e002d */
[----:B------:R-:W-:Y:S02]  /*145d0*/  @!P5 IMAD R33, R25, 0x180, RZ ;  /* 0x000001801921d824 */ /* 0x000fe400078e02ff */
[----:B------:R-:W-:-:S03]  /*145e0*/  @!P5 IMAD.WIDE.U32 R30, R24, 0x180, R30 ;  /* 0x00000180181ed825 */ /* 0x000fc600078e001e */
[----:B0-----:R-:W-:-:S04]  /*145f0*/  @!P5 IADD3 R32, P6, R30, R28, RZ ;  /* 0x0000001c1e20d210 */ /* 0x001fc80007fde0ff */
[----:B------:R-:W-:Y:S02]  /*14600*/  @!P5 IADD3.X R33, R29, R31, R33, P6, !PT ;  /* 0x0000001f1d21d210 */ /* 0x000fe400037fe421 */
        /* <DEDUP_REMOVED lines=8> */
[----:B------:R-:W-:Y:S02]  /*14690*/  F2FP.SATFINITE.E4M3.F32.PACK_AB_MERGE_C R31, RZ, R202, RZ ;  /* 0x000000caff1f723e */ /* 0x000fe400048070ff */
[----:B------:R-:W-:-:S03]  /*146a0*/  ISETP.NE.AND P1, PT, R79, RZ, PT ;  /* 0x000000ff4f00720c */ /* 0x000fc60003f25270 */
[----:B------:R0:W-:Y:S01]  /*146b0*/  @!P0 STG.E.U8 desc[UR44][R36.64+0x9], R31 ;  /* 0x0000091f24008986 */ /* 0x0001e2000c10112c */
[----:B------:R-:W-:-:S03]  /*146c0*/  ISETP.NE.AND P0, PT, R80, RZ, PT ;  /* 0x000000ff5000720c */ /* 0x000fc60003f05270 */
[----:B------:R0:W-:Y:S01]  /*146d0*/  @!P5 STG.E.U8 desc[UR44][R32.64], R201 ;  /* 0x000000c92000d986 */ /* 0x0001e2000c10112c */
[----:B------:R-:W-:-:S03]  /*146e0*/  ISETP.GE.AND P5, PT, R46, 0x189, PT ;  /* 0x000001892e00780c */ /* 0x000fc60003fa6270 */
[----:B------:R0:W-:Y:S10]  /*146f0*/  @!P6 STG.E.U8 desc[UR44][R28.64+0x1], R35 ;  /* 0x000001231c00e986 */ /* 0x0001f4000c10112c */
[----:B------:R-:W-:-:S02]  /*14700*/  @P5 LOP3.LUT R229, R229, 0x400000, RZ, 0xfc, !PT ;  /* 0x00400000e5e55812 */ /* 0x000fc400078efcff */
[----:B------:R-:W-:-:S13]  /*14710*/  ISETP.LT.OR P5, PT, R44, 0x1, !P5 ;  /* 0x000000012c00780c */ /* 0x000fda0006fa1670 */
[----:B0-----:R-:W-:Y:S05]  /*14720*/  @P5 BRA `(.L_x_38) ;  /* 0x00000000002c5947 */ /* 0x001fea0003800000 */
[----:B------:R-:W-:Y:S01]  /*14730*/  IMAD.MOV.U32 R28, RZ, RZ, R26 ;  /* 0x000000ffff1c7224 */ /* 0x000fe200078e001a */
[----:B------:R-:W-:Y:S01]  /*14740*/  ULDC.64 UR12, c[0x0][0x5c0] ;  /* 0x00017000000c7ab9 */ /* 0x000fe20000000a00 */
[----:B------:R-:W-:Y:S02]  /*14750*/  IMAD.MOV.U32 R29, RZ, RZ, R45 ;  /* 0x000000ffff1d7224 */ /* 0x000fe400078e002d */
[----:B------:R-:W-:Y:S02]  /*14760*/  IMAD R31, R25, 0x180, RZ ;  /* 0x00000180191f7824 */ /* 0x000fe400078e02ff */
[----:B------:R-:W-:-:S04]  /*14770*/  IMAD.WIDE.U32 R28, R24, 0x180, R28 ;  /* 0x00000180181c7825 */ /* 0x000fc800078e001c */
[----:B------:R-:W-:Y:S02]  /*14780*/  IMAD.U32 R33, RZ, RZ, UR12 ;  /* 0x0000000cff217e24 */ /* 0x000fe4000f8e00ff */
[----:B------:R-:W-:Y:S02]  /*14790*/  IMAD.U32 R30, RZ, RZ, UR13 ;  /* 0x0000000dff1e7e24 */ /* 0x000fe4000f8e00ff */
[----:B------:R-:W-:Y:S01]  /*147a0*/  IMAD.IADD R31, R29, 0x1, R31 ;  /* 0x000000011d1f7824 */ /* 0x000fe200078e021f */
[----:B------:R-:W-:-:S04]  /*147b0*/  IADD3 R28, P5, P6, R28, UR8, R33 ;  /* 0x000000081c1c7c10 */ /* 0x000fc8000febe021 */
[----:B------:R-:W-:-:S05]  /*147c0*/  IADD3.X R29, R31, UR7, R30, P5, P6 ;  /* 0x000000071f1d7c10 */ /* 0x000fca000afec41e */
[----:B------:R0:W-:Y:S04]  /*147d0*/  STG.E.U8 desc[UR44][R28.64], R199 ;  /* 0x000000c71c007986 */ /* 0x0001e8000c10112c */
.L_x_38:
[----:B------:R-:W-:Y:S05]  /*147e0*/  BSYNC B1 ;  /* 0x0000000000017941 */ /* 0x000fea0003800000 */
.L_x_37:
[----:B------:R-:W-:Y:S01]  /*147f0*/  LOP3.LUT P5, RZ, R229, 0x400000, RZ, 0xc0, !PT ;  /* 0x00400000e5ff7812 */ /* 0x000fe200078ac0ff */
[----:B------:R-:W-:Y:S03]  /*14800*/  BSSY B1, `(.L_x_39) ;  /* 0x000000e000017945 */ /* 0x000fe60003800000 */
[----:B------:R-:W-:-:S13]  /*14810*/  ISETP.LT.OR P5, PT, R44, 0x2, !P5 ;  /* 0x000000022c00780c */ /* 0x000fda0006fa1670 */
[----:B------:R-:W-:Y:S05]  /*14820*/  @P5 BRA `(.L_x_40) ;  /* 0x00000000002c5947 */ /* 0x000fea0003800000 */
[----:B0-----:R-:W-:Y:S01]  /*14830*/  IMAD.MOV.U32 R28, RZ, RZ, R26 ;  /* 0x000000ffff1c7224 */ /* 0x001fe200078e001a */
        /* <DEDUP_REMOVED lines=10> */
.L_x_40:
[----:B------:R-:W-:Y:S05]  /*148e0*/  BSYNC B1 ;  /* 0x0000000000017941 */ /* 0x000fea0003800000 */
.L_x_39:
[----:B------:R-:W-:Y:S01]  /*148f0*/  ISETP.LT.OR P6, PT, R44, 0x9, !P4 ;  /* 0x000000092c00780c */ /* 0x000fe200067c1670 */
[----:B------:R-:W-:Y:S01]  /*14900*/  FMUL R197, R197, UR39 ;  /* 0x00000027c5c57c20 */ /* 0x000fe20008400000 */
[----:B------:R-:W-:Y:S01]  /*14910*/  P2R R35, PR, RZ, 0x1 ;  /* 0x00000001ff237803 */ /* 0x000fe20000000000 */
[----:B------:R-:W-:Y:S01]  /*14920*/  FMUL R196, R196, UR39 ;  /* 0x00000027c4c47c20 */ /* 0x000fe20008400000 */
[----:B------:R-:W-:Y:S01]  /*14930*/  FMUL R195, R195, UR39 ;  /* 0x00000027c3c37c20 */ /* 0x000fe20008400000 */
[----:B------:R-:W-:Y:S01]  /*14940*/  FMUL R194, R194, UR39 ;  /* 0x00000027c2c27c20 */ /* 0x000fe20008400000 */
[----:B------:R-:W-:Y:S01]  /*14950*/  F2FP.SATFINITE.E4M3.F32.PACK_AB_MERGE_C R197, RZ, R197, RZ ;  /* 0x000000c5ffc5723e */ /* 0x000fe200048070ff */
[----:B------:R-:W-:Y:S02]  /*14960*/  BSSY B1, `(.L_x_41) ;  /* 0x0000024000017945 */ /* 0x000fe40003800000 */
[----:B------:R-:W-:-:S04]  /*14970*/  F2FP.SATFINITE.E4M3.F32.PACK_AB_MERGE_C R195, RZ, R195, RZ ;  /* 0x000000c3ffc3723e */ /* 0x000fc800048070ff */
[----:B01----:R-:W0:Y:S01]  /*14980*/  @!P6 LDC.64 R28, c[0x0][0x5c0] ;  /* 0x00017000ff1ceb82 */ /* 0x003e220000000a00 */
[----:B------:R-:W-:Y:S02]  /*14990*/  @!P6 IMAD.MOV.U32 R30, RZ, RZ, R26 ;  /* 0x000000ffff1ee224 */ /* 0x000fe400078e001a */
[----:B------:R-:W-:Y:S02]  /*149a0*/  @!P6 IMAD.MOV.U32 R31, RZ, RZ, R45 ;  /* 0x000000ffff1fe224 */ /* 0x000fe400078e002d */
[----:B------:R-:W-:Y:S02]  /*149b0*/  @!P6 IMAD R33, R25, 0x180, RZ ;  /* 0x000001801921e824 */ /* 0x000fe400078e02ff */
[----:B------:R-:W-:-:S03]  /*149c0*/  @!P6 IMAD.WIDE.U32 R30, R24, 0x180, R30 ;  /* 0x00000180181ee825 */ /* 0x000fc600078e001e */
[----:B0-----:R-:W-:-:S04]  /*149d0*/  @!P6 IADD3 R32, P5, R30, R28, RZ ;  /* 0x0000001c1e20e210 */ /* 0x001fc80007fbe0ff */
[----:B------:R-:W-:Y:S02]  /*149e0*/  @!P6 IADD3.X R33, R29, R31, R33, P5, !PT ;  /* 0x0000001f1d21e210 */ /* 0x000fe40002ffe421 */
[----:B------:R-:W-:-:S03]  /*149f0*/  ISETP.LT.OR P5, PT, R44, 0xa, !P4 ;  /* 0x0000000a2c00780c */ /* 0x000fc600067a1670 */
[----:B------:R0:W-:Y:S01]  /*14a00*/  @!P6 STG.E.U8 desc[UR44][R32.64+0x8], R197 ;  /* 0x000008c52000e986 */ /* 0x0001e2000c10112c */
[----:B------:R-:W-:-:S09]  /*14a10*/  LOP3.LUT P6, RZ, R229, 0x400000, RZ, 0xc0, !PT ;  /* 0x00400000e5ff7812 */ /* 0x000fd200078cc0ff */
[----:B------:R-:W1:Y:S01]  /*14a20*/  @!P5 LDC.64 R30, c[0x0][0x5c0] ;  /* 0x00017000ff1edb82 */ /* 0x000e620000000a00 */
[----:B------:R-:W-:Y:S02]  /*14a30*/  @!P5 IMAD.MOV.U32 R28, RZ, RZ, R26 ;  /* 0x000000ffff1cd224 */ /* 0x000fe400078e001a */
[----:B------:R-:W-:Y:S02]  /*14a40*/  @!P5 IMAD.MOV.U32 R29, RZ, RZ, R45 ;  /* 0x000000ffff1dd224 */ /* 0x000fe400078e002d */
[----:B------:R-:W-:Y:S02]  /*14a50*/  @!P5 IMAD R34, R25, 0x180, RZ ;  /* 0x000001801922d824 */ /* 0x000fe400078e02ff */
[----:B------:R-:W-:-:S03]  /*14a60*/  @!P5 IMAD.WIDE.U32 R28, R24, 0x180, R28 ;  /* 0x00000180181cd825 */ /* 0x000fc600078e001c */
[----:B-1----:R-:W-:-:S04]  /*14a70*/  @!P5 IADD3 R28, P0, R28, R30, RZ ;  /* 0x0000001e1c1cd210 */ /* 0x002fc80007f1e0ff */
[----:B------:R-:W-:Y:S02]  /*14a80*/  @!P5 IADD3.X R29, R31, R29, R34, P0, !PT ;  /* 0x0000001d1f1dd210 */ /* 0x000fe400007fe422 */
[----:B------:R-:W-:Y:S02]  /*14a90*/  F2FP.SATFINITE.E4M3.F32.PACK_AB_MERGE_C R31, RZ, R196, RZ ;  /* 0x000000c4ff1f723e */ /* 0x000fe400048070ff */
[----:B------:R-:W-:Y:S02]  /*14aa0*/  ISETP.NE.AND P0, PT, R35, RZ, PT ;  /* 0x000000ff2300720c */ /* 0x000fe40003f05270 */
[----:B------:R-:W-:Y:S01]  /*14ab0*/  F2FP.SATFINITE.E4M3.F32.PACK_AB_MERGE_C R35, RZ, R194, RZ ;  /* 0x000000c2ff23723e */ /* 0x000fe200048070ff */
[----:B------:R0:W-:Y:S01]  /*14ac0*/  @!P5 STG.E.U8 desc[UR44][R28.64+0x9], R31 ;  /* 0x0000091f1c00d986 */ /* 0x0001e2000c10112c */
        /* <DEDUP_REMOVED lines=13> */
.L_x_42:
[----:B------:R-:W-:Y:S05]  /*14ba0*/  BSYNC B1 ;  /* 0x0000000000017941 */ /* 0x000fea0003800000 */
.L_x_41:
        /* <DEDUP_REMOVED lines=15> */
.L_x_44:
[----:B------:R-:W-:Y:S05]  /*14ca0*/  BSYNC B1 ;  /* 0x0000000000017941 */ /* 0x000fea0003800000 */
.L_x_43:
[----:B------:R-:W-:Y:S01]  /*14cb0*/  P2R R48, PR, RZ, 0x8 ;  /* 0x00000008ff307803 */ /* 0x000fe20000000000 */
[----:B------:R-:W-:Y:S01]  /*14cc0*/  IMAD.U32 R73, RZ, RZ, UR8 ;  /* 0x00000008ff497e24 */ /* 0x000fe2000f8e00ff */
[C---:B------:R-:W-:Y:S01]  /*14cd0*/  LOP3.LUT P3, RZ, R229.reuse, 0x200, RZ, 0xc0, !PT ;  /* 0x00000200e5ff7812 */ /* 0x040fe2000786c0ff */
[----:B------:R-:W-:Y:S01]  /*14ce0*/  IMAD.U32 R74, RZ, RZ, UR7 ;  /* 0x00000007ff4a7e24 */ /* 0x000fe2000f8e00ff */
[----:B------:R-:W-:Y:S01]  /*14cf0*/  P2R R30, PR, RZ, 0x4 ;  /* 0x00000004ff1e7803 */ /* 0x000fe20000000000 */
[----:B------:R-:W-:Y:S01]  /*14d00*/  IMAD.U32 R71, RZ, RZ, UR8 ;  /* 0x00000008ff477e24 */ /* 0x000fe2000f8e00ff */
[----:B------:R-:W-:Y:S01]  /*14d10*/  ISETP.LT.OR P2, PT, R44, 0x11, !P3 ;  /* 0x000000112c00780c */ /* 0x000fe20005f41670 */
[----:B------:R-:W-:Y:S01]  /*14d20*/  IMAD.U32 R72, RZ, RZ, UR7 ;  /* 0x00000007ff487e24 */ /* 0x000fe2000f8e00ff */
[----:B------:R-:W-:Y:S01]  /*14d30*/  P2R R57, PR, RZ, 0x10 ;  /* 0x00000010ff397803 */ /* 0x000fe20000000000 */
[----:B------:R-:W-:Y:S01]  /*14d40*/  IMAD.U32 R69, RZ, RZ, UR8 ;  /* 0x00000008ff457e24 */ /* 0x000fe2000f8e00ff */
[----:B------:R-:W-:Y:S01]  /*14d50*/  P2R R59, PR, RZ, 0x4 ;  /* 0x00000004ff3b7803 */ /* 0x000fe20000000000 */
[----:B------:R-:W-:Y:S01]  /*14d60*/  IMAD.U32 R70, RZ, RZ, UR7 ;  /* 0x00000007ff467e24 */ /* 0x000fe2000f8e00ff */
[----:B------:R-:W-:Y:S01]  /*14d70*/  LOP3.LUT P4, RZ, R229, 0x10000, RZ, 0xc0, !PT ;  /* 0x00010000e5ff7812 */ /* 0x000fe2000788c0ff */
[----:B------:R-:W-:Y:S01]  /*14d80*/  IMAD.U32 R67, RZ, RZ, UR8 ;  /* 0x00000008ff437e24 */ /* 0x000fe2000f8e00ff */
[----:B------:R-:W-:Y:S01]  /*14d90*/  P2R R56, PR, RZ, 0x1 ;  /* 0x00000001ff387803 */ /* 0x000fe20000000000 */
[----:B------:R-:W-:Y:S01]  /*14da0*/  IMAD.U32 R68, RZ, RZ, UR7 ;  /* 0x00000007ff447e24 */ /* 0x000fe2000f8e00ff */
[----:B------:R-:W-:Y:S01]  /*14db0*/  P2R R58, PR, RZ, 0x2 ;  /* 0x00000002ff3a7803 */ /* 0x000fe20000000000 */
[----:B------:R-:W-:-:S02]  /*14dc0*/  IMAD.U32 R65, RZ, RZ, UR8 ;  /* 0x00000008ff417e24 */ /* 0x000fc4000f8e00ff */
[----:B------:R-:W-:Y:S01]  /*14dd0*/  FMUL R193, R193, UR39 ;  /* 0x00000027c1c17c20 */ /* 0x000fe20008400000 */
[----:B01----:R-:W0:Y:S01]  /*14de0*/  @!P2 LDC.64 R28, c[0x0][0x5c0] ;  /* 0x00017000ff1cab82 */ /* 0x003e220000000a00 */
[----:B------:R-:W-:Y:S02]  /*14df0*/  IMAD.U32 R66, RZ, RZ, UR7 ;  /* 0x00000007ff427e24 */ /* 0x000fe4000f8e00ff */
[----:B------:R-:W-:Y:S01]  /*14e00*/  FMUL R192, R192, UR39 ;  /* 0x00000027c0c07c20 */ /* 0x000fe20008400000 */
[----:B------:R-:W-:Y:S01]  /*14e10*/  IMAD.U32 R63, RZ, RZ, UR8 ;  /* 0x00000008ff3f7e24 */ /* 0x000fe2000f8e00ff */
[----:B------:R-:W-:Y:S01]  /*14e20*/  F2FP.SATFINITE.E4M3.F32.PACK_AB_MERGE_C R193, RZ, R193, RZ ;  /* 0x000000c1ffc1723e */ /* 0x000fe200048070ff */
[----:B------:R-:W-:Y:S02]  /*14e30*/  IMAD.U32 R64, RZ, RZ, UR7 ;  /* 0x00000007ff407e24 */ /* 0x000fe4000f8e00ff */
[----:B------:R-:W-:Y:S01]  /*14e40*/  FMUL R191, R191, UR39 ;  /* 0x00000027bfbf7c20 */ /* 0x000fe20008400000 */
[----:B------:R-:W-:Y:S01]  /*14e50*/  IMAD.U32 R61, RZ, RZ, UR8 ;  /* 0x00000008ff3d7e24 */ /* 0x000fe2000f8e00ff */
[----:B------:R-:W-:Y:S01]  /*14e60*/  F2FP.SATFINITE.E4M3.F32.PACK_AB_MERGE_C R87, RZ, R192, RZ ;  /* 0x000000c0ff57723e */ /* 0x000fe200048070ff */
[----:B------:R-:W-:-:S02]  /*14e70*/  IMAD.U32 R62, RZ, RZ, UR7 ;  /* 0x00000007ff3e7e24 */ /* 0x000fc4000f8e00ff */
[----:B------:R-:W-:Y:S01]  /*14e80*/  FMUL R190, R190, UR39 ;  /* 0x00000027bebe7c20 */ /* 0x000fe20008400000 */
[----:B------:R-:W-:Y:S01]  /*14e90*/  FMUL R189, R189, UR39 ;  /* 0x00000027bdbd7c20 */ /* 0x000fe20008400000 */
[----:B------:R-:W-:Y:S01]  /*14ea0*/  F2FP.SATFINITE.E4M3.F32.PACK_AB_MERGE_C R191, RZ, R191, RZ ;  /* 0x000000bfffbf723e */ /* 0x000fe200048070ff */
[----:B------:R-:W-:Y:S01]  /*14eb0*/  FMUL R188, R188, UR39 ;  /* 0x00000027bcbc7c20 */ /* 0x000fe20008400000 */
[----:B------:R-:W-:Y:S01]  /*14ec0*/  FMUL R187, R187, UR39 ;  /* 0x00000027bbbb7c20 */ /* 0x000fe20008400000 */
[----:B------:R-:W-:Y:S01]  /*14ed0*/  FMUL R186, R186, UR39 ;  /* 0x00000027baba7c20 */ /* 0x000fe20008400000 */
[----:B------:R-:W-:Y:S01]  /*14ee0*/  F2FP.SATFINITE.E4M3.F32.PACK_AB_MERGE_C R189, RZ, R189, RZ ;  /* 0x000000bdffbd723e */ /* 0x000fe200048070ff */
[----:B------:R-:W-:Y:S01]  /*14ef0*/  FMUL R185, R185, UR39 ;  /* 0x00000027b9b97c20 */ /* 0x000fe20008400000 */
[----:B------:R-:W-:Y:S01]  /*14f00*/  FMUL R184, R184, UR39 ;  /* 0x00000027b8b87c20 */ /* 0x000fe20008400000 */
[----:B------:R-:W-:Y:S01]  /*14f10*/  F2FP.SATFINITE.E4M3.F32.PACK_AB_MERGE_C R187, RZ, R187, RZ ;  /* 0x000000bbffbb723e */ /* 0x000fe200048070ff */
[----:B------:R-:W-:Y:S01]  /*14f20*/  FMUL R23, R23, UR39 ;  /* 0x0000002717177c20 */ /* 0x000fe20008400000 */
[----:B------:R-:W-:Y:S01]  /*14f30*/  FMUL R21, R21, UR39 ;  /* 0x0000002715157c20 */ /* 0x000fe20008400000 */
[----:B------:R-:W-:Y:S01]  /*14f40*/  F2FP.SATFINITE.E4M3.F32.PACK_AB_MERGE_C R185, RZ, R185, RZ ;  /* 0x000000b9ffb9723e */ /* 0x000fe200048070ff */
[----:B------:R-:W-:Y:S01]  /*14f50*/  FMUL R20, R20, UR39 ;  /* 0x0000002714147c20 */ /* 0x000fe20008400000 */
[----:B0-----:R-:W-:Y:S01]  /*14f60*/  @!P2 IADD3 R36, P5, P6, R26, UR8, R28 ;  /* 0x000000081a24ac10 */ /* 0x001fe2000febe01c */
[----:B------:R-:W-:Y:S01]  /*14f70*/  FMUL R22, R22, UR39 ;  /* 0x0000002716167c20 */ /* 0x000fe20008400000 */
[----:B------:R-:W-:Y:S01]  /*14f80*/  F2FP.SATFINITE.E4M3.F32.PACK_AB_MERGE_C R23, RZ, R23, RZ ;  /* 0x00000017ff17723e */ /* 0x000fe200048070ff */
[----:B------:R-:W-:Y:S01]  /*14f90*/  FMUL R19, R19, UR39 ;  /* 0x0000002713137c20 */ /* 0x000fe20008400000 */
[----:B------:R-:W-:Y:S01]  /*14fa0*/  @!P2 IADD3.X R37, R45, UR7, R29, P5, P6 ;  /* 0x000000072d25ac10 */ /* 0x000fe2000afec41d */
[----:B------:R-:W-:Y:S01]  /*14fb0*/  FMUL R18, R18, UR39 ;  /* 0x0000002712127c20 */ /* 0x000fe20008400000 */
[----:B------:R-:W-:Y:S01]  /*14fc0*/  ISETP.LT.OR P2, PT, R44, 0x12, !P3 ;  /* 0x000000122c00780c */ /* 0x000fe20005f41670 */
[----:B------:R-:W-:Y:S01]  /*14fd0*/  FMUL R17, R17, UR39 ;  /* 0x0000002711117c20 */ /* 0x000fe20008400000 */
[----:B------:R-:W-:Y:S01]  /*14fe0*/  F2FP.SATFINITE.E4M3.F32.PACK_AB_MERGE_C R19, RZ, R19, RZ ;  /* 0x00000013ff13723e */ /* 0x000fe200048070ff */
[----:B------:R-:W-:Y:S01]  /*14ff0*/  FMUL R16, R16, UR39 ;  /* 0x0000002710107c20 */ /* 0x000fe20008400000 */
[----:B------:R-:W-:Y:S01]  /*15000*/  P2R R60, PR, RZ, 0x4 ;  /* 0x00000004ff3c7803 */ /* 0x000fe20000000000 */
[----:B------:R-:W-:Y:S01]  /*15010*/  FMUL R15, R15, UR39 ;  /* 0x000000270f0f7c20 */ /* 0x000fe20008400000 */
[----:B------:R-:W-:Y:S01]  /*15020*/  FMUL R14, R14, UR39 ;  /* 0x000000270e0e7c20 */ /* 0x000fe20008400000 */
[----:B------:R-:W-:Y:S01]  /*15030*/  FMUL R13, R13, UR39 ;  /* 0x000000270d0d7c20 */ /* 0x000fe20008400000 */
[----:B------:R-:W-:Y:S01]  /*15040*/  FMUL R12, R12, UR39 ;  /* 0x000000270c0c7c20 */ /* 0x000fe20008400000 */
[----:B------:R-:W-:Y:S01]  /*15050*/  FMUL R11, R11, UR39 ;  /* 0x000000270b0b7c20 */ /* 0x000fe20008400000 */
[----:B------:R-:W-:Y:S01]  /*15060*/  FMUL R10, R10, UR39 ;  /* 0x000000270a0a7c20 */ /* 0x000fe20008400000 */
[----:B------:R-:W-:Y:S01]  /*15070*/  FMUL R9, R9, UR39 ;  /* 0x0000002709097c20 */ /* 0x000fe20008400000 */
[----:B------:R-:W-:Y:S01]  /*15080*/  F2FP.SATFINITE.E4M3.F32.PACK_AB_MERGE_C R13, RZ, R13, RZ ;  /* 0x0000000dff0d723e */ /* 0x000fe200048070ff */
[----:B------:R-:W0:Y:S01]  /*15090*/  @!P2 LDC.64 R28, c[0x0][0x5c0] ;  /* 0x00017000ff1cab82 */ /* 0x000e220000000a00 */
[----:B------:R-:W-:Y:S01]  /*150a0*/  F2FP.SATFINITE.E4M3.F32.PACK_AB_MERGE_C R11, RZ, R11, RZ ;  /* 0x0000000bff0b723e */ /* 0x000fe200048070ff */
[----:B------:R-:W-:Y:S01]  /*150b0*/  FMUL R8, R8, UR39 ;  /* 0x0000002708087c20 */ /* 0x000fe20008400000 */
[----:B------:R-:W-:Y:S01]  /*150c0*/  F2FP.SATFINITE.E4M3.F32.PACK_AB_MERGE_C R9, RZ, R9, RZ ;  /* 0x00000009ff09723e */ /* 0x000fe200048070ff */
[----:B------:R-:W-:Y:S01]  /*150d0*/  FMUL R7, R7, UR39 ;  /* 0x0000002707077c20 */ /* 0x000fe20008400000 */
[----:B------:R-:W-:Y:S01]  /*150e0*/  FMUL R6, R6, UR39 ;  /* 0x0000002706067c20 */ /* 0x000fe20008400000 */
[----:B------:R-:W-:Y:S01]  /*150f0*/  BSSY B1, `(.L_x_45) ;  /* 0x00000e7000017945 */ /* 0x000fe20003800000 */
[----:B0-----:R-:W-:-:S04]  /*15100*/  @!P2 IADD3 R32, P5, P6, R26, UR8, R28 ;  /* 0x000000081a20ac10 */ /* 0x001fc8000febe01c */
[----:B------:R-:W-:Y:S02]  /*15110*/  @!P2 IADD3.X R33, R45, UR7, R29, P5, P6 ;  /* 0x000000072d21ac10 */ /* 0x000fe4000afec41d */
[C---:B------:R-:W-:Y:S02]  /*15120*/  ISETP.LT.OR P2, PT, R44.reuse, 0x19, !P3 ;  /* 0x000000192c00780c */ /* 0x040fe40005f41670 */
[----:B------:R-:W-:Y:S02]  /*15130*/  ISETP.LT.OR P3, PT, R44, 0x1a, !P3 ;  /* 0x0000001a2c00780c */ /* 0x000fe40005f61670 */
[----:B------:R-:W-:Y:S02]  /*15140*/  P2R R88, PR, RZ, 0x4 ;  /* 0x00000004ff587803 */ /* 0x000fe40000000000 */
[----:B------:R-:W-:-:S07]  /*15150*/  P2R R89, PR, RZ, 0x8 ;  /* 0x00000008ff597803 */ /* 0x000fce0000000000 */
[----:B------:R-:W0:Y:S02]  /*15160*/  @!P2 LDC.64 R28, c[0x0][0x5c0] ;  /* 0x00017000ff1cab82 */ /* 0x000e240000000a00 */
[----:B0-----:R-:W-:-:S04]  /*15170*/  @!P2 IADD3 R46, P5, P6, R26, UR8, R28 ;  /* 0x000000081a2eac10 */ /* 0x001fc8000febe01c */
[----:B------:R-:W-:Y:S02]  /*15180*/  @!P2 IADD3.X R47, R45, UR7, R29, P5, P6 ;  /* 0x000000072d2fac10 */ /* 0x000fe4000afec41d */
[----:B------:R-:W0:Y:S01]  /*15190*/  @!P3 LDC.64 R28, c[0x0][0x5c0] ;  /* 0x00017000ff1cbb82 */ /* 0x000e220000000a00 */
[----:B------:R-:W-:-:S04]  /*151a0*/  ISETP.NE.AND P2, PT, R30, RZ, PT ;  /* 0x000000ff1e00720c */ /* 0x000fc80003f45270 */
[----:B------:R-:W-:Y:S02]  /*151b0*/  P2R R81, PR, RZ, 0x4 ;  /* 0x00000004ff517803 */ /* 0x000fe40000000000 */
[----:B0-----:R-:W-:-:S04]  /*151c0*/  @!P3 IADD3 R40, P5, P6, R26, UR8, R28 ;  /* 0x000000081a28bc10 */ /* 0x001fc8000febe01c */
[----:B------:R-:W-:Y:S02]  /*151d0*/  @!P3 IADD3.X R41, R45, UR7, R29, P5, P6 ;  /* 0x000000072d29bc10 */ /* 0x000fe4000afec41d */
[----:B------:R-:W-:-:S04]  /*151e0*/  ISETP.LT.OR P3, PT, R44, 0x11, !P0 ;  /* 0x000000112c00780c */ /* 0x000fc80004761670 */
[----:B------:R-:W-:-:S09]  /*151f0*/  P2R R80, PR, RZ, 0x8 ;  /* 0x00000008ff507803 */ /* 0x000fd20000000000 */
[----:B------:R-:W0:Y:S02]  /*15200*/  @!P3 LDC.64 R28, c[0x0][0x5c0] ;  /* 0x00017000ff1cbb82 */ /* 0x000e240000000a00 */
        /* <DEDUP_REMOVED lines=20> */
[----:B------:R-:W-:Y:S02]  /*15350*/  ISETP.NE.AND P3, PT, R48, RZ, PT ;  /* 0x000000ff3000720c */ /* 0x000fe40003f65270 */
        /* <DEDUP_REMOVED lines=19> */
[----:B------:R-:W-:-:S04]  /*15490*/  ISETP.LT.OR P0, PT, R44, 0x11, !P1 ;  /* 0x000000112c00780c */ /* 0x000fc80004f01670 */
[----:B------:R-:W-:-:S09]  /*154a0*/  P2R R94, PR, RZ, 0x1 ;  /* 0x00000001ff5e7803 */ /* 0x000fd20000000000 */
[----:B------:R-:W-:-:S04]  /*154b0*/  @!P0 IADD3 R73, P6, P5, R73, UR6, R26 ;  /* 0x0000000649498c10 */ /* 0x000fc8000fdde01a */
        /* <DEDUP_REMOVED lines=13> */
[----:B------:R-:W-:-:S04]  /*15590*/  @!P4 IADD3 R65, P6, P5, R65, UR10, R26 ;  /* 0x0000000a4141cc10 */ /* 0x000fc8000fdde01a */
[----:B------:R-:W-:Y:S02]  /*155a0*/  @!P4 IADD3.X R66, R66, UR9, R45, P6, P5 ;  /* 0x000000094242cc10 */ /* 0x000fe4000b7ea42d */
[----:B------:R-:W-:Y:S02]  /*155b0*/  ISETP.LT.OR P5, PT, R44, 0x12, !P2 ;  /* 0x000000122c00780c */ /* 0x000fe400057a1670 */
[----:B------:R-:W-:Y:S01]  /*155c0*/  ISETP.NE.AND P4, PT, R60, RZ, PT ;  /* 0x000000ff3c00720c */ /* 0x000fe20003f85270 */
[----:B------:R-:W-:Y:S01]  /*155d0*/  IMAD.U32 R60, RZ, RZ, UR7 ;  /* 0x00000007ff3c7e24 */ /* 0x000fe2000f8e00ff */
[----:B------:R-:W-:-:S09]  /*155e0*/  P2R R76, PR, RZ, 0x20 ;  /* 0x00000020ff4c7803 */ /* 0x000fd20000000000 */
        /* <DEDUP_REMOVED lines=8> */
[----:B------:R-:W-:-:S04]  /*15670*/  ISETP.LT.OR P0, PT, R44, 0x1a, !P2 ;  /* 0x0000001a2c00780c */ /* 0x000fc80005701670 */
[----:B------:R-:W-:-:S09]  /*15680*/  P2R R84, PR, RZ, 0x1 ;  /* 0x00000001ff547803 */ /* 0x000fd20000000000 */
[----:B------:R-:W-:-:S04]  /*15690*/  @!P0 IADD3 R59, P1, P6, R59, UR10, R26 ;  /* 0x0000000a3b3b8c10 */ /* 0x000fc8000fe3e01a */
[----:B------:R-:W-:Y:S02]  /*156a0*/  @!P0 IADD3.X R60, R60, UR9, R45, P1, P6 ;  /* 0x000000093c3c8c10 */ /* 0x000fe40008fec42d */
[C---:B------:R-:W-:Y:S02]  /*156b0*/  ISETP.LT.OR P1, PT, R44.reuse, 0x11, !P3 ;  /* 0x000000112c00780c */ /* 0x040fe40005f21670 */
[----:B------:R-:W-:Y:S02]  /*156c0*/  ISETP.LT.OR P0, PT, R44, 0x12, !P3 ;  /* 0x000000122c00780c */ /* 0x000fe40005f01670 */
[----:B------:R-:W-:Y:S02]  /*156d0*/  ISETP.NE.AND P6, PT, R89, RZ, PT ;  /* 0x000000ff5900720c */ /* 0x000fe40003fc5270 */
[----:B------:R-:W-:-:S07]  /*156e0*/  F2FP.SATFINITE.E4M3.F32.PACK_AB_MERGE_C R89, RZ, R190, RZ ;  /* 0x000000beff59723e */ /* 0x000fce00048070ff */
[----:B------:R-:W0:Y:S02]  /*156f0*/  @!P1 LDC.64 R28, c[0x0][0x5c0] ;  /* 0x00017000ff1c9b82 */ /* 0x000e240000000a00 */
[----:B0-----:R-:W-:-:S05]  /*15700*/  @!P1 IADD3 R28, P2, R26, R28, RZ ;  /* 0x0000001c1a1c9210 */ /* 0x001fca0007f5e0ff */
[----:B------:R-:W-:-:S05]  /*15710*/  @!P1 IMAD.X R29, R45, 0x1, R29, P2 ;  /* 0x000000012d1d9824 */ /* 0x000fca00010e061d */
[----:B------:R0:W-:Y:S02]  /*15720*/  @!P1 STG.E.U8 desc[UR44][R28.64+0x10], R193 ;  /* 0x000010c11c009986 */ /* 0x0001e4000c10112c */
[----:B0-----:R-:W0:Y:S02]  /*15730*/  @!P0 LDC.64 R28, c[0x0][0x5c0] ;  /* 0x00017000ff1c8b82 */ /* 0x001e240000000a00 */
[----:B0-----:R-:W-:-:S05]  /*15740*/  @!P0 IADD3 R28, P1, R26, R28, RZ ;  /* 0x0000001c1a1c8210 */ /* 0x001fca0007f3e0ff */
[----:B------:R-:W-:Y:S01]  /*15750*/  @!P0 IMAD.X R29, R45, 0x1, R29, P1 ;  /* 0x000000012d1d8824 */ /* 0x000fe200008e061d */
[----:B------:R-:W-:-:S04]  /*15760*/  ISETP.NE.AND P1, PT, R88, RZ, PT ;  /* 0x000000ff5800720c */ /* 0x000fc80003f25270 */
[----:B------:R0:W-:Y:S01]  /*15770*/  @!P0 STG.E.U8 desc[UR44][R28.64+0x11], R87 ;  /* 0x000011571c008986 */ /* 0x0001e2000c10112c */
[----:B------:R-:W-:-:S03]  /*15780*/  ISETP.LT.OR P0, PT, R44, 0x19, !P3 ;  /* 0x000000192c00780c */ /* 0x000fc60005f01670 */
[----:B------:R1:W-:Y:S01]  /*15790*/  @!P5 STG.E.U8 desc[UR44][R36.64+0x10], R191 ;  /* 0x000010bf2400d986 */ /* 0x0003e2000c10112c */
[----:B------:R-:W-:-:S03]  /*157a0*/  ISETP.NE.AND P5, PT, R94, RZ, PT ;  /* 0x000000ff5e00720c */ /* 0x000fc60003fa5270 */
[----:B------:R2:W-:Y:S01]  /*157b0*/  @!P4 STG.E.U8 desc[UR44][R32.64+0x11], R89 ;  /* 0x000011592000c986 */ /* 0x0005e2000c10112c */
[----:B------:R-:W-:-:S05]  /*157c0*/  ISETP.NE.AND P4, PT, R90, RZ, PT ;  /* 0x000000ff5a00720c */ /* 0x000fca0003f85270 */
[----:B0-----:R-:W0:Y:S01]  /*157d0*/  @!P0 LDC.64 R28, c[0x0][0x5c0] ;  /* 0x00017000ff1c8b82 */ /* 0x001e220000000a00 */
[----:B-1----:R-:W-:Y:S02]  /*157e0*/  F2FP.SATFINITE.E4M3.F32.PACK_AB_MERGE_C R37, RZ, R186, RZ ;  /* 0x000000baff25723e */ /* 0x002fe400048070ff */
[----:B------:R-:W-:Y:S02]  /*157f0*/  P2R R36, PR, RZ, 0x8 ;  /* 0x00000008ff247803 */ /* 0x000fe40000000000 */
[----:B--2---:R-:W-:Y:S02]  /*15800*/  F2FP.SATFINITE.E4M3.F32.PACK_AB_MERGE_C R33, RZ, R188, RZ ;  /* 0x000000bcff21723e */ /* 0x004fe400048070ff */
[----:B0-----:R-:W-:-:S05]  /*15810*/  @!P0 IADD3 R28, P2, R26, R28, RZ ;  /* 0x0000001c1a1c8210 */ /* 0x001fca0007f5e0ff */
[----:B------:R-:W-:-:S05]  /*15820*/  @!P0 IMAD.X R29, R45, 0x1, R29, P2 ;  /* 0x000000012d1d8824 */ /* 0x000fca00010e061d */
[----:B------:R0:W-:Y:S01]  /*15830*/  @!P0 STG.E.U8 desc[UR44][R28.64+0x18], R189 ;  /* 0x000018bd1c008986 */ /* 0x0001e2000c10112c */
[----:B------:R-:W-:Y:S02]  /*15840*/  ISETP.LT.OR P0, PT, R44, 0x1a, !P3 ;  /* 0x0000001a2c00780c */ /* 0x000fe40005f01670 */
[----:B------:R-:W-:-:S11]  /*15850*/  ISETP.NE.AND P3, PT, R93, RZ, PT ;  /* 0x000000ff5d00720c */ /* 0x000fd60003f65270 */
[----:B0-----:R-:W0:Y:S02]  /*15860*/  @!P0 LDC.64 R28, c[0x0][0x5c0] ;  /* 0x00017000ff1c8b82 */ /* 0x001e240000000a00 */
[----:B0-----:R-:W-:-:S05]  /*15870*/  @!P0 IADD3 R28, P2, R26, R28, RZ ;  /* 0x0000001c1a1c8210 */ /* 0x001fca0007f5e0ff */
[----:B------:R-:W-:Y:S01]  /*15880*/  @!P0 IMAD.X R29, R45, 0x1, R29, P2 ;  /* 0x000000012d1d8824 */ /* 0x000fe200010e061d */
[----:B------:R-:W-:-:S04]  /*15890*/  ISETP.NE.AND P2, PT, R86, RZ, PT ;  /* 0x000000ff5600720c */ /* 0x000fc80003f45270 */
[----:B------:R0:W-:Y:S01]  /*158a0*/  @!P0 STG.E.U8 desc[UR44][R28.64+0x19], R33 ;  /* 0x000019211c008986 */ /* 0x0001e2000c10112c */
[----:B------:R-:W-:-:S03]  /*158b0*/  ISETP.NE.AND P0, PT, R85, RZ, PT ;  /* 0x000000ff5500720c */ /* 0x000fc60003f05270 */
[----:B------:R-:W-:Y:S01]  /*158c0*/  @!P1 STG.E.U8 desc[UR44][R46.64+0x18], R187 ;  /* 0x000018bb2e009986 */ /* 0x000fe2000c10112c */
[----:B------:R-:W-:Y:S02]  /*158d0*/  P2R R32, PR, RZ, 0x1 ;  /* 0x00000001ff207803 */ /* 0x000fe40000000000 */
[----:B------:R-:W-:Y:S01]  /*158e0*/  ISETP.NE.AND P0, PT, R80, RZ, PT ;  /* 0x000000ff5000720c */ /* 0x000fe20003f05270 */
[----:B------:R-:W-:Y:S01]  /*158f0*/  @!P6 STG.E.U8 desc[UR44][R40.64+0x19], R37 ;  /* 0x000019252800e986 */ /* 0x000fe2000c10112c */
[----:B------:R-:W-:Y:S02]  /*15900*/  ISETP.NE.AND P1, PT, R92, RZ, PT ;  /* 0x000000ff5c00720c */ /* 0x000fe40003f25270 */
[----:B------:R-:W-:Y:S01]  /*15910*/  ISETP.NE.AND P6, PT, R91, RZ, PT ;  /* 0x000000ff5b00720c */ /* 0x000fe20003fc5270 */
[----:B0-----:R-:W0:Y:S01]  /*15920*/  @!P5 LDC.64 R28, c[0x0][0x5c0] ;  /* 0x00017000ff1cdb82 */ /* 0x001e220000000a00 */
[----:B------:R-:W-:-:S07]  /*15930*/  F2FP.SATFINITE.E4M3.F32.PACK_AB_MERGE_C R33, RZ, R184, RZ ;  /* 0x000000b8ff21723e */ /* 0x000fce00048070ff */
[----:B------:R-:W-:Y:S04]  /*15940*/  @!P0 STG.E.U8 desc[UR44][R34.64+0x10], R185 ;  /* 0x000010b922008986 */ /* 0x000fe8000c10112c */
[----:B------:R1:W-:Y:S01]  /*15950*/  @!P4 STG.E.U8 desc[UR44][R30.64+0x11], R33 ;  /* 0x000011211e00c986 */ /* 0x0003e2000c10112c */
[----:B------:R-:W-:Y:S02]  /*15960*/  ISETP.NE.AND P4, PT, R82, RZ, PT ;  /* 0x000000ff5200720c */ /* 0x000fe40003f85270 */
[----:B0-----:R-:W-:Y:S02]  /*15970*/  @!P5 IADD3 R28, P0, R73, R28, RZ ;  /* 0x0000001c491cd210 */ /* 0x001fe40007f1e0ff */
[----:B-1----:R-:W-:Y:S02]  /*15980*/  F2FP.SATFINITE.E4M3.F32.PACK_AB_MERGE_C R33, RZ, R21, RZ ;  /* 0x00000015ff21723e */ /* 0x002fe400048070ff */
[----:B------:R-:W-:Y:S01]  /*15990*/  F2FP.SATFINITE.E4M3.F32.PACK_AB_MERGE_C R31, RZ, R22, RZ ;  /* 0x00000016ff1f723e */ /* 0x000fe200048070ff */
[----:B------:R-:W-:-:S05]  /*159a0*/  @!P5 IMAD.X R29, R74, 0x1, R29, P0 ;  /* 0x000000014a1dd824 */ /* 0x000fca00000e061d */
[----:B------:R0:W-:Y:S01]  /*159b0*/  @!P5 STG.E.U8 desc[UR44][R28.64+0x10], R23 ;  /* 0x000010171c00d986 */ /* 0x0001e2000c10112c */
[----:B------:R-:W-:Y:S01]  /*159c0*/  ISETP.NE.AND P5, PT, R83, RZ, PT ;  /* 0x000000ff5300720c */ /* 0x000fe20003fa5270 */
[----:B0-----:R-:W0:Y:S01]  /*159d0*/  @!P3 LDC.64 R28, c[0x0][0x5c0] ;  /* 0x00017000ff1cbb82 */ /* 0x001e220000000a00 */
[----:B------:R-:W-:-:S07]  /*159e0*/  F2FP.SATFINITE.E4M3.F32.PACK_AB_MERGE_C R23, RZ, R20, RZ ;  /* 0x00000014ff17723e */ /* 0x000fce00048070ff */
[----:B------:R-:W1:Y:S01]  /*159f0*/  @!P1 LDC.64 R20, c[0x0][0x5c0] ;  /* 0x00017000ff149b82 */ /* 0x000e620000000a00 */
[----:B0-----:R-:W-:-:S05]  /*15a00*/  @!P3 IADD3 R28, P0, R71, R28, RZ ;  /* 0x0000001c471cb210 */ /* 0x001fca0007f1e0ff */
[----:B------:R-:W-:Y:S01]  /*15a10*/  @!P3 IMAD.X R29, R72, 0x1, R29, P0 ;  /* 0x00000001481db824 */ /* 0x000fe200000e061d */
[----:B------:R-:W-:-:S04]  /*15a20*/  ISETP.NE.AND P0, PT, R32, RZ, PT ;  /* 0x000000ff2000720c */ /* 0x000fc80003f05270 */
[----:B------:R0:W-:Y:S01]  /*15a30*/  @!P3 STG.E.U8 desc[UR44][R28.64+0x11], R31 ;  /* 0x0000111f1c00b986 */ /* 0x0001e2000c10112c */
[----:B------:R-:W-:-:S08]  /*15a40*/  ISETP.NE.AND P3, PT, R36, RZ, PT ;  /* 0x000000ff2400720c */ /* 0x000fd00003f65270 */
[----:B------:R-:W-:Y:S01]  /*15a50*/  @!P0 STG.E.U8 desc[UR44][R42.64+0x18], R33 ;  /* 0x000018212a008986 */ /* 0x000fe2000c10112c */
[----:B------:R-:W-:Y:S02]  /*15a60*/  ISETP.NE.AND P0, PT, R84, RZ, PT ;  /* 0x000000ff5400720c */ /* 0x000fe40003f05270 */
[----:B0-----:R-:W-:Y:S01]  /*15a70*/  F2FP.SATFINITE.E4M3.F32.PACK_AB_MERGE_C R29, RZ, R17, RZ ;  /* 0x00000011ff1d723e */ /* 0x001fe200048070ff */
[----:B------:R0:W-:Y:S01]  /*15a80*/  @!P2 STG.E.U8 desc[UR44][R38.64+0x19], R23 ;  /* 0x000019172600a986 */ /* 0x0001e2000c10112c */
[----:B-1----:R-:W-:-:S05]  /*15a90*/  @!P1 IADD3 R20, P2, R69, R20, RZ ;  /* 0x0000001445149210 */ /* 0x002fca0007f5e0ff */
[----:B------:R-:W-:Y:S01]  /*15aa0*/  @!P1 IMAD.X R21, R70, 0x1, R21, P2 ;  /* 0x0000000146159824 */ /* 0x000fe200010e0615 */
[----:B------:R-:W-:-:S04]  /*15ab0*/  ISETP.NE.AND P2, PT, R81, RZ, PT ;  /* 0x000000ff5100720c */ /* 0x000fc80003f45270 */
[----:B------:R1:W-:Y:S01]  /*15ac0*/  @!P1 STG.E.U8 desc[UR44][R20.64+0x18], R19 ;  /* 0x0000181314009986 */ /* 0x0003e2000c10112c */
[----:B0-----:R-:W-:Y:S01]  /*15ad0*/  F2FP.SATFINITE.E4M3.F32.PACK_AB_MERGE_C R23, RZ, R18, RZ ;  /* 0x00000012ff17723e */ /* 0x001fe200048070ff */
[----:B-1----:R-:W0:Y:S01]  /*15ae0*/  @!P6 LDC.64 R20, c[0x0][0x5c0] ;  /* 0x00017000ff14eb82 */ /* 0x002e220000000a00 */
[----:B------:R-:W-:Y:S02]  /*15af0*/  F2FP.SATFINITE.E4M3.F32.PACK_AB_MERGE_C R19, RZ, R16, RZ ;  /* 0x00000010ff13723e */ /* 0x000fe400048070ff */
[----:B0-----:R-:W-:-:S05]  /*15b00*/  @!P6 IADD3 R20, P1, R67, R20, RZ ;  /* 0x000000144314e210 */ /* 0x001fca0007f3e0ff */
[----:B------:R-:W-:Y:S01]  /*15b10*/  @!P6 IMAD.X R21, R68, 0x1, R21, P1 ;  /* 0x000000014415e824 */ /* 0x000fe200008e0615 */
[----:B------:R-:W-:-:S04]  /*15b20*/  ISETP.NE.AND P1, PT, R77, RZ, PT ;  /* 0x000000ff4d00720c */ /* 0x000fc80003f25270 */
[----:B------:R0:W-:Y:S01]  /*15b30*/  @!P6 STG.E.U8 desc[UR44][R20.64+0x19], R23 ;  /* 0x000019171400e986 */ /* 0x0001e2000c10112c */
[----:B------:R-:W-:-:S03]  /*15b40*/  ISETP.NE.AND P6, PT, R79, RZ, PT ;  /* 0x000000ff4f00720c */ /* 0x000fc60003fc5270 */
[----:B------:R-:W-:Y:S01]  /*15b50*/  @!P4 STG.E.U8 desc[UR44][R50.64+0x10], R29 ;  /* 0x0000101d3200c986 */ /* 0x000fe2000c10112c */
[----:B------:R-:W-:-:S03]  /*15b60*/  ISETP.NE.AND P4, PT, R78, RZ, PT ;  /* 0x000000ff4e00720c */ /* 0x000fc60003f85270 */
[----:B------:R-:W-:Y:S01]  /*15b70*/  @!P5 STG.E.U8 desc[UR44][R48.64+0x11], R19 ;  /* 0x000011133000d986 */ /* 0x000fe2000c10112c */
[----:B0-----:R-:W-:Y:S02]  /*15b80*/  F2FP.SATFINITE.E4M3.F32.PACK_AB_MERGE_C R21, RZ, R15, RZ ;  /* 0x0000000fff15723e */ /* 0x001fe400048070ff */
[----:B------:R-:W-:-:S03]  /*15b90*/  F2FP.SATFINITE.E4M3.F32.PACK_AB_MERGE_C R23, RZ, R14, RZ ;  /* 0x0000000eff17723e */ /* 0x000fc600048070ff */
[----:B------:R-:W0:Y:S08]  /*15ba0*/  @!P6 LDC.64 R14, c[0x0][0x5c0] ;  /* 0x00017000ff0eeb82 */ /* 0x000e300000000a00 */
[----:B------:R-:W1:Y:S02]  /*15bb0*/  @!P4 LDC.64 R16, c[0x0][0x5c0] ;  /* 0x00017000ff10cb82 */ /* 0x000e640000000a00 */
[----:B-1----:R-:W-:-:S05]  /*15bc0*/  @!P4 IADD3 R16, P5, R65, R16, RZ ;  /* 0x000000104110c210 */ /* 0x002fca0007fbe0ff */
[----:B------:R-:W-:Y:S01]  /*15bd0*/  @!P4 IMAD.X R17, R66, 0x1, R17, P5 ;  /* 0x000000014211c824 */ /* 0x000fe200028e0611 */
[----:B------:R-:W-:-:S04]  /*15be0*/  ISETP.NE.AND P5, PT, R76, RZ, PT ;  /* 0x000000ff4c00720c */ /* 0x000fc80003fa5270 */
[----:B------:R1:W-:Y:S09]  /*15bf0*/  @!P4 STG.E.U8 desc[UR44][R16.64+0x10], R21 ;  /* 0x000010151000c986 */ /* 0x0003f2000c10112c */
[----:B-1----:R-:W1:Y:S01]  /*15c00*/  @!P5 LDC.64 R16, c[0x0][0x5c0] ;  /* 0x00017000ff10db82 */ /* 0x002e620000000a00 */
[----:B------:R-:W-:-:S02]  /*15c10*/  F2FP.SATFINITE.E4M3.F32.PACK_AB_MERGE_C R21, RZ, R12, RZ ;  /* 0x0000000cff15723e */ /* 0x000fc400048070ff */
[----:B-1----:R-:W-:-:S05]  /*15c20*/  @!P5 IADD3 R16, P4, R63, R16, RZ ;  /* 0x000000103f10d210 */ /* 0x002fca0007f9e0ff */
[----:B------:R-:W-:Y:S01]  /*15c30*/  @!P5 IMAD.X R17, R64, 0x1, R17, P4 ;  /* 0x000000014011d824 */ /* 0x000fe200020e0611 */
[----:B------:R-:W-:-:S04]  /*15c40*/  ISETP.NE.AND P4, PT, R57, RZ, PT ;  /* 0x000000ff3900720c */ /* 0x000fc80003f85270 */
[----:B------:R1:W-:Y:S01]  /*15c50*/  @!P5 STG.E.U8 desc[UR44][R16.64+0x11], R23 ;  /* 0x000011171000d986 */ /* 0x0003e2000c10112c */
[----:B------:R-:W-:Y:S02]  /*15c60*/  ISETP.NE.AND P5, PT, R75, RZ, PT ;  /* 0x000000ff4b00720c */ /* 0x000fe40003fa5270 */
[----:B-1----:R-:W-:-:S11]  /*15c70*/  F2FP.SATFINITE.E4M3.F32.PACK_AB_MERGE_C R23, RZ, R6, RZ ;  /* 0x00000006ff17723e */ /* 0x002fd600048070ff */
[----:B------:R-:W-:Y:S01]  /*15c80*/  @!P5 STG.E.U8 desc[UR44][R52.64+0x18], R13 ;  /* 0x0000180d3400d986 */ /* 0x000fe2000c10112c */
[----:B0-----:R-:W-:-:S03]  /*15c90*/  @!P6 IADD3 R16, P5, R61, R14, RZ ;  /* 0x0000000e3d10e210 */ /* 0x001fc60007fbe0ff */
[----:B------:R0:W-:Y:S02]  /*15ca0*/  @!P1 STG.E.U8 desc[UR44][R54.64+0x19], R21 ;  /* 0x0000191536009986 */ /* 0x0001e4000c10112c */
[----:B------:R-:W-:Y:S02]  /*15cb0*/  @!P6 IMAD.X R17, R62, 0x1, R15, P5 ;  /* 0x000000013e11e824 */ /* 0x000fe400028e060f */
[----:B------:R-:W1:Y:S03]  /*15cc0*/  @!P0 LDC.64 R14, c[0x0][0x5c0] ;  /* 0x00017000ff0e8b82 */ /* 0x000e660000000a00 */
[----:B------:R2:W-:Y:S01]  /*15cd0*/  @!P6 STG.E.U8 desc[UR44][R16.64+0x18], R11 ;  /* 0x0000180b1000e986 */ /* 0x0005e2000c10112c */
[----:B------:R-:W-:Y:S02]  /*15ce0*/  ISETP.LT.OR P6, PT, R44, 0x12, !P4 ;  /* 0x000000122c00780c */ /* 0x000fe400067c1670 */
[----:B0-----:R-:W-:-:S02]  /*15cf0*/  F2FP.SATFINITE.E4M3.F32.PACK_AB_MERGE_C R21, RZ, R10, RZ ;  /* 0x0000000aff15723e */ /* 0x001fc400048070ff */
[----:B--2---:R-:W-:-:S09]  /*15d00*/  F2FP.SATFINITE.E4M3.F32.PACK_AB_MERGE_C R11, RZ, R8, RZ ;  /* 0x00000008ff0b723e */ /* 0x004fd200048070ff */
[----:B------:R-:W-:Y:S02]  /*15d10*/  @!P6 IMAD.MOV.U32 R16, RZ, RZ, R26 ;  /* 0x000000ffff10e224 */ /* 0x000fe400078e001a */
[----:B------:R-:W-:Y:S02]  /*15d20*/  @!P6 IMAD.MOV.U32 R17, RZ, RZ, R45 ;  /* 0x000000ffff11e224 */ /* 0x000fe400078e002d */
[----:B------:R-:W-:Y:S01]  /*15d30*/  @!P6 IMAD.WIDE.U32 R16, R24, 0x180, R16 ;  /* 0x000001801810e825 */ /* 0x000fe200078e0010 */
[----:B-1----:R-:W-:-:S05]  /*15d40*/  @!P0 IADD3 R18, P5, R59, R14, RZ ;  /* 0x0000000e3b128210 */ /* 0x002fca0007fbe0ff */
[----:B------:R-:W-:Y:S01]  /*15d50*/  @!P0 IMAD.X R19, R60, 0x1, R15, P5 ;  /* 0x000000013c138824 */ /* 0x000fe200028e060f */
[----:B------:R-:W-:-:S04]  /*15d60*/  ISETP.LT.OR P5, PT, R44, 0x11, !P4 ;  /* 0x000000112c00780c */ /* 0x000fc800067a1670 */
[----:B------:R0:W-:Y:S01]  /*15d70*/  @!P0 STG.E.U8 desc[UR44][R18.64+0x19], R21 ;  /* 0x0000191512008986 */ /* 0x0001e2000c10112c */
[----:B------:R-:W-:-:S08]  /*15d80*/  ISETP.NE.AND P0, PT, R56, RZ, PT ;  /* 0x000000ff3800720c */ /* 0x000fd00003f05270 */
[----:B------:R-:W1:Y:S01]  /*15d90*/  @!P5 LDC.64 R12, c[0x0][0x5c0] ;  /* 0x00017000ff0cdb82 */ /* 0x000e620000000a00 */
[----:B------:R-:W-:Y:S02]  /*15da0*/  @!P5 IMAD.MOV.U32 R14, RZ, RZ, R26 ;  /* 0x000000ffff0ed224 */ /* 0x000fe400078e001a */
[----:B------:R-:W-:Y:S02]  /*15db0*/  @!P5 IMAD.MOV.U32 R15, RZ, RZ, R45 ;  /* 0x000000ffff0fd224 */ /* 0x000fe400078e002d */
[----:B------:R-:W-:Y:S02]  /*15dc0*/  @!P5 IMAD R20, R25, 0x180, RZ ;  /* 0x000001801914d824 */ /* 0x000fe400078e02ff */
[----:B------:R-:W-:-:S03]  /*15dd0*/  @!P5 IMAD.WIDE.U32 R14, R24, 0x180, R14 ;  /* 0x00000180180ed825 */ /* 0x000fc600078e000e */
[----:B-1----:R-:W-:-:S04]  /*15de0*/  @!P5 IADD3 R12, P1, R14, R12, RZ ;  /* 0x0000000c0e0cd210 */ /* 0x002fc80007f3e0ff */
[----:B------:R-:W-:Y:S01]  /*15df0*/  @!P5 IADD3.X R13, R13, R15, R20, P1, !PT ;  /* 0x0000000f0d0dd210 */ /* 0x000fe20000ffe414 */
[----:B------:R-:W-:Y:S01]  /*15e00*/  @!P6 IMAD R20, R25, 0x180, RZ ;  /* 0x000001801914e824 */ /* 0x000fe200078e02ff */
[----:B------:R-:W1:Y:S03]  /*15e10*/  @!P6 LDC.64 R14, c[0x0][0x5c0] ;  /* 0x00017000ff0eeb82 */ /* 0x000e660000000a00 */
[----:B------:R0:W-:Y:S01]  /*15e20*/  @!P5 STG.E.U8 desc[UR44][R12.64+0x10], R9 ;  /* 0x000010090c00d986 */ /* 0x0001e2000c10112c */
[----:B------:R-:W-:-:S04]  /*15e30*/  LOP3.LUT P5, RZ, R229, 0x400000, RZ, 0xc0, !PT ;  /* 0x00400000e5ff7812 */ /* 0x000fc800078ac0ff */
[----:B------:R-:W-:Y:S02]  /*15e40*/  ISETP.LT.OR P5, PT, R44, 0x11, !P5 ;  /* 0x000000112c00780c */ /* 0x000fe40006fa1670 */
[----:B-1----:R-:W-:-:S04]  /*15e50*/  @!P6 IADD3 R14, P1, R16, R14, RZ ;  /* 0x0000000e100ee210 */ /* 0x002fc80007f3e0ff */
[----:B------:R-:W-:Y:S02]  /*15e60*/  @!P6 IADD3.X R15, R15, R17, R20, P1, !PT ;  /* 0x000000110f0fe210 */ /* 0x000fe40000ffe414 */
[----:B------:R-:W-:Y:S02]  /*15e70*/  ISETP.NE.AND P1, PT, R58, RZ, PT ;  /* 0x000000ff3a00720c */ /* 0x000fe40003f25270 */
[----:B------:R-:W-:Y:S01]  /*15e80*/  F2FP.SATFINITE.E4M3.F32.PACK_AB_MERGE_C R17, RZ, R7, RZ ;  /* 0x00000007ff11723e */ /* 0x000fe200048070ff */
[----:B------:R0:W-:Y:S02]  /*15e90*/  @!P6 STG.E.U8 desc[UR44][R14.64+0x11], R11 ;  /* 0x0000110b0e00e986 */ /* 0x0001e4000c10112c */
[----:B------:R-:W-:Y:S08]  /*15ea0*/  @P5 BRA `(.L_x_46) ;  /* 0x00000000002c5947 */ /* 0x000ff00003800000 */
[----:B------:R-:W-:Y:S01]  /*15eb0*/  IMAD.MOV.U32 R6, RZ, RZ, R26 ;  /* 0x000000ffff067224 */ /* 0x000fe200078e001a */
[----:B------:R-:W-:Y:S01]  /*15ec0*/  ULDC.64 UR12, c[0x0][0x5c0] ;  /* 0x00017000000c7ab9 */ /* 0x000fe20000000a00 */
[----:B------:R-:W-:Y:S02]  /*15ed0*/  IMAD.MOV.U32 R7, RZ, RZ, R45 ;  /* 0x000000ffff077224 */ /* 0x000fe400078e002d */
[----:B0-----:R-:W-:Y:S02]  /*15ee0*/  IMAD R9, R25, 0x180, RZ ;  /* 0x0000018019097824 */ /* 0x001fe400078e02ff */
[----:B------:R-:W-:-:S04]  /*15ef0*/  IMAD.WIDE.U32 R6, R24, 0x180, R6 ;  /* 0x0000018018067825 */ /* 0x000fc800078e0006 */
[----:B------:R-:W-:Y:S02]  /*15f00*/  IMAD.U32 R11, RZ, RZ, UR12 ;  /* 0x0000000cff0b7e24 */ /* 0x000fe4000f8e00ff */
[----:B------:R-:W-:Y:S02]  /*15f10*/  IMAD.U32 R8, RZ, RZ, UR13 ;  /* 0x0000000dff087e24 */ /* 0x000fe4000f8e00ff */
[----:B------:R-:W-:Y:S01]  /*15f20*/  IMAD.IADD R9, R7, 0x1, R9 ;  /* 0x0000000107097824 */ /* 0x000fe200078e0209 */
[----:B------:R-:W-:-:S04]  /*15f30*/  IADD3 R6, P5, P6, R6, UR8, R11 ;  /* 0x0000000806067c10 */ /* 0x000fc8000febe00b */
[----:B------:R-:W-:-:S05]  /*15f40*/  IADD3.X R7, R9, UR7, R8, P5, P6 ;  /* 0x0000000709077c10 */ /* 0x000fca000afec408 */
[----:B------:R1:W-:Y:S04]  /*15f50*/  STG.E.U8 desc[UR44][R6.64+0x10], R17 ;  /* 0x0000101106007986 */ /* 0x0003e8000c10112c */
.L_x_46:
[----:B------:R-:W-:Y:S05]  /*15f60*/  BSYNC B1 ;  /* 0x0000000000017941 */ /* 0x000fea0003800000 */
.L_x_45:
[----:B------:R-:W-:Y:S01]  /*15f70*/  LOP3.LUT P5, RZ, R229, 0x400000, RZ, 0xc0, !PT ;  /* 0x00400000e5ff7812 */ /* 0x000fe200078ac0ff */
[----:B------:R-:W-:Y:S03]  /*15f80*/  BSSY B1, `(.L_x_47) ;  /* 0x000000e000017945 */ /* 0x000fe60003800000 */
[----:B------:R-:W-:-:S13]  /*15f90*/  ISETP.LT.OR P5, PT, R44, 0x12, !P5 ;  /* 0x000000122c00780c */ /* 0x000fda0006fa1670 */
[----:B------:R-:W-:Y:S05]  /*15fa0*/  @P5 BRA `(.L_x_48) ;  /* 0x00000000002c5947 */ /* 0x000fea0003800000 */
[----:B-1----:R-:W-:Y:S01]  /*15fb0*/  IMAD.MOV.U32 R6, RZ, RZ, R26 ;  /* 0x000000ffff067224 */ /* 0x002fe200078e001a */
        /* <DEDUP_REMOVED lines=10> */
.L_x_48:
[----:B------:R-:W-:Y:S05]  /*16060*/  BSYNC B1 ;  /* 0x0000000000017941 */ /* 0x000fea0003800000 */
.L_x_47:
[----:B------:R-:W-:Y:S01]  /*16070*/  ISETP.LT.OR P6, PT, R44, 0x19, !P4 ;  /* 0x000000192c00780c */ /* 0x000fe200067c1670 */
[----:B------:R-:W-:Y:S01]  /*16080*/  FMUL R5, R5, UR39 ;  /* 0x0000002705057c20 */ /* 0x000fe20008400000 */
[----:B0-----:R-:W-:Y:S01]  /*16090*/  P2R R13, PR, RZ, 0x1 ;  /* 0x00000001ff0d7803 */ /* 0x001fe20000000000 */
[----:B------:R-:W-:Y:S01]  /*160a0*/  FMUL R4, R4, UR39 ;  /* 0x0000002704047c20 */ /* 0x000fe20008400000 */
[----:B------:R-:W-:Y:S01]  /*160b0*/  FMUL R3, R3, UR39 ;  /* 0x0000002703037c20 */ /* 0x000fe20008400000 */
[----:B------:R-:W-:Y:S01]  /*160c0*/  FMUL R2, R2, UR39 ;  /* 0x0000002702027c20 */ /* 0x000fe20008400000 */
[----:B------:R-:W-:Y:S01]  /*160d0*/  F2FP.SATFINITE.E4M3.F32.PACK_AB_MERGE_C R5, RZ, R5, RZ ;  /* 0x00000005ff05723e */ /* 0x000fe200048070ff */
[----:B------:R-:W-:Y:S03]  /*160e0*/  BSSY B1, `(.L_x_49) ;  /* 0x0000024000017945 */ /* 0x000fe60003800000 */
[----:B------:R-:W-:-:S03]  /*160f0*/  F2FP.SATFINITE.E4M3.F32.PACK_AB_MERGE_C R15, RZ, R2, RZ ;  /* 0x00000002ff0f723e */ /* 0x000fc600048070ff */
[----:B-12---:R-:W0:Y:S01]  /*16100*/  @!P6 LDC.64 R6, c[0x0][0x5c0] ;  /* 0x00017000ff06eb82 */ /* 0x006e220000000a00 */
        /* <DEDUP_REMOVED lines=33> */
.L_x_50:
[----:B------:R-:W-:Y:S05]  /*16320*/  BSYNC B1 ;  /* 0x0000000000017941 */ /* 0x000fea0003800000 */
.L_x_49:
        /* <DEDUP_REMOVED lines=15> */
.L_x_52:
[----:B------:R-:W-:Y:S05]  /*16420*/  BSYNC B1 ;  /* 0x0000000000017941 */ /* 0x000fea0003800000 */
.L_x_51:
[----:B------:R-:W-:Y:S01]  /*16430*/  P2R R16, PR, RZ, 0x8 ;  /* 0x00000008ff107803 */ /* 0x000fe20000000000 */
[----:B------:R-:W2:Y:S01]  /*16440*/  LDL.LU R188, [R1] ;  /* 0x0000000001bc7983 */ /* 0x000ea20000300800 */
[C---:B------:R-:W-:Y:S02]  /*16450*/  LOP3.LUT P3, RZ, R229.reuse, 0x200, RZ, 0xc0, !PT ;  /* 0x00000200e5ff7812 */ /* 0x040fe4000786c0ff */
[----:B------:R-:W-:Y:S01]  /*16460*/  P2R R6, PR, RZ, 0x4 ;  /* 0x00000004ff067803 */ /* 0x000fe20000000000 */
[----:B------:R-:W3:Y:S01]  /*16470*/  LDL.LU R187, [R1+0x4] ;  /* 0x0000040001bb7983 */ /* 0x000ee20000300800 */
[----:B------:R-:W-:Y:S02]  /*16480*/  ISETP.LT.OR P2, PT, R44, 0x21, !P3 ;  /* 0x000000212c00780c */ /* 0x000fe40005f41670 */
[----:B------:R-:W-:Y:S01]  /*16490*/  P2R R50, PR, RZ, 0x10 ;  /* 0x00000010ff327803 */ /* 0x000fe20000000000 */
[----:B------:R-:W4:Y:S10]  /*164a0*/  LDL.LU R186, [R1+0x8] ;  /* 0x0000080001ba7983 */ /* 0x000f340000300800 */
[----:B------:R-:W0:Y:S01]  /*164b0*/  @!P2 LDC.64 R30, c[0x0][0x5c0] ;  /* 0x00017000ff1eab82 */ /* 0x000e220000000a00 */
[----:B------:R-:W-:Y:S01]  /*164c0*/  P2R R28, PR, RZ, 0x4 ;  /* 0x00000004ff1c7803 */ /* 0x000fe20000000000 */
[----:B------:R-:W4:Y:S01]  /*164d0*/  LDL.LU R185, [R1+0xc] ;  /* 0x00000c0001b97983 */ /* 0x000f220000300800 */
[----:B------:R-:W-:-:S02]  /*164e0*/  LOP3.LUT P4, RZ, R229, 0x10000, RZ, 0xc0, !PT ;  /* 0x00010000e5ff7812 */ /* 0x000fc4000788c0ff */
[----:B------:R-:W-:Y:S01]  /*164f0*/  P2R R49, PR, RZ, 0x1 ;  /* 0x00000001ff317803 */ /* 0x000fe20000000000 */
[----:B------:R-:W4:Y:S01]  /*16500*/  LDL.LU R184, [R1+0x10] ;  /* 0x0000100001b87983 */ /* 0x000f220000300800 */
[----:B------:R-:W-:Y:S01]  /*16510*/  IMAD.U32 R57, RZ, RZ, UR8 ;  /* 0x00000008ff397e24 */ /* 0x000fe2000f8e00ff */
[----:B------:R-:W-:Y:S01]  /*16520*/  P2R R52, PR, RZ, 0x2 ;  /* 0x00000002ff347803 */ /* 0x000fe20000000000 */
[----:B------:R-:W-:Y:S02]  /*16530*/  IMAD.U32 R56, RZ, RZ, UR7 ;  /* 0x00000007ff387e24 */ /* 0x000fe4000f8e00ff */
[----:B------:R-:W-:Y:S02]  /*16540*/  IMAD.U32 R47, RZ, RZ, UR8 ;  /* 0x00000008ff2f7e24 */ /* 0x000fe4000f8e00ff */
[----:B------:R-:W-:Y:S02]  /*16550*/  IMAD.U32 R46, RZ, RZ, UR7 ;  /* 0x00000007ff2e7e24 */ /* 0x000fe4000f8e00ff */
[----:B------:R-:W-:-:S02]  /*16560*/  IMAD.U32 R43, RZ, RZ, UR8 ;  /* 0x00000008ff2b7e24 */ /* 0x000fc4000f8e00ff */
[----:B------:R-:W-:Y:S02]  /*16570*/  IMAD.U32 R42, RZ, RZ, UR7 ;  /* 0x00000007ff2a7e24 */ /* 0x000fe4000f8e00ff */
[----:B------:R-:W-:Y:S02]  /*16580*/  IMAD.U32 R41, RZ, RZ, UR8 ;  /* 0x00000008ff297e24 */ /* 0x000fe4000f8e00ff */
[----:B------:R-:W-:Y:S02]  /*16590*/  IMAD.U32 R40, RZ, RZ, UR7 ;  /* 0x00000007ff287e24 */ /* 0x000fe4000f8e00ff */
[----:B------:R-:W-:Y:S01]  /*165a0*/  IMAD.U32 R39, RZ, RZ, UR8 ;  /* 0x00000008ff277e24 */ /* 0x000fe2000f8e00ff */
[----:B0-----:R-:W-:Y:S01]  /*165b0*/  @!P2 IADD3 R30, P5, P6, R26, UR8, R30 ;  /* 0x000000081a1eac10 */ /* 0x001fe2000febe01e */
[----:B------:R-:W-:Y:S02]  /*165c0*/  IMAD.U32 R38, RZ, RZ, UR7 ;  /* 0x00000007ff267e24 */ /* 0x000fe4000f8e00ff */
[----:B------:R-:W-:Y:S01]  /*165d0*/  IMAD.U32 R37, RZ, RZ, UR8 ;  /* 0x00000008ff257e24 */ /* 0x000fe2000f8e00ff */
[----:B------:R-:W-:Y:S01]  /*165e0*/  @!P2 IADD3.X R31, R45, UR7, R31, P5, P6 ;  /* 0x000000072d1fac10 */ /* 0x000fe2000afec41f */
[----:B------:R-:W-:Y:S01]  /*165f0*/  IMAD.U32 R36, RZ, RZ, UR7 ;  /* 0x00000007ff247e24 */ /* 0x000fe2000f8e00ff */
[----:B------:R-:W-:Y:S01]  /*16600*/  ISETP.LT.OR P2, PT, R44, 0x22, !P3 ;  /* 0x000000222c00780c */ /* 0x000fe20005f41670 */
[----:B------:R-:W-:-:S02]  /*16610*/  IMAD.U32 R35, RZ, RZ, UR8 ;  /* 0x00000008ff237e24 */ /* 0x000fc4000f8e00ff */
[----:B------:R-:W-:Y:S01]  /*16620*/  IMAD.U32 R34, RZ, RZ, UR7 ;  /* 0x00000007ff227e24 */ /* 0x000fe2000f8e00ff */
[----:B------:R-:W-:Y:S01]  /*16630*/  P2R R29, PR, RZ, 0x4 ;  /* 0x00000004ff1d7803 */ /* 0x000fe20000000000 */
[----:B------:R-:W-:Y:S02]  /*16640*/  IMAD.U32 R33, RZ, RZ, UR8 ;  /* 0x00000008ff217e24 */ /* 0x000fe4000f8e00ff */
[----:B------:R-:W-:-:S06]  /*16650*/  IMAD.U32 R32, RZ, RZ, UR7 ;  /* 0x00000007ff207e24 */ /* 0x000fcc000f8e00ff */
[----:B-1----:R-:W0:Y:S02]  /*16660*/  @!P2 LDC.64 R2, c[0x0][0x5c0] ;  /* 0x00017000ff02ab82 */ /* 0x002e240000000a00 */
        /* <DEDUP_REMOVED lines=9> */
[----:B------:R-:W-:Y:S02]  /*16700*/  ISETP.NE.AND P2, PT, R6, RZ, PT ;  /* 0x000000ff0600720c */ /* 0x000fe40003f45270 */
[----:B------:R-:W0:Y:S02]  /*16710*/  @!P3 LDC.64 R6, c[0x0][0x5c0] ;  /* 0x00017000ff06bb82 */ /* 0x000e240000000a00 */
        /* <DEDUP_REMOVED lines=20> */
[----:B------:R-:W-:Y:S01]  /*16860*/  P2R R65, PR, RZ, 0x8 ;  /* 0x00000008ff417803 */ /* 0x000fe20000000000 */
[----:B--2---:R-:W-:Y:S01]  /*16870*/  FMUL R48, R188, UR39 ;  /* 0x00000027bc307c20 */ /* 0x004fe20008400000 */
[----:B------:R-:W-:Y:S01]  /*16880*/  P2R R63, PR, RZ, 0x1 ;  /* 0x00000001ff3f7803 */ /* 0x000fe20000000000 */
[----:B------:R-:W2:Y:S03]  /*16890*/  LDL.LU R188, [R1+0x14] ;  /* 0x0000140001bc7983 */ /* 0x000ea60000300800 */
[----:B------:R-:W-:Y:S01]  /*168a0*/  F2FP.SATFINITE.E4M3.F32.PACK_AB_MERGE_C R51, RZ, R48, RZ ;  /* 0x00000030ff33723e */ /* 0x000fe200048070ff */
[----:B---3--:R-:W-:-:S02]  /*168b0*/  FMUL R48, R187, UR39 ;  /* 0x00000027bb307c20 */ /* 0x008fc40008400000 */
[----:B------:R-:W0:Y:S01]  /*168c0*/  @!P3 LDC.64 R14, c[0x0][0x5c0] ;  /* 0x00017000ff0ebb82 */ /* 0x000e220000000a00 */
[----:B------:R-:W3:Y:S01]  /*168d0*/  LDL.LU R187, [R1+0x18] ;  /* 0x0000180001bb7983 */ /* 0x000ee20000300800 */
[----:B0-----:R-:W-:-:S04]  /*168e0*/  @!P3 IADD3 R14, P5, P6, R26, UR6, R14 ;  /* 0x000000061a0ebc10 */ /* 0x001fc8000febe00e */
[----:B------:R-:W-:Y:S02]  /*168f0*/  @!P3 IADD3.X R15, R45, UR5, R15, P5, P6 ;  /* 0x000000052d0fbc10 */ /* 0x000fe4000afec40f */
[----:B------:R-:W-:Y:S02]  /*16900*/  ISETP.NE.AND P3, PT, R16, RZ, PT ;  /* 0x000000ff1000720c */ /* 0x000fe40003f65270 */
        /* <DEDUP_REMOVED lines=39> */
[----:B------:R-:W-:Y:S02]  /*16b80*/  ISETP.NE.AND P4, PT, R29, RZ, PT ;  /* 0x000000ff1d00720c */ /* 0x000fe40003f85270 */
[----:B------:R-:W-:-:S09]  /*16b90*/  P2R R59, PR, RZ, 0x20 ;  /* 0x00000020ff3b7803 */ /* 0x000fd20000000000 */
[----:B------:R-:W-:-:S04]  /*16ba0*/  @!P5 IADD3 R37, P0, P6, R37, UR10, R26 ;  /* 0x0000000a2525dc10 */ /* 0x000fc8000fe1e01a */
[----:B------:R-:W-:Y:S02]  /*16bb0*/  @!P5 IADD3.X R36, R36, UR9, R45, P0, P6 ;  /* 0x000000092424dc10 */ /* 0x000fe400087ec42d */
[----:B------:R-:W-:Y:S02]  /*16bc0*/  ISETP.LT.OR P6, PT, R44, 0x29, !P2 ;  /* 0x000000292c00780c */ /* 0x000fe400057c1670 */
[----:B------:R-:W-:Y:S02]  /*16bd0*/  ISETP.NE.AND P5, PT, R28, RZ, PT ;  /* 0x000000ff1c00720c */ /* 0x000fe40003fa5270 */
        /* <DEDUP_REMOVED lines=8> */
[----:B------:R-:W-:-:S11]  /*16c60*/  ISETP.LT.OR P0, PT, R44, 0x22, !P3 ;  /* 0x000000222c00780c */ /* 0x000fd60005f01670 */
[----:B------:R-:W0:Y:S02]  /*16c70*/  @!P1 LDC.64 R28, c[0x0][0x5c0] ;  /* 0x00017000ff1c9b82 */ /* 0x000e240000000a00 */
[----:B0-----:R-:W-:-:S05]  /*16c80*/  @!P1 IADD3 R28, P2, R26, R28, RZ ;  /* 0x0000001c1a1c9210 */ /* 0x001fca0007f5e0ff */
[----:B------:R-:W-:-:S05]  /*16c90*/  @!P1 IMAD.X R29, R45, 0x1, R29, P2 ;  /* 0x000000012d1d9824 */ /* 0x000fca00010e061d */
[----:B------:R0:W-:Y:S02]  /*16ca0*/  @!P1 STG.E.U8 desc[UR44][R28.64+0x20], R51 ;  /* 0x000020331c009986 */ /* 0x0001e4000c10112c */
[----:B0-----:R-:W0:Y:S01]  /*16cb0*/  @!P0 LDC.64 R28, c[0x0][0x5c0] ;  /* 0x00017000ff1c8b82 */ /* 0x001e220000000a00 */
[----:B------:R-:W-:Y:S01]  /*16cc0*/  F2FP.SATFINITE.E4M3.F32.PACK_AB_MERGE_C R53, RZ, R48, RZ ;  /* 0x00000030ff35723e */ /* 0x000fe200048070ff */
[----:B----4-:R-:W-:Y:S02]  /*16cd0*/  FMUL R48, R186, UR39 ;  /* 0x00000027ba307c20 */ /* 0x010fe40008400000 */
[----:B------:R-:W4:Y:S04]  /*16ce0*/  LDL.LU R186, [R1+0x1c] ;  /* 0x00001c0001ba7983 */ /* 0x000f280000300800 */
[----:B------:R-:W4:Y:S01]  /*16cf0*/  LDL.LU R189, [R1+0x20] ;  /* 0x0000200001bd7983 */ /* 0x000f220000300800 */
[----:B0-----:R-:W-:-:S05]  /*16d00*/  @!P0 IADD3 R28, P1, R26, R28, RZ ;  /* 0x0000001c1a1c8210 */ /* 0x001fca0007f3e0ff */
[----:B------:R-:W-:Y:S01]  /*16d10*/  @!P0 IMAD.X R29, R45, 0x1, R29, P1 ;  /* 0x000000012d1d8824 */ /* 0x000fe200008e061d */
[----:B------:R-:W-:Y:S02]  /*16d20*/  ISETP.NE.AND P1, PT, R55, RZ, PT ;  /* 0x000000ff3700720c */ /* 0x000fe40003f25270 */
[----:B------:R-:W-:Y:S01]  /*16d30*/  F2FP.SATFINITE.E4M3.F32.PACK_AB_MERGE_C R55, RZ, R48, RZ ;  /* 0x00000030ff37723e */ /* 0x000fe200048070ff */
[----:B------:R-:W-:Y:S02]  /*16d40*/  FMUL R48, R185, UR39 ;  /* 0x00000027b9307c20 */ /* 0x000fe40008400000 */
[----:B------:R-:W4:Y:S04]  /*16d50*/  LDL.LU R185, [R1+0x24] ;  /* 0x0000240001b97983 */ /* 0x000f280000300800 */
[----:B------:R0:W-:Y:S02]  /*16d60*/  @!P0 STG.E.U8 desc[UR44][R28.64+0x21], R53 ;  /* 0x000021351c008986 */ /* 0x0001e4000c10112c */
[----:B0-----:R-:W-:-:S02]  /*16d70*/  FMUL R28, R184, UR39 ;  /* 0x00000027b81c7c20 */ /* 0x001fc40008400000 */
[----:B------:R-:W4:Y:S01]  /*16d80*/  LDL.LU R184, [R1+0x28] ;  /* 0x0000280001b87983 */ /* 0x000f220000300800 */
[----:B------:R-:W-:Y:S02]  /*16d90*/  ISETP.LT.OR P0, PT, R44, 0x29, !P3 ;  /* 0x000000292c00780c */ /* 0x000fe40005f01670 */
[----:B------:R-:W-:Y:S01]  /*16da0*/  F2FP.SATFINITE.E4M3.F32.PACK_AB_MERGE_C R51, RZ, R48, RZ ;  /* 0x00000030ff33723e */ /* 0x000fe200048070ff */
[----:B------:R-:W-:Y:S04]  /*16db0*/  @!P5 STG.E.U8 desc[UR44][R30.64+0x20], R55 ;  /* 0x000020371e00d986 */ /* 0x000fe8000c10112c */
[----:B------:R0:W-:Y:S06]  /*16dc0*/  @!P4 STG.E.U8 desc[UR44][R2.64+0x21], R51 ;  /* 0x000021330200c986 */ /* 0x0001ec000c10112c */
[----:B0-----:R-:W0:Y:S01]  /*16dd0*/  @!P0 LDC.64 R2, c[0x0][0x5c0] ;  /* 0x00017000ff028b82 */ /* 0x001e220000000a00 */
[----:B------:R-:W-:-:S02]  /*16de0*/  F2FP.SATFINITE.E4M3.F32.PACK_AB_MERGE_C R53, RZ, R28, RZ ;  /* 0x0000001cff35723e */ /* 0x000fc400048070ff */
[----:B0-----:R-:W-:-:S05]  /*16df0*/  @!P0 IADD3 R2, P2, R26, R2, RZ ;  /* 0x000000021a028210 */ /* 0x001fca0007f5e0ff */
[----:B------:R-:W-:-:S05]  /*16e00*/  @!P0 IMAD.X R3, R45, 0x1, R3, P2 ;  /* 0x000000012d038824 */ /* 0x000fca00010e0603 */
[----:B------:R4:W-:Y:S01]  /*16e10*/  @!P0 STG.E.U8 desc[UR44][R2.64+0x28], R53 ;  /* 0x0000283502008986 */ /* 0x0009e2000c10112c */
[----:B------:R-:W-:Y:S01]  /*16e20*/  ISETP.LT.OR P0, PT, R44, 0x2a, !P3 ;  /* 0x0000002a2c00780c */ /* 0x000fe20005f01670 */
[----:B--2---:R-:W-:Y:S02]  /*16e30*/  FMUL R30, R188, UR39 ;  /* 0x00000027bc1e7c20 */ /* 0x004fe40008400000 */
[----:B------:R-:W2:Y:S03]  /*16e40*/  LDL.LU R188, [R1+0x2c] ;  /* 0x00002c0001bc7983 */ /* 0x000ea60000300800 */
[----:B------:R-:W-:Y:S01]  /*16e50*/  F2FP.SATFINITE.E4M3.F32.PACK_AB_MERGE_C R31, RZ, R30, RZ ;  /* 0x0000001eff1f723e */ /* 0x000fe200048070ff */
[----:B---3--:R-:W-:Y:S02]  /*16e60*/  FMUL R30, R187, UR39 ;  /* 0x00000027bb1e7c20 */ /* 0x008fe40008400000 */
[----:B------:R-:W3:Y:S04]  /*16e70*/  LDL.LU R187, [R1+0x30] ;  /* 0x0000300001bb7983 */ /* 0x000ee80000300800 */
[----:B------:R-:W0:Y:S01]  /*16e80*/  @!P0 LDC.64 R28, c[0x0][0x5c0] ;  /* 0x00017000ff1c8b82 */ /* 0x000e220000000a00 */
[----:B------:R-:W-:-:S02]  /*16e90*/  F2FP.SATFINITE.E4M3.F32.PACK_AB_MERGE_C R51, RZ, R30, RZ ;  /* 0x0000001eff33723e */ /* 0x000fc400048070ff */
[----:B0-----:R-:W-:-:S05]  /*16ea0*/  @!P0 IADD3 R28, P2, R26, R28, RZ ;  /* 0x0000001c1a1c8210 */ /* 0x001fca0007f5e0ff */
[----:B------:R-:W-:-:S05]  /*16eb0*/  @!P0 IMAD.X R29, R45, 0x1, R29, P2 ;  /* 0x000000012d1d8824 */ /* 0x000fca00010e061d */
[----:B------:R-:W-:Y:S04]  /*16ec0*/  @!P0 STG.E.U8 desc[UR44][R28.64+0x29], R31 ;  /* 0x0000291f1c008986 */ /* 0x000fe8000c10112c */
[----:B------:R0:W-:Y:S01]  /*16ed0*/  @!P1 STG.E.U8 desc[UR44][R4.64+0x28], R51 ;  /* 0x0000283304009986 */ /* 0x0001e2000c10112c */
[----:B----4-:R-:W-:-:S03]  /*16ee0*/  FMUL R2, R186, UR39 ;  /* 0x00000027ba027c20 */ /* 0x010fc60008400000 */
[----:B------:R-:W4:Y:S02]  /*16ef0*/  LDL.LU R186, [R1+0x34] ;  /* 0x0000340001ba7983 */ /* 0x000f240000300800 */
[----:B------:R-:W-:Y:S01]  /*16f00*/  F2FP.SATFINITE.E4M3.F32.PACK_AB_MERGE_C R53, RZ, R2, RZ ;  /* 0x00000002ff35723e */ /* 0x000fe200048070ff */
[----:B------:R-:W-:-:S05]  /*16f10*/  FMUL R2, R189, UR39 ;  /* 0x00000027bd027c20 */ /* 0x000fca0008400000 */
[----:B------:R-:W-:Y:S01]  /*16f20*/  F2FP.SATFINITE.E4M3.F32.PACK_AB_MERGE_C R55, RZ, R2, RZ ;  /* 0x00000002ff37723e */ /* 0x000fe200048070ff */
[----:B------:R-:W-:Y:S02]  /*16f30*/  FMUL R2, R185, UR39 ;  /* 0x00000027b9027c20 */ /* 0x000fe40008400000 */
[----:B------:R-:W4:Y:S04]  /*16f40*/  LDL.LU R185, [R1+0x38] ;  /* 0x0000380001b97983 */ /* 0x000f280000300800 */
[----:B------:R-:W4:Y:S01]  /*16f50*/  LDL.LU R189, [R1+0x3c] ;  /* 0x00003c0001bd7983 */ /* 0x000f220000300800 */
[----:B0-----:R-:W-:-:S03]  /*16f60*/  FMUL R4, R184, UR39 ;  /* 0x00000027b8047c20 */ /* 0x001fc60008400000 */
[----:B------:R-:W4:Y:S01]  /*16f70*/  LDL.LU R184, [R1+0x40] ;  /* 0x0000400001b87983 */ /* 0x000f220000300800 */
[----:B------:R-:W-:Y:S02]  /*16f80*/  ISETP.NE.AND P5, PT, R71, RZ, PT ;  /* 0x000000ff4700720c */ /* 0x000fe40003fa5270 */
[----:B------:R-:W-:Y:S02]  /*16f90*/  ISETP.NE.AND P6, PT, R69, RZ, PT ;  /* 0x000000ff4500720c */ /* 0x000fe40003fc5270 */
[----:B------:R-:W-:Y:S02]  /*16fa0*/  P2R R48, PR, RZ, 0x8 ;  /* 0x00000008ff307803 */ /* 0x000fe40000000000 */
[----:B------:R-:W-:Y:S02]  /*16fb0*/  ISETP.NE.AND P3, PT, R72, RZ, PT ;  /* 0x000000ff4800720c */ /* 0x000fe40003f65270 */
[----:B------:R-:W-:Y:S02]  /*16fc0*/  F2FP.SATFINITE.E4M3.F32.PACK_AB_MERGE_C R29, RZ, R2, RZ ;  /* 0x00000002ff1d723e */ /* 0x000fe400048070ff */
[----:B------:R-:W-:-:S03]  /*16fd0*/  ISETP.NE.AND P0, PT, R66, RZ, PT ;  /* 0x000000ff4200720c */ /* 0x000fc60003f05270 */
[----:B------:R-:W0:Y:S01]  /*16fe0*/  @!P5 LDC.64 R2, c[0x0][0x5c0] ;  /* 0x00017000ff02db82 */ /* 0x000e220000000a00 */
[----:B------:R-:W-:Y:S01]  /*16ff0*/  P2R R28, PR, RZ, 0x1 ;  /* 0x00000001ff1c7803 */ /* 0x000fe20000000000 */
[----:B------:R1:W-:Y:S01]  /*17000*/  @!P6 STG.E.U8 desc[UR44][R6.64+0x29], R53 ;  /* 0x000029350600e986 */ /* 0x0003e2000c10112c */
[----:B------:R-:W-:Y:S02]  /*17010*/  ISETP.NE.AND P0, PT, R64, RZ, PT ;  /* 0x000000ff4000720c */ /* 0x000fe40003f05270 */
[----:B------:R-:W-:Y:S02]  /*17020*/  ISETP.NE.AND P4, PT, R70, RZ, PT ;  /* 0x000000ff4600720c */ /* 0x000fe40003f85270 */
[----:B-1----:R-:W-:Y:S02]  /*17030*/  F2FP.SATFINITE.E4M3.F32.PACK_AB_MERGE_C R7, RZ, R4, RZ ;  /* 0x00000004ff07723e */ /* 0x002fe400048070ff */
[----:B------:R-:W1:Y:S07]  /*17040*/  @!P3 LDC.64 R4, c[0x0][0x5c0] ;  /* 0x00017000ff04bb82 */ /* 0x000e6e0000000a00 */
[----:B------:R2:W-:Y:S04]  /*17050*/  @!P0 STG.E.U8 desc[UR44][R8.64+0x20], R55 ;  /* 0x0000203708008986 */ /* 0x0005e8000c10112c */
[----:B------:R3:W-:Y:S01]  /*17060*/  @!P4 STG.E.U8 desc[UR44][R10.64+0x21], R29 ;  /* 0x0000211d0a00c986 */ /* 0x0007e2000c10112c */
[----:B0-----:R-:W-:Y:S01]  /*17070*/  @!P5 IADD3 R2, P0, R57, R2, RZ ;  /* 0x000000023902d210 */ /* 0x001fe20007f1e0ff */
[----:B--2---:R-:W-:-:S02]  /*17080*/  FMUL R6, R188, UR39 ;  /* 0x00000027bc067c20 */ /* 0x004fc40008400000 */
[----:B------:R-:W2:Y:S03]  /*17090*/  LDL.LU R188, [R1+0x44] ;  /* 0x0000440001bc7983 */ /* 0x000ea60000300800 */
[----:B------:R-:W-:Y:S01]  /*170a0*/  F2FP.SATFINITE.E4M3.F32.PACK_AB_MERGE_C R9, RZ, R6, RZ ;  /* 0x00000006ff09723e */ /* 0x000fe200048070ff */
[----:B---3--:R-:W-:Y:S02]  /*170b0*/  FMUL R6, R187, UR39 ;  /* 0x00000027bb067c20 */ /* 0x008fe40008400000 */
[----:B------:R-:W3:Y:S03]  /*170c0*/  LDL.LU R187, [R1+0x48] ;  /* 0x0000480001bb7983 */ /* 0x000ee60000300800 */
[----:B------:R-:W-:Y:S01]  /*170d0*/  F2FP.SATFINITE.E4M3.F32.PACK_AB_MERGE_C R11, RZ, R6, RZ ;  /* 0x00000006ff0b723e */ /* 0x000fe200048070ff */
[----:B------:R-:W-:Y:S01]  /*170e0*/  @!P5 IMAD.X R3, R56, 0x1, R3, P0 ;  /* 0x000000013803d824 */ /* 0x000fe200000e0603 */
[----:B-1----:R-:W-:-:S02]  /*170f0*/  @!P3 IADD3 R4, P0, R47, R4, RZ ;  /* 0x000000042f04b210 */ /* 0x002fc40007f1e0ff */
[----:B------:R-:W-:-:S03]  /*17100*/  ISETP.NE.AND P2, PT, R65, RZ, PT ;  /* 0x000000ff4100720c */ /* 0x000fc60003f45270 */
[----:B------:R-:W-:Y:S01]  /*17110*/  @!P3 IMAD.X R5, R46, 0x1, R5, P0 ;  /* 0x000000012e05b824 */ /* 0x000fe200000e0605 */
[----:B------:R-:W-:Y:S01]  /*17120*/  ISETP.NE.AND P0, PT, R28, RZ, PT ;  /* 0x000000ff1c00720c */ /* 0x000fe20003f05270 */
[----:B------:R0:W-:Y:S04]  /*17130*/  @!P5 STG.E.U8 desc[UR44][R2.64+0x20], R7 ;  /* 0x000020070200d986 */ /* 0x0001e8000c10112c */
[----:B------:R1:W-:Y:S08]  /*17140*/  @!P3 STG.E.U8 desc[UR44][R4.64+0x21], R9 ;  /* 0x000021090400b986 */ /* 0x0003f0000c10112c */
[----:B------:R-:W-:Y:S01]  /*17150*/  @!P0 STG.E.U8 desc[UR44][R12.64+0x28], R11 ;  /* 0x0000280b0c008986 */ /* 0x000fe2000c10112c */
[----:B----4-:R-:W-:-:S03]  /*17160*/  FMUL R6, R186, UR39 ;  /* 0x00000027ba067c20 */ /* 0x010fc60008400000 */
[----:B------:R-:W4:Y:S02]  /*17170*/  LDL.LU R186, [R1+0x4c] ;  /* 0x00004c0001ba7983 */ /* 0x000f240000300800 */
[----:B0-----:R-:W-:-:S05]  /*17180*/  F2FP.SATFINITE.E4M3.F32.PACK_AB_MERGE_C R7, RZ, R6, RZ ;  /* 0x00000006ff07723e */ /* 0x001fca00048070ff */
[----:B------:R0:W-:Y:S01]  /*17190*/  @!P2 STG.E.U8 desc[UR44][R14.64+0x29], R7 ;  /* 0x000029070e00a986 */ /* 0x0001e2000c10112c */
[----:B------:R-:W-:-:S03]  /*171a0*/  FMUL R6, R185, UR39 ;  /* 0x00000027b9067c20 */ /* 0x000fc60008400000 */
[----:B------:R-:W4:Y:S02]  /*171b0*/  LDL.LU R185, [R1+0x50] ;  /* 0x0000500001b97983 */ /* 0x000f240000300800 */
[----:B-1----:R-:W-:Y:S01]  /*171c0*/  F2FP.SATFINITE.E4M3.F32.PACK_AB_MERGE_C R9, RZ, R6, RZ ;  /* 0x00000006ff09723e */ /* 0x002fe200048070ff */
[----:B------:R-:W-:-:S05]  /*171d0*/  FMUL R6, R189, UR39 ;  /* 0x00000027bd067c20 */ /* 0x000fca0008400000 */
[----:B0-----:R-:W-:Y:S01]  /*171e0*/  F2FP.SATFINITE.E4M3.F32.PACK_AB_MERGE_C R7, RZ, R6, RZ ;  /* 0x00000006ff07723e */ /* 0x001fe200048070ff */
[----:B------:R-:W-:Y:S02]  /*171f0*/  FMUL R6, R184, UR39 ;  /* 0x00000027b8067c20 */ /* 0x000fe40008400000 */
[----:B------:R-:W4:Y:S01]  /*17200*/  LDL.LU R184, [R1+0x54] ;  /* 0x0000540001b87983 */ /* 0x000f220000300800 */
[----:B------:R-:W-:-:S03]  /*17210*/  ISETP.NE.AND P1, PT, R73, RZ, PT ;  /* 0x000000ff4900720c */ /* 0x000fc60003f25270 */
[----:B------:R-:W4:Y:S01]  /*17220*/  LDL.LU R189, [R1+0x58] ;  /* 0x0000580001bd7983 */ /* 0x000f220000300800 */
[----:B------:R-:W-:-:S09]  /*17230*/  ISETP.NE.AND P6, PT, R74, RZ, PT ;  /* 0x000000ff4a00720c */ /* 0x000fd20003fc5270 */
[----:B------:R-:W0:Y:S08]  /*17240*/  @!P1 LDC.64 R2, c[0x0][0x5c0] ;  /* 0x00017000ff029b82 */ /* 0x000e300000000a00 */
[----:B------:R-:W1:Y:S01]  /*17250*/  @!P6 LDC.64 R4, c[0x0][0x5c0] ;  /* 0x00017000ff04eb82 */ /* 0x000e620000000a00 */
[----:B------:R-:W-:Y:S02]  /*17260*/  F2FP.SATFINITE.E4M3.F32.PACK_AB_MERGE_C R11, RZ, R6, RZ ;  /* 0x00000006ff0b723e */ /* 0x000fe400048070ff */
[----:B0-----:R-:W-:-:S05]  /*17270*/  @!P1 IADD3 R2, P2, R43, R2, RZ ;  /* 0x000000022b029210 */ /* 0x001fca0007f5e0ff */
[----:B------:R-:W-:-:S05]  /*17280*/  @!P1 IMAD.X R3, R42, 0x1, R3, P2 ;  /* 0x000000012a039824 */ /* 0x000fca00010e0603 */
[----:B------:R0:W-:Y:S01]  /*17290*/  @!P1 STG.E.U8 desc[UR44][R2.64+0x28], R9 ;  /* 0x0000280902009986 */ /* 0x0001e2000c10112c */
[----:B-1----:R-:W-:Y:S01]  /*172a0*/  @!P6 IADD3 R4, P1, R41, R4, RZ ;  /* 0x000000042904e210 */ /* 0x002fe20007f3e0ff */
[----:B--2---:R-:W-:-:S04]  /*172b0*/  FMUL R6, R188, UR39 ;  /* 0x00000027bc067c20 */ /* 0x004fc80008400000 */
[----:B------:R-:W-:Y:S01]  /*172c0*/  @!P6 IMAD.X R5, R40, 0x1, R5, P1 ;  /* 0x000000012805e824 */ /* 0x000fe200008e0605 */
[----:B------:R-:W2:Y:S01]  /*172d0*/  LDL.LU R188, [R1+0x5c] ;  /* 0x00005c0001bc7983 */ /* 0x000ea20000300800 */
[----:B0-----:R-:W-:Y:S01]  /*172e0*/  F2FP.SATFINITE.E4M3.F32.PACK_AB_MERGE_C R9, RZ, R6, RZ ;  /* 0x00000006ff09723e */ /* 0x001fe200048070ff */
[----:B---3--:R-:W-:Y:S02]  /*172f0*/  FMUL R6, R187, UR39 ;  /* 0x00000027bb067c20 */ /* 0x008fe40008400000 */
[----:B------:R-:W3:Y:S04]  /*17300*/  LDL.LU R187, [R1+0x60] ;  /* 0x0000600001bb7983 */ /* 0x000ee80000300800 */
[----:B------:R0:W-:Y:S01]  /*17310*/  @!P6 STG.E.U8 desc[UR44][R4.64+0x29], R7 ;  /* 0x000029070400e986 */ /* 0x0001e2000c10112c */
[----:B------:R-:W-:-:S02]  /*17320*/  ISETP.NE.AND P4, PT, R63, RZ, PT ;  /* 0x000000ff3f00720c */ /* 0x000fc40003f85270 */
[----:B0-----:R-:W-:Y:S02]  /*17330*/  F2FP.SATFINITE.E4M3.F32.PACK_AB_MERGE_C R7, RZ, R6, RZ ;  /* 0x00000006ff07723e */ /* 0x001fe400048070ff */
[----:B------:R-:W-:-:S09]  /*17340*/  ISETP.NE.AND P5, PT, R62, RZ, PT ;  /* 0x000000ff3e00720c */ /* 0x000fd20003fa5270 */
[----:B------:R-:W-:Y:S04]  /*17350*/  @!P4 STG.E.U8 desc[UR44][R16.64+0x20], R11 ;  /* 0x0000200b1000c986 */ /* 0x000fe8000c10112c */
[----:B------:R0:W-:Y:S01]  /*17360*/  @!P5 STG.E.U8 desc[UR44][R18.64+0x21], R9 ;  /* 0x000021091200d986 */ /* 0x0001e2000c10112c */
[----:B------:R-:W-:-:S13]  /*17370*/  ISETP.NE.AND P4, PT, R60, RZ, PT ;  /* 0x000000ff3c00720c */ /* 0x000fda0003f85270 */
[----:B------:R-:W1:Y:S01]  /*17380*/  @!P4 LDC.64 R2, c[0x0][0x5c0] ;  /* 0x00017000ff02cb82 */ /* 0x000e620000000a00 */
[----:B----4-:R-:W-:Y:S02]  /*17390*/  FMUL R6, R186, UR39 ;  /* 0x00000027ba067c20 */ /* 0x010fe40008400000 */
[----:B------:R-:W4:Y:S03]  /*173a0*/  LDL.LU R186, [R1+0x64] ;  /* 0x0000640001ba7983 */ /* 0x000f260000300800 */
[----:B0-----:R-:W-:Y:S01]  /*173b0*/  F2FP.SATFINITE.E4M3.F32.PACK_AB_MERGE_C R9, RZ, R6, RZ ;  /* 0x00000006ff09723e */ /* 0x001fe200048070ff */
[----:B------:R-:W-:Y:S02]  /*173c0*/  FMUL R6, R185, UR39 ;  /* 0x00000027b9067c20 */ /* 0x000fe40008400000 */
[----:B------:R-:W4:Y:S01]  /*173d0*/  LDL.LU R185, [R1+0x68] ;  /* 0x0000680001b97983 */ /* 0x000f220000300800 */
[----:B------:R-:W-:-:S03]  /*173e0*/  FMUL R8, R184, UR39 ;  /* 0x00000027b8087c20 */ /* 0x000fc60008400000 */
[----:B------:R-:W4:Y:S01]  /*173f0*/  LDL.LU R184, [R1+0x6c] ;  /* 0x00006c0001b87983 */ /* 0x000f220000300800 */
[----:B-1----:R-:W-:-:S05]  /*17400*/  @!P4 IADD3 R2, P5, R39, R2, RZ ;  /* 0x000000022702c210 */ /* 0x002fca0007fbe0ff */
[----:B------:R-:W-:Y:S01]  /*17410*/  @!P4 IMAD.X R3, R38, 0x1, R3, P5 ;  /* 0x000000012603c824 */ /* 0x000fe200028e0603 */
[----:B------:R-:W-:-:S13]  /*17420*/  ISETP.NE.AND P5, PT, R59, RZ, PT ;  /* 0x000000ff3b00720c */ /* 0x000fda0003fa5270 */
[----:B------:R-:W0:Y:S01]  /*17430*/  @!P5 LDC.64 R4, c[0x0][0x5c0] ;  /* 0x00017000ff04db82 */ /* 0x000e220000000a00 */
[----:B------:R-:W-:Y:S02]  /*17440*/  ISETP.NE.AND P6, PT, R61, RZ, PT ;  /* 0x000000ff3d00720c */ /* 0x000fe40003fc5270 */
[----:B------:R-:W-:Y:S01]  /*17450*/  ISETP.NE.AND P0, PT, R68, RZ, PT ;  /* 0x000000ff4400720c */ /* 0x000fe20003f05270 */
[----:B------:R1:W-:Y:S01]  /*17460*/  @!P4 STG.E.U8 desc[UR44][R2.64+0x20], R7 ;  /* 0x000020070200c986 */ /* 0x0003e2000c10112c */
[----:B------:R-:W-:-:S09]  /*17470*/  F2FP.SATFINITE.E4M3.F32.PACK_AB_MERGE_C R11, RZ, R6, RZ ;  /* 0x00000006ff0b723e */ /* 0x000fd200048070ff */
[----:B------:R-:W2:Y:S08]  /*17480*/  @!P6 LDC.64 R12, c[0x0][0x5c0] ;  /* 0x00017000ff0ceb82 */ /* 0x000eb00000000a00 */
[----:B-1----:R-:W1:Y:S01]  /*17490*/  @!P0 LDC.64 R6, c[0x0][0x5c0] ;  /* 0x00017000ff068b82 */ /* 0x002e620000000a00 */
[----:B0-----:R-:W-:-:S05]  /*174a0*/  @!P5 IADD3 R4, P4, R37, R4, RZ ;  /* 0x000000042504d210 */ /* 0x001fca0007f9e0ff */
[----:B------:R-:W-:-:S05]  /*174b0*/  @!P5 IMAD.X R5, R36, 0x1, R5, P4 ;  /* 0x000000012405d824 */ /* 0x000fca00020e0605 */
[----:B------:R-:W-:Y:S01]  /*174c0*/  @!P5 STG.E.U8 desc[UR44][R4.64+0x21], R9 ;  /* 0x000021090400d986 */ /* 0x000fe2000c10112c */
[----:B------:R-:W-:Y:S02]  /*174d0*/  ISETP.NE.AND P5, PT, R54, RZ, PT ;  /* 0x000000ff3600720c */ /* 0x000fe40003fa5270 */
[----:B------:R-:W-:-:S11]  /*174e0*/  ISETP.NE.AND P4, PT, R50, RZ, PT ;  /* 0x000000ff3200720c */ /* 0x000fd60003f85270 */
[----:B------:R0:W-:Y:S01]  /*174f0*/  @!P5 STG.E.U8 desc[UR44][R20.64+0x28], R11 ;  /* 0x0000280b1400d986 */ /* 0x0001e2000c10112c */
[----:B--2---:R-:W-:-:S05]  /*17500*/  @!P6 IADD3 R2, P5, R35, R12, RZ ;  /* 0x0000000c2302e210 */ /* 0x004fca0007fbe0ff */
[----:B------:R-:W-:Y:S01]  /*17510*/  @!P6 IMAD.X R3, R34, 0x1, R13, P5 ;  /* 0x000000012203e824 */ /* 0x000fe200028e060d */
[----:B-1----:R-:W-:-:S05]  /*17520*/  @!P0 IADD3 R6, P5, R33, R6, RZ ;  /* 0x0000000621068210 */ /* 0x002fca0007fbe0ff */
[----:B------:R-:W-:Y:S01]  /*17530*/  @!P0 IMAD.X R7, R32, 0x1, R7, P5 ;  /* 0x0000000120078824 */ /* 0x000fe200028e0607 */
[----:B------:R-:W-:Y:S02]  /*17540*/  ISETP.LT.OR P5, PT, R44, 0x21, !P4 ;  /* 0x000000212c00780c */ /* 0x000fe400067a1670 */
[----:B------:R-:W-:-:S11]  /*17550*/  ISETP.NE.AND P1, PT, R58, RZ, PT ;  /* 0x000000ff3a00720c */ /* 0x000fd60003f25270 */
[----:B0-----:R-:W0:Y:S01]  /*17560*/  @!P5 LDC.64 R10, c[0x0][0x5c0] ;  /* 0x00017000ff0adb82 */ /* 0x001e220000000a00 */
[----:B------:R-:W-:Y:S02]  /*17570*/  @!P5 IMAD.MOV.U32 R4, RZ, RZ, R26 ;  /* 0x000000ffff04d224 */ /* 0x000fe400078e001a */
[----:B------:R-:W-:Y:S01]  /*17580*/  @!P5 IMAD.MOV.U32 R5, RZ, RZ, R45 ;  /* 0x000000ffff05d224 */ /* 0x000fe200078e002d */
[----:B------:R-:W-:Y:S01]  /*17590*/  F2FP.SATFINITE.E4M3.F32.PACK_AB_MERGE_C R9, RZ, R8, RZ ;  /* 0x00000008ff09723e */ /* 0x000fe200048070ff */
[----:B------:R-:W-:-:S04]  /*175a0*/  @!P5 IMAD.WIDE.U32 R4, R24, 0x180, R4 ;  /* 0x000001801804d825 */ /* 0x000fc800078e0004 */
[----:B------:R-:W-:Y:S01]  /*175b0*/  @!P1 STG.E.U8 desc[UR44][R22.64+0x29], R9 ;  /* 0x0000290916009986 */ /* 0x000fe2000c10112c */
[----:B------:R-:W-:Y:S01]  /*175c0*/  @!P5 IMAD R8, R25, 0x180, RZ ;  /* 0x000001801908d824 */ /* 0x000fe200078e02ff */
[----:B0-----:R-:W-:-:S04]  /*175d0*/  @!P5 IADD3 R4, P1, R4, R10, RZ ;  /* 0x0000000a0404d210 */ /* 0x001fc80007f3e0ff */
[----:B------:R-:W-:Y:S01]  /*175e0*/  @!P5 IADD3.X R5, R11, R5, R8, P1, !PT ;  /* 0x000000050b05d210 */ /* 0x000fe20000ffe408 */
[----:B------:R-:W-:-:S05]  /*175f0*/  FMUL R8, R189, UR39 ;  /* 0x00000027bd087c20 */ /* 0x000fca0008400000 */
[----:B------:R-:W-:-:S05]  /*17600*/  F2FP.SATFINITE.E4M3.F32.PACK_AB_MERGE_C R11, RZ, R8, RZ ;  /* 0x00000008ff0b723e */ /* 0x000fca00048070ff */
[----:B------:R0:W-:Y:S01]  /*17610*/  @!P6 STG.E.U8 desc[UR44][R2.64+0x28], R11 ;  /* 0x0000280b0200e986 */ /* 0x0001e2000c10112c */
[----:B------:R-:W-:-:S13]  /*17620*/  ISETP.LT.OR P6, PT, R44, 0x22, !P4 ;  /* 0x000000222c00780c */ /* 0x000fda00067c1670 */
[----:B------:R-:W1:Y:S01]  /*17630*/  @!P6 LDC.64 R12, c[0x0][0x5c0] ;  /* 0x00017000ff0ceb82 */ /* 0x000e620000000a00 */
[----:B0-----:R-:W-:Y:S02]  /*17640*/  @!P6 IMAD.MOV.U32 R2, RZ, RZ, R26 ;  /* 0x000000ffff02e224 */ /* 0x001fe400078e001a */
[----:B------:R-:W-:Y:S02]  /*17650*/  @!P6 IMAD.MOV.U32 R3, RZ, RZ, R45 ;  /* 0x000000ffff03e224 */ /* 0x000fe400078e002d */
[----:B------:R-:W-:-:S04]  /*17660*/  @!P6 IMAD.WIDE.U32 R8, R24, 0x180, R2 ;  /* 0x000001801808e825 */ /* 0x000fc800078e0002 */
[----:B---3--:R-:W-:Y:S01]  /*17670*/  FMUL R2, R187, UR39 ;  /* 0x00000027bb027c20 */ /* 0x008fe20008400000 */
[----:B------:R-:W-:-:S04]  /*17680*/  @!P6 IMAD R10, R25, 0x180, RZ ;  /* 0x00000180190ae824 */ /* 0x000fc800078e02ff */
[----:B------:R-:W-:Y:S02]  /*17690*/  F2FP.SATFINITE.E4M3.F32.PACK_AB_MERGE_C R11, RZ, R2, RZ ;  /* 0x00000002ff0b723e */ /* 0x000fe400048070ff */
[----:B-1----:R-:W-:-:S04]  /*176a0*/  @!P6 IADD3 R8, P1, R8, R12, RZ ;  /* 0x0000000c0808e210 */ /* 0x002fc80007f3e0ff */
[----:B------:R-:W-:Y:S01]  /*176b0*/  @!P6 IADD3.X R9, R13, R9, R10, P1, !PT ;  /* 0x000000090d09e210 */ /* 0x000fe20000ffe40a */
[----:B------:R-:W-:-:S05]  /*176c0*/  FMUL R10, R188, UR39 ;  /* 0x00000027bc0a7c20 */ /* 0x000fca0008400000 */
[----:B------:R-:W-:-:S05]  /*176d0*/  F2FP.SATFINITE.E4M3.F32.PACK_AB_MERGE_C R13, RZ, R10, RZ ;  /* 0x0000000aff0d723e */ /* 0x000fca00048070ff */
[----:B------:R0:W-:Y:S04]  /*176e0*/  @!P0 STG.E.U8 desc[UR44][R6.64+0x29], R13 ;  /* 0x0000290d06008986 */ /* 0x0001e8000c10112c */
[----:B------:R0:W-:Y:S01]  /*176f0*/  @!P5 STG.E.U8 desc[UR44][R4.64+0x20], R11 ;  /* 0x0000200b0400d986 */ /* 0x0001e2000c10112c */
[----:B------:R-:W-:-:S04]  /*17700*/  LOP3.LUT P5, RZ, R229, 0x400000, RZ, 0xc0, !PT ;  /* 0x00400000e5ff7812 */ /* 0x000fc800078ac0ff */
[----:B------:R-:W-:Y:S01]  /*17710*/  ISETP.LT.OR P5, PT, R44, 0x21, !P5 ;  /* 0x000000212c00780c */ /* 0x000fe20006fa1670 */
[----:B------:R-:W-:Y:S01]  /*17720*/  BSSY B1, `(.L_x_53) ;  /* 0x0000018000017945 */ /* 0x000fe20003800000 */
[----:B------:R-:W-:Y:S02]  /*17730*/  ISETP.NE.AND P3, PT, R48, RZ, PT ;  /* 0x000000ff3000720c */ /* 0x000fe40003f65270 */
[----:B------:R-:W-:Y:S02]  /*17740*/  ISETP.NE.AND P2, PT, R67, RZ, PT ;  /* 0x000000ff4300720c */ /* 0x000fe40003f45270 */
[----:B------:R-:W-:Y:S02]  /*17750*/  ISETP.NE.AND P1, PT, R52, RZ, PT ;  /* 0x000000ff3400720c */ /* 0x000fe40003f25270 */
[----:B------:R-:W-:Y:S01]  /*17760*/  ISETP.NE.AND P0, PT, R49, RZ, PT ;  /* 0x000000ff3100720c */ /* 0x000fe20003f05270 */
[----:B----4-:R-:W-:-:S05]  /*17770*/  FMUL R2, R186, UR39 ;  /* 0x00000027ba027c20 */ /* 0x010fca0008400000 */
[----:B------:R-:W-:-:S05]  /*17780*/  F2FP.SATFINITE.E4M3.F32.PACK_AB_MERGE_C R15, RZ, R2, RZ ;  /* 0x00000002ff0f723e */ /* 0x000fca00048070ff */
[----:B------:R0:W-:Y:S01]  /*17790*/  @!P6 STG.E.U8 desc[UR44][R8.64+0x21], R15 ;  /* 0x0000210f0800e986 */ /* 0x0001e2000c10112c */
[----:B------:R-:W-:-:S05]  /*177a0*/  FMUL R2, R185, UR39 ;  /* 0x00000027b9027c20 */ /* 0x000fca0008400000 */
[----:B------:R-:W-:Y:S01]  /*177b0*/  F2FP.SATFINITE.E4M3.F32.PACK_AB_MERGE_C R17, RZ, R2, RZ ;  /* 0x00000002ff11723e */ /* 0x000fe200048070ff */
[----:B------:R-:W-:-:S05]  /*177c0*/  FMUL R3, R184, UR39 ;  /* 0x00000027b8037c20 */ /* 0x000fca0008400000 */
[----:B------:R-:W-:Y:S01]  /*177d0*/  F2FP.SATFINITE.E4M3.F32.PACK_AB_MERGE_C R19, RZ, R3, RZ ;  /* 0x00000003ff13723e */ /* 0x000fe200048070ff */
[----:B0-----:R-:W-:Y:S06]  /*177e0*/  @P5 BRA `(.L_x_54) ;  /* 0x00000000002c5947 */ /* 0x001fec0003800000 */
        /* <DEDUP_REMOVED lines=11> */
.L_x_54:
[----:B------:R-:W-:Y:S05]  /*178a0*/  BSYNC B1 ;  /* 0x0000000000017941 */ /* 0x000fea0003800000 */
.L_x_53:
        /* <DEDUP_REMOVED lines=15> */
.L_x_56:
[----:B------:R-:W-:Y:S05]  /*179a0*/  BSYNC B1 ;  /* 0x0000000000017941 */ /* 0x000fea0003800000 */
.L_x_55:
[----:B------:R-:W2:Y:S04]  /*179b0*/  LDL.LU R14, [R1+0x70] ;  /* 0x00007000010e7983 */ /* 0x000ea80000300800 */
[----:B------:R-:W3:Y:S04]  /*179c0*/  LDL.LU R11, [R1+0x74] ;  /* 0x00007400010b7983 */ /* 0x000ee80000300800 */
[----:B------:R-:W4:Y:S04]  /*179d0*/  LDL.LU R13, [R1+0x78] ;  /* 0x00007800010d7983 */ /* 0x000f280000300800 */
[----:B------:R-:W4:Y:S01]  /*179e0*/  LDL.LU R12, [R1+0x7c] ;  /* 0x00007c00010c7983 */ /* 0x000f220000300800 */
[----:B------:R-:W-:Y:S01]  /*179f0*/  ISETP.LT.OR P6, PT, R44, 0x29, !P4 ;  /* 0x000000292c00780c */ /* 0x000fe200067c1670 */
[----:B------:R-:W-:Y:S01]  /*17a00*/  BSSY B1, `(.L_x_57) ;  /* 0x000002a000017945 */ /* 0x000fe20003800000 */
[----:B------:R-:W-:-:S11]  /*17a10*/  P2R R10, PR, RZ, 0x1 ;  /* 0x00000001ff0a7803 */ /* 0x000fd60000000000 */
[----:B------:R-:W0:Y:S02]  /*17a20*/  @!P6 LDC.64 R6, c[0x0][0x5c0] ;  /* 0x00017000ff06eb82 */ /* 0x000e240000000a00 */
[----:B01----:R-:W-:Y:S02]  /*17a30*/  @!P6 IMAD.MOV.U32 R2, RZ, RZ, R26 ;  /* 0x000000ffff02e224 */ /* 0x003fe400078e001a */
[----:B------:R-:W-:Y:S02]  /*17a40*/  @!P6 IMAD.MOV.U32 R3, RZ, RZ, R45 ;  /* 0x000000ffff03e224 */ /* 0x000fe400078e002d */
[----:B------:R-:W-:Y:S02]  /*17a50*/  @!P6 IMAD R4, R25, 0x180, RZ ;  /* 0x000001801904e824 */ /* 0x000fe400078e02ff */
[----:B------:R-:W-:-:S03]  /*17a60*/  @!P6 IMAD.WIDE.U32 R2, R24, 0x180, R2 ;  /* 0x000001801802e825 */ /* 0x000fc600078e0002 */
[----:B------:R-:W-:-:S04]  /*17a70*/  @!P6 IADD3 R2, P5, R2, R6, RZ ;  /* 0x000000060202e210 */ /* 0x000fc80007fbe0ff */
        /* <DEDUP_REMOVED lines=9> */
[----:B------:R-:W-:Y:S01]  /*17b10*/  ISETP.NE.AND P0, PT, R10, RZ, PT ;  /* 0x000000ff0a00720c */ /* 0x000fe20003f05270 */
[----:B--2---:R-:W-:-:S05]  /*17b20*/  FMUL R6, R14, UR39 ;  /* 0x000000270e067c20 */ /* 0x004fca0008400000 */
[----:B------:R-:W-:Y:S01]  /*17b30*/  F2FP.SATFINITE.E4M3.F32.PACK_AB_MERGE_C R9, RZ, R6, RZ ;  /* 0x00000006ff09723e */ /* 0x000fe200048070ff */
[----:B---3--:R-:W-:-:S04]  /*17b40*/  FMUL R6, R11, UR39 ;  /* 0x000000270b067c20 */ /* 0x008fc80008400000 */
[----:B------:R0:W-:Y:S01]  /*17b50*/  @!P6 STG.E.U8 desc[UR44][R2.64+0x28], R9 ;  /* 0x000028090200e986 */ /* 0x0001e2000c10112c */
[----:B------:R-:W-:Y:S01]  /*17b60*/  F2FP.SATFINITE.E4M3.F32.PACK_AB_MERGE_C R11, RZ, R6, RZ ;  /* 0x00000006ff0b723e */ /* 0x000fe200048070ff */
[----:B----4-:R-:W-:Y:S01]  /*17b70*/  FMUL R6, R13, UR39 ;  /* 0x000000270d067c20 */ /* 0x010fe20008400000 */
[----:B------:R-:W-:Y:S01]  /*17b80*/  LOP3.LUT P6, RZ, R229, 0x400000, RZ, 0xc0, !PT ;  /* 0x00400000e5ff7812 */ /* 0x000fe200078cc0ff */
[----:B------:R-:W-:Y:S02]  /*17b90*/  FMUL R7, R12, UR39 ;  /* 0x000000270c077c20 */ /* 0x000fe40008400000 */
[----:B------:R0:W-:Y:S01]  /*17ba0*/  @!P5 STG.E.U8 desc[UR44][R4.64+0x29], R11 ;  /* 0x0000290b0400d986 */ /* 0x0001e2000c10112c */
[----:B------:R-:W-:Y:S02]  /*17bb0*/  ISETP.LT.OR P5, PT, R44, 0x29, !P6 ;  /* 0x000000292c00780c */ /* 0x000fe400077a1670 */
[----:B------:R-:W-:Y:S02]  /*17bc0*/  F2FP.SATFINITE.E4M3.F32.PACK_AB_MERGE_C R13, RZ, R6, RZ ;  /* 0x00000006ff0d723e */ /* 0x000fe400048070ff */
[----:B------:R-:W-:-:S09]  /*17bd0*/  F2FP.SATFINITE.E4M3.F32.PACK_AB_MERGE_C R7, RZ, R7, RZ ;  /* 0x00000007ff07723e */ /* 0x000fd200048070ff */
        /* <DEDUP_REMOVED lines=12> */
.L_x_58:
[----:B------:R-:W-:Y:S05]  /*17ca0*/  BSYNC B1 ;  /* 0x0000000000017941 */ /* 0x000fea0003800000 */
.L_x_57:
        /* <DEDUP_REMOVED lines=15> */
.L_x_60:
[----:B------:R-:W-:Y:S05]  /*17da0*/  BSYNC B1 ;  /* 0x0000000000017941 */ /* 0x000fea0003800000 */
.L_x_59:
[----:B01----:R-:W-:Y:S01]  /*17db0*/  P2R R3, PR, RZ, 0x8 ;  /* 0x00000008ff037803 */ /* 0x003fe20000000000 */
[----:B------:R-:W2:Y:S01]  /*17dc0*/  LDL.LU R188, [R1+0x80] ;  /* 0x0000800001bc7983 */ /* 0x000ea20000300800 */
        /* <DEDUP_REMOVED lines=33> */
[----:B------:R-:W0:Y:S02]  /*17fe0*/  @!P2 LDC.64 R22, c[0x0][0x5c0] ;  /* 0x00017000ff16ab82 */ /* 0x000e240000000a00 */
[----:B0-----:R-:W-:-:S04]  /*17ff0*/  @!P2 IADD3 R22, P5, P6, R26, UR8, R22 ;  /* 0x000000081a16ac10 */ /* 0x001fc8000febe016 */
[----:B------:R-:W-:Y:S02]  /*18000*/  @!P2 IADD3.X R23, R45, UR7, R23, P5, P6 ;  /* 0x000000072d17ac10 */ /* 0x000fe4000afec417 */
[C---:B------:R-:W-:Y:S02]  /*18010*/  ISETP.LT.OR P2, PT, R44.reuse, 0x39, !P3 ;  /* 0x000000392c00780c */ /* 0x040fe40005f41670 */
[----:B------:R-:W-:Y:S02]  /*18020*/  ISETP.LT.OR P3, PT, R44, 0x3a, !P3 ;  /* 0x0000003a2c00780c */ /* 0x000fe40005f61670 */
[----:B------:R-:W-:Y:S02]  /*18030*/  P2R R41, PR, RZ, 0x4 ;  /* 0x00000004ff297803 */ /* 0x000fe40000000000 */
[----:B------:R-:W-:-:S07]  /*18040*/  P2R R65, PR, RZ, 0x8 ;  /* 0x00000008ff417803 */ /* 0x000fce0000000000 */
[----:B------:R-:W0:Y:S08]  /*18050*/  @!P2 LDC.64 R20, c[0x0][0x5c0] ;  /* 0x00017000ff14ab82 */ /* 0x000e300000000a00 */
[----:B------:R-:W1:Y:S01]  /*18060*/  @!P3 LDC.64 R18, c[0x0][0x5c0] ;  /* 0x00017000ff12bb82 */ /* 0x000e620000000a00 */
[----:B0-----:R-:W-:-:S04]  /*18070*/  @!P2 IADD3 R20, P5, P6, R26, UR8, R20 ;  /* 0x000000081a14ac10 */ /* 0x001fc8000febe014 */
[C---:B------:R-:W-:Y:S02]  /*18080*/  @!P2 IADD3.X R21, R45.reuse, UR7, R21, P5, P6 ;  /* 0x000000072d15ac10 */ /* 0x040fe4000afec415 */
[----:B------:R-:W-:Y:S02]  /*18090*/  ISETP.NE.AND P2, PT, R2, RZ, PT ;  /* 0x000000ff0200720c */ /* 0x000fe40003f45270 */
[----:B-1----:R-:W-:Y:S02]  /*180a0*/  @!P3 IADD3 R18, P5, P6, R26, UR8, R18 ;  /* 0x000000081a12bc10 */ /* 0x002fe4000febe012 */
[----:B------:R-:W-:Y:S02]  /*180b0*/  P2R R61, PR, RZ, 0x4 ;  /* 0x00000004ff3d7803 */ /* 0x000fe40000000000 */
        /* <DEDUP_REMOVED lines=22> */
[----:B--2---:R-:W-:Y:S02]  /*18220*/  FMUL R32, R188, UR39 ;  /* 0x00000027bc207c20 */ /* 0x004fe40008400000 */
[----:B------:R-:W2:Y:S01]  /*18230*/  LDL.LU R188, [R1+0x94] ;  /* 0x0000940001bc7983 */ /* 0x000ea20000300800 */
[----:B---3--:R-:W-:-:S02]  /*18240*/  FMUL R36, R187, UR39 ;  /* 0x00000027bb247c20 */ /* 0x008fc40008400000 */
[----:B------:R-:W-:Y:S01]  /*18250*/  F2FP.SATFINITE.E4M3.F32.PACK_AB_MERGE_C R37, RZ, R32, RZ ;  /* 0x00000020ff25723e */ /* 0x000fe200048070ff */
[----:B------:R-:W3:Y:S01]  /*18260*/  LDL.LU R187, [R1+0x98] ;  /* 0x0000980001bb7983 */ /* 0x000ee20000300800 */
[----:B0-----:R-:W-:-:S04]  /*18270*/  @!P3 IADD3 R10, P5, P6, R26, UR6, R10 ;  /* 0x000000061a0abc10 */ /* 0x001fc8000febe00a */
[----:B------:R-:W-:Y:S02]  /*18280*/  @!P3 IADD3.X R11, R45, UR5, R11, P5, P6 ;  /* 0x000000052d0bbc10 */ /* 0x000fe4000afec40b */
[----:B------:R-:W-:Y:S02]  /*18290*/  ISETP.NE.AND P3, PT, R3, RZ, PT ;  /* 0x000000ff0300720c */ /* 0x000fe40003f65270 */
[----:B-1----:R-:W-:-:S04]  /*182a0*/  @!P0 IADD3 R8, P5, P6, R26, UR10, R8 ;  /* 0x0000000a1a088c10 */ /* 0x002fc8000febe008 */
        /* <DEDUP_REMOVED lines=52> */
[----:B------:R-:W0:Y:S08]  /*185f0*/  @!P1 LDC.64 R30, c[0x0][0x5c0] ;  /* 0x00017000ff1e9b82 */ /* 0x000e300000000a00 */
[----:B------:R-:W1:Y:S01]  /*18600*/  @!P0 LDC.64 R32, c[0x0][0x5c0] ;  /* 0x00017000ff208b82 */ /* 0x000e620000000a00 */
[----:B------:R-:W-:Y:S01]  /*18610*/  F2FP.SATFINITE.E4M3.F32.PACK_AB_MERGE_C R39, RZ, R36, RZ ;  /* 0x00000024ff27723e */ /* 0x000fe200048070ff */
[----:B----4-:R-:W-:-:S02]  /*18620*/  FMUL R36, R186, UR39 ;  /* 0x00000027ba247c20 */ /* 0x010fc40008400000 */
[----:B------:R-:W4:Y:S04]  /*18630*/  LDL.LU R186, [R1+0x9c] ;  /* 0x00009c0001ba7983 */ /* 0x000f280000300800 */
[----:B------:R-:W4:Y:S01]  /*18640*/  LDL.LU R189, [R1+0xa0] ;  /* 0x0000a00001bd7983 */ /* 0x000f220000300800 */
[----:B0-----:R-:W-:-:S05]  /*18650*/  @!P1 IADD3 R30, P2, R26, R30, RZ ;  /* 0x0000001e1a1e9210 */ /* 0x001fca0007f5e0ff */
[----:B------:R-:W-:-:S05]  /*18660*/  @!P1 IMAD.X R31, R45, 0x1, R31, P2 ;  /* 0x000000012d1f9824 */ /* 0x000fca00010e061f */
[----:B------:R0:W-:Y:S01]  /*18670*/  @!P1 STG.E.U8 desc[UR44][R30.64+0x30], R37 ;  /* 0x000030251e009986 */ /* 0x0001e2000c10112c */
[----:B-1----:R-:W-:-:S05]  /*18680*/  @!P0 IADD3 R32, P1, R26, R32, RZ ;  /* 0x000000201a208210 */ /* 0x002fca0007f3e0ff */
[----:B------:R-:W-:Y:S02]  /*18690*/  @!P0 IMAD.X R33, R45, 0x1, R33, P1 ;  /* 0x000000012d218824 */ /* 0x000fe400008e0621 */
[----:B0-----:R-:W-:Y:S02]  /*186a0*/  FMUL R30, R185, UR39 ;  /* 0x00000027b91e7c20 */ /* 0x001fe40008400000 */
[----:B------:R-:W4:Y:S04]  /*186b0*/  LDL.LU R185, [R1+0xa4] ;  /* 0x0000a40001b97983 */ /* 0x000f280000300800 */
[----:B------:R0:W-:Y:S02]  /*186c0*/  @!P0 STG.E.U8 desc[UR44][R32.64+0x31], R39 ;  /* 0x0000312720008986 */ /* 0x0001e4000c10112c */
[----:B0-----:R-:W-:-:S02]  /*186d0*/  FMUL R32, R184, UR39 ;  /* 0x00000027b8207c20 */ /* 0x001fc40008400000 */
[----:B------:R-:W4:Y:S01]  /*186e0*/  LDL.LU R184, [R1+0xa8] ;  /* 0x0000a80001b87983 */ /* 0x000f220000300800 */
[----:B------:R-:W-:Y:S02]  /*186f0*/  ISETP.LT.OR P0, PT, R44, 0x39, !P3 ;  /* 0x000000392c00780c */ /* 0x000fe40005f01670 */
[----:B------:R-:W-:-:S11]  /*18700*/  F2FP.SATFINITE.E4M3.F32.PACK_AB_MERGE_C R37, RZ, R30, RZ ;  /* 0x0000001eff25723e */ /* 0x000fd600048070ff */
[----:B------:R-:W0:Y:S01]  /*18710*/  @!P0 LDC.64 R30, c[0x0][0x5c0] ;  /* 0x00017000ff1e8b82 */ /* 0x000e220000000a00 */
[----:B------:R-:W-:Y:S02]  /*18720*/  ISETP.NE.AND P1, PT, R41, RZ, PT ;  /* 0x000000ff2900720c */ /* 0x000fe40003f25270 */
[----:B------:R-:W-:Y:S02]  /*18730*/  F2FP.SATFINITE.E4M3.F32.PACK_AB_MERGE_C R41, RZ, R36, RZ ;  /* 0x00000024ff29723e */ /* 0x000fe400048070ff */
[----:B------:R-:W-:-:S03]  /*18740*/  F2FP.SATFINITE.E4M3.F32.PACK_AB_MERGE_C R33, RZ, R32, RZ ;  /* 0x00000020ff21723e */ /* 0x000fc600048070ff */
[----:B------:R-:W-:Y:S04]  /*18750*/  @!P5 STG.E.U8 desc[UR44][R28.64+0x30], R41 ;  /* 0x000030291c00d986 */ /* 0x000fe8000c10112c */
[----:B------:R2:W-:Y:S01]  /*18760*/  @!P4 STG.E.U8 desc[UR44][R22.64+0x31], R37 ;  /* 0x000031251600c986 */ /* 0x0005e2000c10112c */
        /* <DEDUP_REMOVED lines=9> */
[----:B------:R-:W1:Y:S01]  /*18800*/  @!P0 LDC.64 R28, c[0x0][0x5c0] ;  /* 0x00017000ff1c8b82 */ /* 0x000e620000000a00 */
[----:B------:R-:W-:-:S02]  /*18810*/  F2FP.SATFINITE.E4M3.F32.PACK_AB_MERGE_C R37, RZ, R22, RZ ;  /* 0x00000016ff25723e */ /* 0x000fc400048070ff */
[----:B-1----:R-:W-:-:S05]  /*18820*/  @!P0 IADD3 R28, P2, R26, R28, RZ ;  /* 0x0000001c1a1c8210 */ /* 0x002fca0007f5e0ff */
[----:B------:R-:W-:-:S05]  /*18830*/  @!P0 IMAD.X R29, R45, 0x1, R29, P2 ;  /* 0x000000012d1d8824 */ /* 0x000fca00010e061d */
[----:B------:R1:W-:Y:S01]  /*18840*/  @!P0 STG.E.U8 desc[UR44][R28.64+0x39], R23 ;  /* 0x000039171c008986 */ /* 0x0003e2000c10112c */
[----:B----4-:R-:W-:-:S03]  /*18850*/  FMUL R22, R186, UR39 ;  /* 0x00000027ba167c20 */ /* 0x010fc60008400000 */
[----:B------:R-:W4:Y:S02]  /*18860*/  LDL.LU R186, [R1+0xb4] ;  /* 0x0000b40001ba7983 */ /* 0x000f240000300800 */
[----:B0-----:R-:W-:Y:S01]  /*18870*/  F2FP.SATFINITE.E4M3.F32.PACK_AB_MERGE_C R31, RZ, R22, RZ ;  /* 0x00000016ff1f723e */ /* 0x001fe200048070ff */
[----:B------:R-:W-:-:S05]  /*18880*/  FMUL R22, R189, UR39 ;  /* 0x00000027bd167c20 */ /* 0x000fca0008400000 */
[----:B------:R-:W-:Y:S01]  /*18890*/  F2FP.SATFINITE.E4M3.F32.PACK_AB_MERGE_C R33, RZ, R22, RZ ;  /* 0x00000016ff21723e */ /* 0x000fe200048070ff */
[----:B------:R-:W-:Y:S02]  /*188a0*/  FMUL R22, R185, UR39 ;  /* 0x00000027b9167c20 */ /* 0x000fe40008400000 */
[----:B------:R-:W4:Y:S03]  /*188b0*/  LDL.LU R185, [R1+0xb8] ;  /* 0x0000b80001b97983 */ /* 0x000f260000300800 */
[----:B-1----:R-:W-:Y:S01]  /*188c0*/  F2FP.SATFINITE.E4M3.F32.PACK_AB_MERGE_C R23, RZ, R22, RZ ;  /* 0x00000016ff17723e */ /* 0x002fe200048070ff */
[----:B------:R-:W4:Y:S01]  /*188d0*/  LDL.LU R189, [R1+0xbc] ;  /* 0x0000bc0001bd7983 */ /* 0x000f220000300800 */
[----:B------:R-:W-:-:S03]  /*188e0*/  FMUL R22, R184, UR39 ;  /* 0x00000027b8167c20 */ /* 0x000fc60008400000 */
[----:B------:R-:W4:Y:S01]  /*188f0*/  LDL.LU R184, [R1+0xc0] ;  /* 0x0000c00001b87983 */ /* 0x000f220000300800 */
[----:B------:R-:W-:Y:S02]  /*18900*/  ISETP.NE.AND P5, PT, R68, RZ, PT ;  /* 0x000000ff4400720c */ /* 0x000fe40003fa5270 */
[----:B------:R-:W-:Y:S02]  /*18910*/  ISETP.NE.AND P0, PT, R70, RZ, PT ;  /* 0x000000ff4600720c */ /* 0x000fe40003f05270 */
[----:B------:R-:W-:-:S09]  /*18920*/  ISETP.NE.AND P6, PT, R65, RZ, PT ;  /* 0x000000ff4100720c */ /* 0x000fd20003fc5270 */
[----:B------:R-:W0:Y:S01]  /*18930*/  @!P5 LDC.64 R28, c[0x0][0x5c0] ;  /* 0x00017000ff1cdb82 */ /* 0x000e220000000a00 */
[----:B------:R-:W-:Y:S02]  /*18940*/  P2R R30, PR, RZ, 0x1 ;  /* 0x00000001ff1e7803 */ /* 0x000fe40000000000 */
[----:B------:R-:W-:Y:S02]  /*18950*/  ISETP.NE.AND P0, PT, R66, RZ, PT ;  /* 0x000000ff4200720c */ /* 0x000fe40003f05270 */
[----:B------:R-:W-:Y:S02]  /*18960*/  P2R R32, PR, RZ, 0x8 ;  /* 0x00000008ff207803 */ /* 0x000fe40000000000 */
[----:B------:R-:W-:Y:S01]  /*18970*/  ISETP.NE.AND P3, PT, R69, RZ, PT ;  /* 0x000000ff4500720c */ /* 0x000fe20003f65270 */
[----:B------:R0:W-:Y:S04]  /*18980*/  @!P1 STG.E.U8 desc[UR44][R20.64+0x38], R37 ;  /* 0x0000382514009986 */ /* 0x0001e8000c10112c */
[----:B------:R2:W-:Y:S04]  /*18990*/  @!P6 STG.E.U8 desc[UR44][R18.64+0x39], R31 ;  /* 0x0000391f1200e986 */ /* 0x0005e8000c10112c */
[----:B------:R1:W-:Y:S01]  /*189a0*/  @!P0 STG.E.U8 desc[UR44][R16.64+0x30], R33 ;  /* 0x0000302110008986 */ /* 0x0003e2000c10112c */
[----:B0-----:R-:W-:-:S05]  /*189b0*/  @!P5 IADD3 R20, P0, R43, R28, RZ ;  /* 0x0000001c2b14d210 */ /* 0x001fca0007f1e0ff */
[----:B------:R-:W-:Y:S02]  /*189c0*/  @!P5 IMAD.X R21, R38, 0x1, R29, P0 ;  /* 0x000000012615d824 */ /* 0x000fe400000e061d */
[----:B------:R-:W1:Y:S01]  /*189d0*/  @!P3 LDC.64 R28, c[0x0][0x5c0] ;  /* 0x00017000ff1cbb82 */ /* 0x000e620000000a00 */
[----:B------:R-:W-:Y:S01]  /*189e0*/  ISETP.NE.AND P4, PT, R67, RZ, PT ;  /* 0x000000ff4300720c */ /* 0x000fe20003f85270 */
[----:B--2---:R-:W-:Y:S02]  /*189f0*/  FMUL R18, R188, UR39 ;  /* 0x00000027bc127c20 */ /* 0x004fe40008400000 */
[----:B------:R-:W2:Y:S10]  /*18a00*/  LDL.LU R188, [R1+0xc4] ;  /* 0x0000c40001bc7983 */ /* 0x000eb40000300800 */
[----:B------:R3:W-:Y:S01]  /*18a10*/  @!P4 STG.E.U8 desc[UR44][R14.64+0x31], R23 ;  /* 0x000031170e00c986 */ /* 0x0007e2000c10112c */
[----:B-1----:R-:W-:Y:S01]  /*18a20*/  @!P3 IADD3 R16, P0, R47, R28, RZ ;  /* 0x0000001c2f10b210 */ /* 0x002fe20007f1e0ff */
[----:B---3--:R-:W-:-:S02]  /*18a30*/  FMUL R14, R187, UR39 ;  /* 0x00000027bb0e7c20 */ /* 0x008fc40008400000 */
[----:B------:R-:W3:Y:S02]  /*18a40*/  LDL.LU R187, [R1+0xc8] ;  /* 0x0000c80001bb7983 */ /* 0x000ee40000300800 */
[----:B------:R-:W-:Y:S01]  /*18a50*/  @!P3 IMAD.X R17, R40, 0x1, R29, P0 ;  /* 0x000000012811b824 */ /* 0x000fe200000e061d */
[----:B------:R-:W-:Y:S02]  /*18a60*/  F2FP.SATFINITE.E4M3.F32.PACK_AB_MERGE_C R29, RZ, R14, RZ ;  /* 0x0000000eff1d723e */ /* 0x000fe400048070ff */
[----:B------:R-:W-:Y:S02]  /*18a70*/  ISETP.NE.AND P0, PT, R30, RZ, PT ;  /* 0x000000ff1e00720c */ /* 0x000fe40003f05270 */
[----:B------:R-:W-:Y:S02]  /*18a80*/  ISETP.NE.AND P2, PT, R71, RZ, PT ;  /* 0x000000ff4700720c */ /* 0x000fe40003f45270 */
[----:B------:R-:W-:Y:S02]  /*18a90*/  F2FP.SATFINITE.E4M3.F32.PACK_AB_MERGE_C R19, RZ, R22, RZ ;  /* 0x00000016ff13723e */ /* 0x000fe400048070ff */
[----:B------:R-:W-:-:S03]  /*18aa0*/  F2FP.SATFINITE.E4M3.F32.PACK_AB_MERGE_C R23, RZ, R18, RZ ;  /* 0x00000012ff17723e */ /* 0x000fc600048070ff */
[----:B------:R0:W-:Y:S04]  /*18ab0*/  @!P5 STG.E.U8 desc[UR44][R20.64+0x30], R19 ;  /* 0x000030131400d986 */ /* 0x0001e8000c10112c */
[----:B------:R-:W-:Y:S04]  /*18ac0*/  @!P3 STG.E.U8 desc[UR44][R16.64+0x31], R23 ;  /* 0x000031171000b986 */ /* 0x000fe8000c10112c */
[----:B------:R-:W-:Y:S01]  /*18ad0*/  @!P0 STG.E.U8 desc[UR44][R12.64+0x38], R29 ;  /* 0x0000381d0c008986 */ /* 0x000fe2000c10112c */
[----:B----4-:R-:W-:-:S03]  /*18ae0*/  FMUL R14, R186, UR39 ;  /* 0x00000027ba0e7c20 */ /* 0x010fc60008400000 */
[----:B------:R-:W4:Y:S02]  /*18af0*/  LDL.LU R186, [R1+0xcc] ;  /* 0x0000cc0001ba7983 */ /* 0x000f240000300800 */
[----:B0-----:R-:W-:-:S05]  /*18b00*/  F2FP.SATFINITE.E4M3.F32.PACK_AB_MERGE_C R19, RZ, R14, RZ ;  /* 0x0000000eff13723e */ /* 0x001fca00048070ff */
[----:B------:R0:W-:Y:S01]  /*18b10*/  @!P2 STG.E.U8 desc[UR44][R10.64+0x39], R19 ;  /* 0x000039130a00a986 */ /* 0x0001e2000c10112c */
[----:B------:R-:W-:-:S03]  /*18b20*/  FMUL R18, R185, UR39 ;  /* 0x00000027b9127c20 */ /* 0x000fc60008400000 */
[----:B------:R-:W4:Y:S01]  /*18b30*/  LDL.LU R185, [R1+0xd0] ;  /* 0x0000d00001b97983 */ /* 0x000f220000300800 */
[----:B0-----:R-:W-:-:S03]  /*18b40*/  FMUL R10, R184, UR39 ;  /* 0x00000027b80a7c20 */ /* 0x001fc60008400000 */
[----:B------:R-:W4:Y:S01]  /*18b50*/  LDL.LU R184, [R1+0xd4] ;  /* 0x0000d40001b87983 */ /* 0x000f220000300800 */
[----:B------:R-:W-:Y:S01]  /*18b60*/  ISETP.NE.AND P1, PT, R72, RZ, PT ;  /* 0x000000ff4800720c */ /* 0x000fe20003f25270 */
[----:B------:R-:W-:Y:S02]  /*18b70*/  FMUL R16, R189, UR39 ;  /* 0x00000027bd107c20 */ /* 0x000fe40008400000 */
        /* <DEDUP_REMOVED lines=8> */
[----:B-1----:R-:W-:Y:S02]  /*18c00*/  @!P6 IADD3 R12, P1, R51, R20, RZ ;  /* 0x00000014330ce210 */ /* 0x002fe40007f3e0ff */
[----:B------:R-:W-:-:S03]  /*18c10*/  F2FP.SATFINITE.E4M3.F32.PACK_AB_MERGE_C R19, RZ, R16, RZ ;  /* 0x00000010ff13723e */ /* 0x000fc600048070ff */
[----:B------:R-:W-:Y:S01]  /*18c20*/  @!P6 IMAD.X R13, R46, 0x1, R21, P1 ;  /* 0x000000012e0de824 */ /* 0x000fe200008e0615 */
[----:B------:R-:W-:Y:S01]  /*18c30*/  F2FP.SATFINITE.E4M3.F32.PACK_AB_MERGE_C R21, RZ, R10, RZ ;  /* 0x0000000aff15723e */ /* 0x000fe200048070ff */
[----:B--2---:R-:W-:Y:S02]  /*18c40*/  FMUL R10, R188, UR39 ;  /* 0x00000027bc0a7c20 */ /* 0x004fe40008400000 */
[----:B------:R-:W2:Y:S04]  /*18c50*/  LDL.LU R188, [R1+0xdc] ;  /* 0x0000dc0001bc7983 */ /* 0x000ea80000300800 */
[----:B------:R4:W-:Y:S01]  /*18c60*/  @!P6 STG.E.U8 desc[UR44][R12.64+0x39], R19 ;  /* 0x000039130c00e986 */ /* 0x0009e2000c10112c */
[----:B---3--:R-:W-:-:S03]  /*18c70*/  FMUL R14, R187, UR39 ;  /* 0x00000027bb0e7c20 */ /* 0x008fc60008400000 */
[----:B------:R-:W3:Y:S01]  /*18c80*/  LDL.LU R187, [R1+0xe0] ;  /* 0x0000e00001bb7983 */ /* 0x000ee20000300800 */
[----:B------:R-:W-:Y:S02]  /*18c90*/  ISETP.NE.AND P4, PT, R74, RZ, PT ;  /* 0x000000ff4a00720c */ /* 0x000fe40003f85270 */
[----:B------:R-:W-:Y:S02]  /*18ca0*/  ISETP.NE.AND P5, PT, R75, RZ, PT ;  /* 0x000000ff4b00720c */ /* 0x000fe40003fa5270 */
[----:B------:R-:W-:-:S09]  /*18cb0*/  F2FP.SATFINITE.E4M3.F32.PACK_AB_MERGE_C R15, RZ, R10, RZ ;  /* 0x0000000aff0f723e */ /* 0x000fd200048070ff */
        /* <DEDUP_REMOVED lines=16> */
[----:B------:R-:W-:Y:S02]  /*18dc0*/  F2FP.SATFINITE.E4M3.F32.PACK_AB_MERGE_C R13, RZ, R14, RZ ;  /* 0x0000000eff0d723e */ /* 0x000fe400048070ff */
[----:B------:R-:W-:-:S03]  /*18dd0*/  ISETP.NE.AND P0, PT, R60, RZ, PT ;  /* 0x000000ff3c00720c */ /* 0x000fc60003f05270 */
[----:B------:R1:W-:Y:S10]  /*18de0*/  @!P4 STG.E.U8 desc[UR44][R10.64+0x30], R13 ;  /* 0x0000300d0a00c986 */ /* 0x0003f4000c10112c */
[----:B-1----:R-:W1:Y:S01]  /*18df0*/  @!P0 LDC.64 R10, c[0x0][0x5c0] ;  /* 0x00017000ff0a8b82 */ /* 0x002e620000000a00 */
[----:B0-----:R-:W-:-:S05]  /*18e00*/  @!P5 IADD3 R8, P4, R55, R16, RZ ;  /* 0x000000103708d210 */ /* 0x001fca0007f9e0ff */
[----:B------:R-:W-:Y:S01]  /*18e10*/  @!P5 IMAD.X R9, R50, 0x1, R17, P4 ;  /* 0x000000013209d824 */ /* 0x000fe200020e0611 */
[----:B------:R-:W-:Y:S02]  /*18e20*/  F2FP.SATFINITE.E4M3.F32.PACK_AB_MERGE_C R17, RZ, R6, RZ ;  /* 0x00000006ff11723e */ /* 0x000fe400048070ff */
[----:B------:R-:W0:Y:S02]  /*18e30*/  @!P6 LDC.64 R6, c[0x0][0x5c0] ;  /* 0x00017000ff06eb82 */ /* 0x000e240000000a00 */
[----:B------:R2:W-:Y:S01]  /*18e40*/  @!P5 STG.E.U8 desc[UR44][R8.64+0x31], R15 ;  /* 0x0000310f0800d986 */ /* 0x0005e2000c10112c */
[----:B------:R-:W-:Y:S02]  /*18e50*/  ISETP.NE.AND P5, PT, R59, RZ, PT ;  /* 0x000000ff3b00720c */ /* 0x000fe40003fa5270 */
[----:B------:R-:W-:-:S11]  /*18e60*/  ISETP.NE.AND P4, PT, R58, RZ, PT ;  /* 0x000000ff3a00720c */ /* 0x000fd60003f85270 */
[----:B------:R-:W-:Y:S01]  /*18e70*/  @!P5 STG.E.U8 desc[UR44][R4.64+0x38], R17 ;  /* 0x000038110400d986 */ /* 0x000fe2000c10112c */
[----:B0-----:R-:W-:-:S05]  /*18e80*/  @!P6 IADD3 R6, P5, R57, R6, RZ ;  /* 0x000000063906e210 */ /* 0x001fca0007fbe0ff */
[----:B------:R-:W-:Y:S01]  /*18e90*/  @!P6 IMAD.X R7, R54, 0x1, R7, P5 ;  /* 0x000000013607e824 */ /* 0x000fe200028e0607 */
[----:B-1----:R-:W-:-:S05]  /*18ea0*/  @!P0 IADD3 R10, P5, R35, R10, RZ ;  /* 0x0000000a230a8210 */ /* 0x002fca0007fbe0ff */
[----:B------:R-:W-:Y:S01]  /*18eb0*/  @!P0 IMAD.X R11, R34, 0x1, R11, P5 ;  /* 0x00000001220b8824 */ /* 0x000fe200028e060b */
[----:B------:R-:W-:Y:S02]  /*18ec0*/  ISETP.LT.OR P5, PT, R44, 0x31, !P4 ;  /* 0x000000312c00780c */ /* 0x000fe400067a1670 */
[----:B--2---:R-:W-:Y:S02]  /*18ed0*/  F2FP.SATFINITE.E4M3.F32.PACK_AB_MERGE_C R9, RZ, R12, RZ ;  /* 0x0000000cff09723e */ /* 0x004fe400048070ff */
[----:B------:R-:W-:-:S09]  /*18ee0*/  ISETP.NE.AND P1, PT, R76, RZ, PT ;  /* 0x000000ff4c00720c */ /* 0x000fd20003f25270 */
[----:B------:R-:W0:Y:S04]  /*18ef0*/  @!P5 LDC.64 R12, c[0x0][0x5c0] ;  /* 0x00017000ff0cdb82 */ /* 0x000e280000000a00 */
[----:B------:R1:W-:Y:S01]  /*18f00*/  @!P1 STG.E.U8 desc[UR44][R2.64+0x39], R9 ;  /* 0x0000390902009986 */ /* 0x0003e2000c10112c */
[----:B------:R-:W-:Y:S02]  /*18f10*/  @!P5 IMAD R8, R25, 0x180, RZ ;  /* 0x000001801908d824 */ /* 0x000fe400078e02ff */
[----:B-1----:R-:W-:Y:S02]  /*18f20*/  @!P5 IMAD.MOV.U32 R2, RZ, RZ, R26 ;  /* 0x000000ffff02d224 */ /* 0x002fe400078e001a */
[----:B------:R-:W-:Y:S02]  /*18f30*/  @!P5 IMAD.MOV.U32 R3, RZ, RZ, R45 ;  /* 0x000000ffff03d224 */ /* 0x000fe400078e002d */
[----:B------:R-:W-:-:S03]  /*18f40*/  @!P5 IMAD.WIDE.U32 R4, R24, 0x180, R2 ;  /* 0x000001801804d825 */ /* 0x000fc600078e0002 */
[----:B0-----:R-:W-:-:S04]  /*18f50*/  @!P5 IADD3 R4, P1, R4, R12, RZ ;  /* 0x0000000c0404d210 */ /* 0x001fc80007f3e0ff */
[----:B------:R-:W-:Y:S01]  /*18f60*/  @!P5 IADD3.X R5, R13, R5, R8, P1, !PT ;  /* 0x000000050d05d210 */ /* 0x000fe20000ffe408 */
[----:B------:R-:W-:-:S05]  /*18f70*/  FMUL R8, R189, UR39 ;  /* 0x00000027bd087c20 */ /* 0x000fca0008400000 */
[----:B------:R-:W-:-:S05]  /*18f80*/  F2FP.SATFINITE.E4M3.F32.PACK_AB_MERGE_C R13, RZ, R8, RZ ;  /* 0x00000008ff0d723e */ /* 0x000fca00048070ff */
[----:B------:R3:W-:Y:S01]  /*18f90*/  @!P6 STG.E.U8 desc[UR44][R6.64+0x38], R13 ;  /* 0x0000380d0600e986 */ /* 0x0007e2000c10112c */
[----:B------:R-:W-:-:S13]  /*18fa0*/  ISETP.LT.OR P6, PT, R44, 0x32, !P4 ;  /* 0x000000322c00780c */ /* 0x000fda00067c1670 */
[----:B------:R-:W0:Y:S01]  /*18fb0*/  @!P6 LDC.64 R14, c[0x0][0x5c0] ;  /* 0x00017000ff0eeb82 */ /* 0x000e220000000a00 */
[----:B------:R-:W-:Y:S02]  /*18fc0*/  @!P6 IMAD.MOV.U32 R2, RZ, RZ, R26 ;  /* 0x000000ffff02e224 */ /* 0x000fe400078e001a */
[----:B------:R-:W-:Y:S02]  /*18fd0*/  @!P6 IMAD.MOV.U32 R3, RZ, RZ, R45 ;  /* 0x000000ffff03e224 */ /* 0x000fe400078e002d */
[----:B------:R-:W-:-:S04]  /*18fe0*/  @!P6 IMAD.WIDE.U32 R2, R24, 0x180, R2 ;  /* 0x000001801802e825 */ /* 0x000fc800078e0002 */
[----:B---3--:R-:W-:Y:S01]  /*18ff0*/  FMUL R6, R187, UR39 ;  /* 0x00000027bb067c20 */ /* 0x008fe20008400000 */
[----:B------:R-:W-:-:S04]  /*19000*/  @!P6 IMAD R8, R25, 0x180, RZ ;  /* 0x000001801908e824 */ /* 0x000fc800078e02ff */
[----:B------:R-:W-:Y:S02]  /*19010*/  F2FP.SATFINITE.E4M3.F32.PACK_AB_MERGE_C R13, RZ, R6, RZ ;  /* 0x00000006ff0d723e */ /* 0x000fe400048070ff */
[----:B0-----:R-:W-:-:S04]  /*19020*/  @!P6 IADD3 R2, P1, R2, R14, RZ ;  /* 0x0000000e0202e210 */ /* 0x001fc80007f3e0ff */
        /* <DEDUP_REMOVED lines=31> */
.L_x_62:
[----:B------:R-:W-:Y:S05]  /*19220*/  BSYNC B1 ;  /* 0x0000000000017941 */ /* 0x000fea0003800000 */
.L_x_61:
        /* <DEDUP_REMOVED lines=15> */
.L_x_64:
[----:B------:R-:W-:Y:S05]  /*19320*/  BSYNC B1 ;  /* 0x0000000000017941 */ /* 0x000fea0003800000 */
.L_x_63:
[----:B------:R-:W2:Y:S04]  /*19330*/  LDL.LU R14, [R1+0xf0] ;  /* 0x0000f000010e7983 */ /* 0x000ea80000300800 */
[----:B------:R-:W3:Y:S04]  /*19340*/  LDL.LU R11, [R1+0xf4] ;  /* 0x0000f400010b7983 */ /* 0x000ee80000300800 */
[----:B------:R-:W4:Y:S04]  /*19350*/  LDL.LU R13, [R1+0xf8] ;  /* 0x0000f800010d7983 */ /* 0x000f280000300800 */
[----:B------:R-:W4:Y:S01]  /*19360*/  LDL.LU R12, [R1+0xfc] ;  /* 0x0000fc00010c7983 */ /* 0x000f220000300800 */
[----:B------:R-:W-:Y:S01]  /*19370*/  ISETP.LT.OR P6, PT, R44, 0x39, !P4 ;  /* 0x000000392c00780c */ /* 0x000fe200067c1670 */
[----:B------:R-:W-:Y:S01]  /*19380*/  BSSY B1, `(.L_x_65) ;  /* 0x000002a000017945 */ /* 0x000fe20003800000 */
[----:B------:R-:W-:-:S11]  /*19390*/  P2R R10, PR, RZ, 0x1 ;  /* 0x00000001ff0a7803 */ /* 0x000fd60000000000 */
[----:B-1----:R-:W1:Y:S01]  /*193a0*/  @!P6 LDC.64 R6, c[0x0][0x5c0] ;  /* 0x00017000ff06eb82 */ /* 0x002e620000000a00 */
[----:B0-----:R-:W-:Y:S02]  /*193b0*/  @!P6 IMAD.MOV.U32 R2, RZ, RZ, R26 ;  /* 0x000000ffff02e224 */ /* 0x001fe400078e001a */
[----:B------:R-:W-:Y:S02]  /*193c0*/  @!P6 IMAD.MOV.U32 R3, RZ, RZ, R45 ;  /* 0x000000ffff03e224 */ /* 0x000fe400078e002d */
[----:B------:R-:W-:Y:S02]  /*193d0*/  @!P6 IMAD R4, R25, 0x180, RZ ;  /* 0x000001801904e824 */ /* 0x000fe400078e02ff */
[----:B------:R-:W-:-:S03]  /*193e0*/  @!P6 IMAD.WIDE.U32 R2, R24, 0x180, R2 ;  /* 0x000001801802e825 */ /* 0x000fc600078e0002 */
[----:B-1----:R-:W-:-:S04]  /*193f0*/  @!P6 IADD3 R2, P5, R2, R6, RZ ;  /* 0x000000060202e210 */ /* 0x002fc80007fbe0ff */
        /* <DEDUP_REMOVED lines=34> */
.L_x_66:
[----:B------:R-:W-:Y:S05]  /*19620*/  BSYNC B1 ;  /* 0x0000000000017941 */ /* 0x000fea0003800000 */
.L_x_65:
        /* <DEDUP_REMOVED lines=15> */
.L_x_68:
[----:B------:R-:W-:Y:S05]  /*19720*/  BSYNC B1 ;  /* 0x0000000000017941 */ /* 0x000fea0003800000 */
.L_x_67:
[----:B------:R-:W-:Y:S01]  /*19730*/  P2R R63, PR, RZ, 0x10 ;  /* 0x00000010ff3f7803 */ /* 0x000fe20000000000 */
[----:B------:R-:W2:Y:S01]  /*19740*/  LDL.LU R184, [R1+0x100] ;  /* 0x0001000001b87983 */ /* 0x000ea20000300800 */
[----:B------:R-:W-:Y:S02]  /*19750*/  LOP3.LUT P4, RZ, R229, 0x200, RZ, 0xc0, !PT ;  /* 0x00000200e5ff7812 */ /* 0x000fe4000788c0ff */
[----:B01----:R-:W-:Y:S01]  /*19760*/  P2R R2, PR, RZ, 0x8 ;  /* 0x00000008ff027803 */ /* 0x003fe20000000000 */
[----:B------:R-:W3:Y:S01]  /*19770*/  LDL.LU R187, [R1+0x104] ;  /* 0x0001040001bb7983 */ /* 0x000ee20000300800 */
[----:B------:R-:W-:-:S03]  /*19780*/  ISETP.LT.OR P3, PT, R44, 0x41, !P4 ;  /* 0x000000412c00780c */ /* 0x000fc60006761670 */
[----:B------:R-:W4:Y:S10]  /*19790*/  LDL.LU R186, [R1+0x108] ;  /* 0x0001080001ba7983 */ /* 0x000f340000300800 */
[----:B------:R-:W0:Y:S01]  /*197a0*/  @!P3 LDC.64 R28, c[0x0][0x5c0] ;  /* 0x00017000ff1cbb82 */ /* 0x000e220000000a00 */
[----:B------:R-:W-:Y:S01]  /*197b0*/  P2R R30, PR, RZ, 0x8 ;  /* 0x00000008ff1e7803 */ /* 0x000fe20000000000 */
[----:B------:R-:W4:Y:S01]  /*197c0*/  LDL.LU R185, [R1+0x10c] ;  /* 0x00010c0001b97983 */ /* 0x000f220000300800 */
[----:B------:R-:W-:-:S02]  /*197d0*/  IMAD.U32 R41, RZ, RZ, UR8 ;  /* 0x00000008ff297e24 */ /* 0x000fc4000f8e00ff */
[----:B------:R-:W-:Y:S01]  /*197e0*/  IMAD.U32 R36, RZ, RZ, UR7 ;  /* 0x00000007ff247e24 */ /* 0x000fe2000f8e00ff */
[----:B------:R-:W4:Y:S01]  /*197f0*/  LDL.LU R188, [R1+0x110] ;  /* 0x0001100001bc7983 */ /* 0x000f220000300800 */
[----:B------:R-:W-:Y:S02]  /*19800*/  IMAD.U32 R43, RZ, RZ, UR8 ;  /* 0x00000008ff2b7e24 */ /* 0x000fe4000f8e00ff */
        /* <DEDUP_REMOVED lines=46> */
[----:B------:R-:W-:Y:S02]  /*19af0*/  ISETP.LT.OR P4, PT, R44, 0x4a, !P0 ;  /* 0x0000004a2c00780c */ /* 0x000fe40004781670 */
[----:B------:R-:W-:Y:S02]  /*19b00*/  LOP3.LUT P6, RZ, R229, 0x10000, RZ, 0xc0, !PT ;  /* 0x00010000e5ff7812 */ /* 0x000fe400078cc0ff */
[----:B------:R-:W-:-:S09]  /*19b10*/  P2R R69, PR, RZ, 0x10 ;  /* 0x00000010ff457803 */ /* 0x000fd20000000000 */
[----:B------:R-:W0:Y:S01]  /*19b20*/  @!P4 LDC.64 R10, c[0x0][0x5c0] ;  /* 0x00017000ff0acb82 */ /* 0x000e220000000a00 */
[----:B--2---:R-:W-:Y:S02]  /*19b30*/  FMUL R32, R184, UR39 ;  /* 0x00000027b8207c20 */ /* 0x004fe40008400000 */
[----:B------:R-:W2:Y:S01]  /*19b40*/  LDL.LU R184, [R1+0x114] ;  /* 0x0001140001b87983 */ /* 0x000ea20000300800 */
        /* <DEDUP_REMOVED lines=36> */
[----:B------:R-:W-:Y:S02]  /*19d90*/  P2R R61, PR, RZ, 0x10 ;  /* 0x00000010ff3d7803 */ /* 0x000fe40000000000 */
[----:B------:R-:W-:-:S07]  /*19da0*/  P2R R60, PR, RZ, 0x20 ;  /* 0x00000020ff3c7803 */ /* 0x000fce0000000000 */
        /* <DEDUP_REMOVED lines=14> */
[--C-:B------:R-:W-:Y:S02]  /*19e90*/  @!P0 IADD3.X R50, R50, UR9, R45.reuse, P4, P6 ;  /* 0x0000000932328c10 */ /* 0x100fe4000a7ec42d */
[----:B------:R-:W-:Y:S02]  /*19ea0*/  @!P2 IADD3 R57, P1, P6, R57, UR10, R26 ;  /* 0x0000000a3939ac10 */ /* 0x000fe4000fe3e01a */
[----:B------:R-:W-:Y:S02]  /*19eb0*/  ISETP.NE.AND P4, PT, R31, RZ, PT ;  /* 0x000000ff1f00720c */ /* 0x000fe40003f85270 */
[----:B------:R-:W-:Y:S02]  /*19ec0*/  @!P2 IADD3.X R52, R52, UR9, R45, P1, P6 ;  /* 0x000000093434ac10 */ /* 0x000fe40008fec42d */
[----:B------:R-:W-:-:S13]  /*19ed0*/  ISETP.LT.OR P6, PT, R44, 0x41, !P3 ;  /* 0x000000412c00780c */ /* 0x000fda0005fc1670 */
[----:B------:R-:W0:Y:S01]  /*19ee0*/  @!P6 LDC.64 R30, c[0x0][0x5c0] ;  /* 0x00017000ff1eeb82 */ /* 0x000e220000000a00 */
[----:B------:R-:W-:Y:S02]  /*19ef0*/  ISETP.NE.AND P2, PT, R37, RZ, PT ;  /* 0x000000ff2500720c */ /* 0x000fe40003f45270 */
[----:B------:R-:W-:Y:S02]  /*19f00*/  F2FP.SATFINITE.E4M3.F32.PACK_AB_MERGE_C R35, RZ, R32, RZ ;  /* 0x00000020ff23723e */ /* 0x000fe400048070ff */
[----:B------:R-:W-:Y:S02]  /*19f10*/  P2R R54, PR, RZ, 0x4 ;  /* 0x00000004ff367803 */ /* 0x000fe40000000000 */
[----:B------:R-:W-:Y:S01]  /*19f20*/  ISETP.NE.AND P2, PT, R34, RZ, PT ;  /* 0x000000ff2200720c */ /* 0x000fe20003f45270 */
[----:B---3--:R-:W-:Y:S02]  /*19f30*/  FMUL R34, R187, UR39 ;  /* 0x00000027bb227c20 */ /* 0x008fe40008400000 */
[----:B------:R-:W3:Y:S01]  /*19f40*/  LDL.LU R187, [R1+0x118] ;  /* 0x0001180001bb7983 */ /* 0x000ee20000300800 */
[----:B0-----:R-:W-:-:S05]  /*19f50*/  @!P6 IADD3 R30, P0, R26, R30, RZ ;  /* 0x0000001e1a1ee210 */ /* 0x001fca0007f1e0ff */
[----:B------:R-:W-:-:S05]  /*19f60*/  @!P6 IMAD.X R31, R45, 0x1, R31, P0 ;  /* 0x000000012d1fe824 */ /* 0x000fca00000e061f */
[----:B------:R0:W-:Y:S01]  /*19f70*/  @!P6 STG.E.U8 desc[UR44][R30.64+0x40], R35 ;  /* 0x000040231e00e986 */ /* 0x0001e2000c10112c */
[----:B------:R-:W-:Y:S02]  /*19f80*/  ISETP.LT.OR P6, PT, R44, 0x42, !P3 ;  /* 0x000000422c00780c */ /* 0x000fe40005fc1670 */
[----:B------:R-:W-:Y:S01]  /*19f90*/  F2FP.SATFINITE.E4M3.F32.PACK_AB_MERGE_C R37, RZ, R34, RZ ;  /* 0x00000022ff25723e */ /* 0x000fe200048070ff */
[----:B----4-:R-:W-:Y:S02]  /*19fa0*/  FMUL R34, R186, UR39 ;  /* 0x00000027ba227c20 */ /* 0x010fe40008400000 */
[----:B------:R-:W4:Y:S04]  /*19fb0*/  LDL.LU R186, [R1+0x11c] ;  /* 0x00011c0001ba7983 */ /* 0x000f280000300800 */
[----:B------:R-:W4:Y:S04]  /*19fc0*/  LDL.LU R189, [R1+0x120] ;  /* 0x0001200001bd7983 */ /* 0x000f280000300800 */
[----:B------:R-:W1:Y:S01]  /*19fd0*/  @!P6 LDC.64 R32, c[0x0][0x5c0] ;  /* 0x00017000ff20eb82 */ /* 0x000e620000000a00 */
[----:B0-----:R-:W-:-:S02]  /*19fe0*/  FMUL R30, R185, UR39 ;  /* 0x00000027b91e7c20 */ /* 0x001fc40008400000 */
[----:B------:R-:W4:Y:S01]  /*19ff0*/  LDL.LU R185, [R1+0x124] ;  /* 0x0001240001b97983 */ /* 0x000f220000300800 */
[----:B------:R-:W-:Y:S02]  /*1a000*/  F2FP.SATFINITE.E4M3.F32.PACK_AB_MERGE_C R39, RZ, R34, RZ ;  /* 0x00000022ff27723e */ /* 0x000fe400048070ff */
[----:B------:R-:W-:Y:S02]  /*1a010*/  F2FP.SATFINITE.E4M3.F32.PACK_AB_MERGE_C R35, RZ, R30, RZ ;  /* 0x0000001eff23723e */ /* 0x000fe400048070ff */
[----:B-1----:R-:W-:-:S05]  /*1a020*/  @!P6 IADD3 R32, P0, R26, R32, RZ ;  /* 0x000000201a20e210 */ /* 0x002fca0007f1e0ff */
[----:B------:R-:W-:-:S05]  /*1a030*/  @!P6 IMAD.X R33, R45, 0x1, R33, P0 ;  /* 0x000000012d21e824 */ /* 0x000fca00000e0621 */
[----:B------:R0:W-:Y:S04]  /*1a040*/  @!P6 STG.E.U8 desc[UR44][R32.64+0x41], R37 ;  /* 0x000041252000e986 */ /* 0x0001e8000c10112c */
[----:B------:R-:W-:Y:S04]  /*1a050*/  @!P5 STG.E.U8 desc[UR44][R28.64+0x40], R39 ;  /* 0x000040271c00d986 */ /* 0x000fe8000c10112c */
[----:B------:R2:W-:Y:S01]  /*1a060*/  @!P4 STG.E.U8 desc[UR44][R22.64+0x41], R35 ;  /* 0x000041231600c986 */ /* 0x0005e2000c10112c */
[----:B0-----:R-:W-:-:S03]  /*1a070*/  FMUL R32, R188, UR39 ;  /* 0x00000027bc207c20 */ /* 0x001fc60008400000 */
[----:B------:R-:W4:Y:S01]  /*1a080*/  LDL.LU R188, [R1+0x128] ;  /* 0x0001280001bc7983 */ /* 0x000f220000300800 */
[----:B--2---:R-:W-:-:S03]  /*1a090*/  FMUL R22, R184, UR39 ;  /* 0x00000027b8167c20 */ /* 0x004fc60008400000 */
[----:B------:R-:W2:Y:S01]  /*1a0a0*/  LDL.LU R184, [R1+0x12c] ;  /* 0x00012c0001b87983 */ /* 0x000ea20000300800 */
[C---:B------:R-:W-:Y:S02]  /*1a0b0*/  ISETP.LT.OR P6, PT, R44.reuse, 0x49, !P3 ;  /* 0x000000492c00780c */ /* 0x040fe40005fc1670 */
[----:B------:R-:W-:-:S11]  /*1a0c0*/  ISETP.LT.OR P3, PT, R44, 0x4a, !P3 ;  /* 0x0000004a2c00780c */ /* 0x000fd60005f61670 */
[----:B------:R-:W0:Y:S01]  /*1a0d0*/  @!P6 LDC.64 R30, c[0x0][0x5c0] ;  /* 0x00017000ff1eeb82 */ /* 0x000e220000000a00 */
[----:B------:R-:W-:-:S07]  /*1a0e0*/  F2FP.SATFINITE.E4M3.F32.PACK_AB_MERGE_C R23, RZ, R22, RZ ;  /* 0x00000016ff17723e */ /* 0x000fce00048070ff */
[----:B------:R-:W1:Y:S01]  /*1a0f0*/  @!P3 LDC.64 R28, c[0x0][0x5c0] ;  /* 0x00017000ff1cbb82 */ /* 0x000e620000000a00 */
[----:B------:R-:W-:Y:S02]  /*1a100*/  F2FP.SATFINITE.E4M3.F32.PACK_AB_MERGE_C R33, RZ, R32, RZ ;  /* 0x00000020ff21723e */ /* 0x000fe400048070ff */
[----:B0-----:R-:W-:-:S05]  /*1a110*/  @!P6 IADD3 R30, P4, R26, R30, RZ ;  /* 0x0000001e1a1ee210 */ /* 0x001fca0007f9e0ff */
[----:B------:R-:W-:-:S05]  /*1a120*/  @!P6 IMAD.X R31, R45, 0x1, R31, P4 ;  /* 0x000000012d1fe824 */ /* 0x000fca00020e061f */
[----:B------:R0:W-:Y:S01]  /*1a130*/  @!P6 STG.E.U8 desc[UR44][R30.64+0x48], R33 ;  /* 0x000048211e00e986 */ /* 0x0001e2000c10112c */
[----:B-1----:R-:W-:-:S05]  /*1a140*/  @!P3 IADD3 R28, P6, R26, R28, RZ ;  /* 0x0000001c1a1cb210 */ /* 0x002fca0007fde0ff */
[----:B------:R-:W-:-:S05]  /*1a150*/  @!P3 IMAD.X R29, R45, 0x1, R29, P6 ;  /* 0x000000012d1db824 */ /* 0x000fca00030e061d */
[----:B------:R-:W-:Y:S01]  /*1a160*/  @!P3 STG.E.U8 desc[UR44][R28.64+0x49], R23 ;  /* 0x000049171c00b986 */ /* 0x000fe2000c10112c */
[----:B---3--:R-:W-:-:S03]  /*1a170*/  FMUL R22, R187, UR39 ;  /* 0x00000027bb167c20 */ /* 0x008fc60008400000 */
[----:B------:R-:W3:Y:S02]  /*1a180*/  LDL.LU R187, [R1+0x130] ;  /* 0x0001300001bb7983 */ /* 0x000ee40000300800 */
[----:B------:R-:W-:Y:S01]  /*1a190*/  F2FP.SATFINITE.E4M3.F32.PACK_AB_MERGE_C R35, RZ, R22, RZ ;  /* 0x00000016ff23723e */ /* 0x000fe200048070ff */
[----:B----4-:R-:W-:Y:S02]  /*1a1a0*/  FMUL R22, R186, UR39 ;  /* 0x00000027ba167c20 */ /* 0x010fe40008400000 */
[----:B------:R-:W4:Y:S03]  /*1a1b0*/  LDL.LU R186, [R1+0x134] ;  /* 0x0001340001ba7983 */ /* 0x000f260000300800 */
[----:B0-----:R-:W-:Y:S01]  /*1a1c0*/  F2FP.SATFINITE.E4M3.F32.PACK_AB_MERGE_C R31, RZ, R22, RZ ;  /* 0x00000016ff1f723e */ /* 0x001fe200048070ff */
[----:B------:R-:W-:-:S05]  /*1a1d0*/  FMUL R22, R189, UR39 ;  /* 0x00000027bd167c20 */ /* 0x000fca0008400000 */
[----:B------:R-:W-:Y:S01]  /*1a1e0*/  F2FP.SATFINITE.E4M3.F32.PACK_AB_MERGE_C R33, RZ, R22, RZ ;  /* 0x00000016ff21723e */ /* 0x000fe200048070ff */
[----:B------:R-:W-:Y:S02]  /*1a1f0*/  FMUL R22, R185, UR39 ;  /* 0x00000027b9167c20 */ /* 0x000fe40008400000 */
[----:B------:R-:W4:Y:S04]  /*1a200*/  LDL.LU R185, [R1+0x138] ;  /* 0x0001380001b97983 */ /* 0x000f280000300800 */
[----:B------:R-:W-:Y:S01]  /*1a210*/  @!P2 STG.E.U8 desc[UR44][R20.64+0x48], R35 ;  /* 0x000048231400a986 */ /* 0x000fe2000c10112c */
[----:B------:R-:W-:-:S03]  /*1a220*/  ISETP.NE.AND P2, PT, R54, RZ, PT ;  /* 0x000000ff3600720c */ /* 0x000fc60003f45270 */
[----:B------:R-:W4:Y:S04]  /*1a230*/  LDL.LU R190, [R1+0x13c] ;  /* 0x00013c0001be7983 */ /* 0x000f280000300800 */
[----:B------:R-:W4:Y:S06]  /*1a240*/  LDL.LU R189, [R1+0x140] ;  /* 0x0001400001bd7983 */ /* 0x000f2c0000300800 */
[----:B------:R2:W-:Y:S02]  /*1a250*/  @!P2 STG.E.U8 desc[UR44][R18.64+0x49], R31 ;  /* 0x0000491f1200a986 */ /* 0x0005e4000c10112c */
[----:B--2---:R-:W-:-:S02]  /*1a260*/  FMUL R18, R184, UR39 ;  /* 0x00000027b8127c20 */ /* 0x004fc40008400000 */
[----:B------:R-:W2:Y:S01]  /*1a270*/  LDL.LU R184, [R1+0x144] ;  /* 0x0001440001b87983 */ /* 0x000ea20000300800 */
[----:B------:R-:W-:Y:S02]  /*1a280*/  ISETP.NE.AND P1, PT, R66, RZ, PT ;  /* 0x000000ff4200720c */ /* 0x000fe40003f25270 */
[----:B------:R-:W-:-:S11]  /*1a290*/  ISETP.NE.AND P0, PT, R64, RZ, PT ;  /* 0x000000ff4000720c */ /* 0x000fd60003f05270 */
[----:B------:R-:W0:Y:S01]  /*1a2a0*/  @!P1 LDC.64 R28, c[0x0][0x5c0] ;  /* 0x00017000ff1c9b82 */ /* 0x000e220000000a00 */
[----:B------:R-:W-:Y:S02]  /*1a2b0*/  ISETP.NE.AND P3, PT, R65, RZ, PT ;  /* 0x000000ff4100720c */ /* 0x000fe40003f65270 */
[----:B------:R-:W-:Y:S02]  /*1a2c0*/  ISETP.NE.AND P5, PT, R67, RZ, PT ;  /* 0x000000ff4300720c */ /* 0x000fe40003fa5270 */
[----:B------:R-:W-:Y:S01]  /*1a2d0*/  F2FP.SATFINITE.E4M3.F32.PACK_AB_MERGE_C R23, RZ, R22, RZ ;  /* 0x00000016ff17723e */ /* 0x000fe200048070ff */
[----:B------:R-:W-:Y:S08]  /*1a2e0*/  @!P0 STG.E.U8 desc[UR44][R16.64+0x40], R33 ;  /* 0x0000402110008986 */ /* 0x000ff0000c10112c */
[----:B------:R1:W-:Y:S01]  /*1a2f0*/  @!P3 STG.E.U8 desc[UR44][R14.64+0x41], R23 ;  /* 0x000041170e00b986 */ /* 0x0003e2000c10112c */
[----:B0-----:R-:W-:-:S05]  /*1a300*/  @!P1 IADD3 R20, P3, R41, R28, RZ ;  /* 0x0000001c29149210 */ /* 0x001fca0007f7e0ff */
[----:B------:R-:W-:Y:S02]  /*1a310*/  @!P1 IMAD.X R21, R36, 0x1, R29, P3 ;  /* 0x0000000124159824 */ /* 0x000fe400018e061d */
[----:B------:R-:W0:Y:S01]  /*1a320*/  @!P5 LDC.64 R28, c[0x0][0x5c0] ;  /* 0x00017000ff1cdb82 */ /* 0x000e220000000a00 */
[----:B------:R-:W-:Y:S01]  /*1a330*/  ISETP.NE.AND P4, PT, R68, RZ, PT ;  /* 0x000000ff4400720c */ /* 0x000fe20003f85270 */
[----:B------:R-:W-:Y:S01]  /*1a340*/  FMUL R22, R188, UR39 ;  /* 0x00000027bc167c20 */ /* 0x000fe20008400000 */
[----:B-1----:R-:W-:Y:S02]  /*1a350*/  F2FP.SATFINITE.E4M3.F32.PACK_AB_MERGE_C R23, RZ, R18, RZ ;  /* 0x00000012ff17723e */ /* 0x002fe400048070ff */
[----:B------:R-:W-:Y:S02]  /*1a360*/  ISETP.NE.AND P6, PT, R70, RZ, PT ;  /* 0x000000ff4600720c */ /* 0x000fe40003fc5270 */
[----:B------:R-:W-:-:S05]  /*1a370*/  F2FP.SATFINITE.E4M3.F32.PACK_AB_MERGE_C R19, RZ, R22, RZ ;  /* 0x00000016ff13723e */ /* 0x000fca00048070ff */
[----:B------:R1:W-:Y:S01]  /*1a380*/  @!P1 STG.E.U8 desc[UR44][R20.64+0x40], R19 ;  /* 0x0000401314009986 */ /* 0x0003e2000c10112c */
[----:B0-----:R-:W-:-:S05]  /*1a390*/  @!P5 IADD3 R16, P3, R43, R28, RZ ;  /* 0x0000001c2b10d210 */ /* 0x001fca0007f7e0ff */
[----:B------:R-:W-:-:S05]  /*1a3a0*/  @!P5 IMAD.X R17, R38, 0x1, R29, P3 ;  /* 0x000000012611d824 */ /* 0x000fca00018e061d */
[----:B------:R-:W-:Y:S01]  /*1a3b0*/  @!P5 STG.E.U8 desc[UR44][R16.64+0x41], R23 ;  /* 0x000041171000d986 */ /* 0x000fe2000c10112c */
[----:B------:R-:W-:Y:S01]  /*1a3c0*/  ISETP.NE.AND P3, PT, R69, RZ, PT ;  /* 0x000000ff4500720c */ /* 0x000fe20003f65270 */
[----:B---3--:R-:W-:Y:S02]  /*1a3d0*/  FMUL R14, R187, UR39 ;  /* 0x00000027bb0e7c20 */ /* 0x008fe40008400000 */
[----:B------:R-:W3:Y:S03]  /*1a3e0*/  LDL.LU R187, [R1+0x148] ;  /* 0x0001480001bb7983 */ /* 0x000ee60000300800 */
[----:B------:R-:W-:-:S05]  /*1a3f0*/  F2FP.SATFINITE.E4M3.F32.PACK_AB_MERGE_C R29, RZ, R14, RZ ;  /* 0x0000000eff1d723e */ /* 0x000fca00048070ff */
[----:B------:R-:W-:Y:S01]  /*1a400*/  @!P4 STG.E.U8 desc[UR44][R12.64+0x48], R29 ;  /* 0x0000481d0c00c986 */ /* 0x000fe2000c10112c */
[----:B------:R-:W-:-:S13]  /*1a410*/  ISETP.NE.AND P4, PT, R61, RZ, PT ;  /* 0x000000ff3d00720c */ /* 0x000fda0003f85270 */
[----:B-1----:R-:W0:Y:S01]  /*1a420*/  @!P4 LDC.64 R20, c[0x0][0x5c0] ;  /* 0x00017000ff14cb82 */ /* 0x002e220000000a00 */
[----:B----4-:R-:W-:Y:S02]  /*1a430*/  FMUL R14, R186, UR39 ;  /* 0x00000027ba0e7c20 */ /* 0x010fe40008400000 */
[----:B------:R-:W4:Y:S03]  /*1a440*/  LDL.LU R186, [R1+0x14c] ;  /* 0x00014c0001ba7983 */ /* 0x000f260000300800 */
[----:B------:R-:W-:Y:S01]  /*1a450*/  F2FP.SATFINITE.E4M3.F32.PACK_AB_MERGE_C R19, RZ, R14, RZ ;  /* 0x0000000eff13723e */ /* 0x000fe200048070ff */
[----:B------:R-:W4:Y:S01]  /*1a460*/  LDL.LU R188, [R1+0x150] ;  /* 0x0001500001bc7983 */ /* 0x000f220000300800 */
[----:B------:R-:W1:Y:S01]  /*1a470*/  @!P6 LDC.64 R14, c[0x0][0x5c0] ;  /* 0x00017000ff0eeb82 */ /* 0x000e620000000a00 */
[----:B------:R-:W-:Y:S02]  /*1a480*/  FMUL R18, R185, UR39 ;  /* 0x00000027b9127c20 */ /* 0x000fe40008400000 */
[----:B------:R-:W4:Y:S04]  /*1a490*/  LDL.LU R185, [R1+0x154] ;  /* 0x0001540001b97983 */ /* 0x000f280000300800 */
[----:B------:R0:W-:Y:S01]  /*1a4a0*/  @!P3 STG.E.U8 desc[UR44][R10.64+0x49], R19 ;  /* 0x000049130a00b986 */ /* 0x0001e2000c10112c */
[----:B-1----:R-:W-:Y:S01]  /*1a4b0*/  @!P6 IADD3 R14, P3, R47, R14, RZ ;  /* 0x0000000e2f0ee210 */ /* 0x002fe20007f7e0ff */
[----:B0-----:R-:W-:-:S04]  /*1a4c0*/  FMUL R10, R189, UR39 ;  /* 0x00000027bd0a7c20 */ /* 0x001fc80008400000 */
[----:B------:R-:W-:Y:S01]  /*1a4d0*/  @!P6 IMAD.X R15, R40, 0x1, R15, P3 ;  /* 0x00000001280fe824 */ /* 0x000fe200018e060f */
[----:B------:R-:W-:-:S05]  /*1a4e0*/  @!P4 IADD3 R12, P3, R49, R20, RZ ;  /* 0x00000014310cc210 */ /* 0x000fca0007f7e0ff */
[----:B------:R-:W-:Y:S01]  /*1a4f0*/  @!P4 IMAD.X R13, R42, 0x1, R21, P3 ;  /* 0x000000012a0dc824 */ /* 0x000fe200018e0615 */
[----:B------:R-:W-:Y:S01]  /*1a500*/  F2FP.SATFINITE.E4M3.F32.PACK_AB_MERGE_C R21, RZ, R10, RZ ;  /* 0x0000000aff15723e */ /* 0x000fe200048070ff */
[----:B--2---:R-:W-:Y:S02]  /*1a510*/  FMUL R10, R184, UR39 ;  /* 0x00000027b80a7c20 */ /* 0x004fe40008400000 */
[----:B------:R-:W2:Y:S01]  /*1a520*/  LDL.LU R184, [R1+0x158] ;  /* 0x0001580001b87983 */ /* 0x000ea20000300800 */
[----:B------:R-:W-:Y:S02]  /*1a530*/  ISETP.NE.AND P5, PT, R60, RZ, PT ;  /* 0x000000ff3c00720c */ /* 0x000fe40003fa5270 */
[----:B------:R-:W-:Y:S01]  /*1a540*/  F2FP.SATFINITE.E4M3.F32.PACK_AB_MERGE_C R17, RZ, R18, RZ ;  /* 0x00000012ff11723e */ /* 0x000fe200048070ff */
[----:B------:R-:W-:Y:S01]  /*1a550*/  FMUL R16, R190, UR39 ;  /* 0x00000027be107c20 */ /* 0x000fe20008400000 */
[----:B------:R-:W-:-:S03]  /*1a560*/  ISETP.NE.AND P1, PT, R59, RZ, PT ;  /* 0x000000ff3b00720c */ /* 0x000fc60003f25270 */
[----:B------:R0:W-:Y:S01]  /*1a570*/  @!P6 STG.E.U8 desc[UR44][R14.64+0x48], R17 ;  /* 0x000048110e00e986 */ /* 0x0001e2000c10112c */
[----:B------:R-:W-:Y:S02]  /*1a580*/  F2FP.SATFINITE.E4M3.F32.PACK_AB_MERGE_C R19, RZ, R16, RZ ;  /* 0x00000010ff13723e */ /* 0x000fe400048070ff */
[----:B------:R-:W-:-:S03]  /*1a590*/  ISETP.NE.AND P3, PT, R71, RZ, PT ;  /* 0x000000ff4700720c */ /* 0x000fc60003f65270 */
[----:B------:R-:W-:Y:S01]  /*1a5a0*/  @!P4 STG.E.U8 desc[UR44][R12.64+0x49], R19 ;  /* 0x000049130c00c986 */ /* 0x000fe2000c10112c */
[----:B------:R-:W-:Y:S02]  /*1a5b0*/  ISETP.NE.AND P4, PT, R62, RZ, PT ;  /* 0x000000ff3e00720c */ /* 0x000fe40003f85270 */
[----:B0-----:R-:W-:Y:S01]  /*1a5c0*/  F2FP.SATFINITE.E4M3.F32.PACK_AB_MERGE_C R15, RZ, R10, RZ ;  /* 0x0000000aff0f723e */ /* 0x001fe200048070ff */
[----:B------:R-:W0:Y:S08]  /*1a5d0*/  @!P1 LDC.64 R16, c[0x0][0x5c0] ;  /* 0x00017000ff109b82 */ /* 0x000e300000000a00 */
[----:B------:R-:W1:Y:S01]  /*1a5e0*/  @!P5 LDC.64 R10, c[0x0][0x5c0] ;  /* 0x00017000ff0adb82 */ /* 0x000e620000000a00 */
[----:B------:R0:W-:Y:S04]  /*1a5f0*/  @!P3 STG.E.U8 desc[UR44][R8.64+0x40], R21 ;  /* 0x000040150800b986 */ /* 0x0001e8000c10112c */
[----:B------:R4:W-:Y:S01]  /*1a600*/  @!P4 STG.E.U8 desc[UR44][R6.64+0x41], R15 ;  /* 0x0000410f0600c986 */ /* 0x0009e2000c10112c */
[----:B-1----:R-:W-:-:S05]  /*1a610*/  @!P5 IADD3 R10, P3, R51, R10, RZ ;  /* 0x0000000a330ad210 */ /* 0x002fca0007f7e0ff */
[----:B------:R-:W-:Y:S01]  /*1a620*/  @!P5 IMAD.X R11, R46, 0x1, R11, P3 ;  /* 0x000000012e0bd824 */ /* 0x000fe200018e060b */
[----:B0-----:R-:W-:-:S05]  /*1a630*/  @!P1 IADD3 R8, P3, R53, R16, RZ ;  /* 0x0000001035089210 */ /* 0x001fca0007f7e0ff */
[----:B------:R-:W-:Y:S02]  /*1a640*/  @!P1 IMAD.X R9, R48, 0x1, R17, P3 ;  /* 0x0000000130099824 */ /* 0x000fe400018e0611 */
[----:B---3--:R-:W-:Y:S02]  /*1a650*/  FMUL R14, R187, UR39 ;  /* 0x00000027bb0e7c20 */ /* 0x008fe40008400000 */
[----:B------:R-:W3:Y:S03]  /*1a660*/  LDL.LU R187, [R1+0x15c] ;  /* 0x00015c0001bb7983 */ /* 0x000ee60000300800 */
[----:B------:R-:W-:Y:S01]  /*1a670*/  F2FP.SATFINITE.E4M3.F32.PACK_AB_MERGE_C R13, RZ, R14, RZ ;  /* 0x0000000eff0d723e */ /* 0x000fe200048070ff */
[----:B----4-:R-:W-:Y:S02]  /*1a680*/  FMUL R12, R186, UR39 ;  /* 0x00000027ba0c7c20 */ /* 0x010fe40008400000 */
[----:B------:R-:W4:Y:S01]  /*1a690*/  LDL.LU R186, [R1+0x160] ;  /* 0x0001600001ba7983 */ /* 0x000f220000300800 */
[----:B------:R-:W-:-:S03]  /*1a6a0*/  FMUL R7, R185, UR39 ;  /* 0x00000027b9077c20 */ /* 0x000fc60008400000 */
[----:B------:R-:W4:Y:S01]  /*1a6b0*/  LDL.LU R185, [R1+0x164] ;  /* 0x0001640001b97983 */ /* 0x000f220000300800 */
[----:B------:R-:W-:-:S03]  /*1a6c0*/  F2FP.SATFINITE.E4M3.F32.PACK_AB_MERGE_C R15, RZ, R12, RZ ;  /* 0x0000000cff0f723e */ /* 0x000fc600048070ff */
[----:B------:R-:W-:Y:S04]  /*1a6d0*/  @!P5 STG.E.U8 desc[UR44][R10.64+0x40], R13 ;  /* 0x0000400d0a00d986 */ /* 0x000fe8000c10112c */
[----:B------:R2:W-:Y:S02]  /*1a6e0*/  @!P1 STG.E.U8 desc[UR44][R8.64+0x41], R15 ;  /* 0x0000410f08009986 */ /* 0x0005e4000c10112c */
[----:B--2---:R-:W-:Y:S02]  /*1a6f0*/  FMUL R8, R184, UR39 ;  /* 0x00000027b8087c20 */ /* 0x004fe40008400000 */
[----:B------:R-:W2:Y:S01]  /*1a700*/  LDL.LU R184, [R1+0x168] ;  /* 0x0001680001b87983 */ /* 0x000ea20000300800 */
[----:B------:R-:W-:Y:S02]  /*1a710*/  ISETP.NE.AND P0, PT, R58, RZ, PT ;  /* 0x000000ff3a00720c */ /* 0x000fe40003f05270 */
[----:B------:R-:W-:-:S11]  /*1a720*/  ISETP.NE.AND P2, PT, R56, RZ, PT ;  /* 0x000000ff3800720c */ /* 0x000fd60003f45270 */
[----:B------:R-:W0:Y:S01]  /*1a730*/  @!P0 LDC.64 R16, c[0x0][0x5c0] ;  /* 0x00017000ff108b82 */ /* 0x000e220000000a00 */
[----:B------:R-:W-:Y:S01]  /*1a740*/  FMUL R6, R188, UR39 ;  /* 0x00000027bc067c20 */ /* 0x000fe20008400000 */
[----:B------:R-:W-:-:S06]  /*1a750*/  ISETP.NE.AND P4, PT, R63, RZ, PT ;  /* 0x000000ff3f00720c */ /* 0x000fcc0003f85270 */
[----:B------:R-:W1:Y:S01]  /*1a760*/  @!P2 LDC.64 R18, c[0x0][0x5c0] ;  /* 0x00017000ff12ab82 */ /* 0x000e620000000a00 */
[----:B------:R-:W-:Y:S02]  /*1a770*/  ISETP.NE.AND P5, PT, R72, RZ, PT ;  /* 0x000000ff4800720c */ /* 0x000fe40003fa5270 */
[----:B------:R-:W-:Y:S02]  /*1a780*/  ISETP.NE.AND P6, PT, R73, RZ, PT ;  /* 0x000000ff4900720c */ /* 0x000fe40003fc5270 */
[----:B------:R-:W-:Y:S02]  /*1a790*/  F2FP.SATFINITE.E4M3.F32.PACK_AB_MERGE_C R11, RZ, R6, RZ ;  /* 0x00000006ff0b723e */ /* 0x000fe400048070ff */
[----:B------:R-:W-:Y:S02]  /*1a7a0*/  ISETP.LT.OR P1, PT, R44, 0x41, !P4 ;  /* 0x000000412c00780c */ /* 0x000fe40006721670 */
[----:B------:R-:W-:Y:S02]  /*1a7b0*/  F2FP.SATFINITE.E4M3.F32.PACK_AB_MERGE_C R13, RZ, R7, RZ ;  /* 0x00000007ff0d723e */ /* 0x000fe400048070ff */
[----:B0-----:R-:W-:-:S02]  /*1a7c0*/  @!P0 IADD3 R6, P3, R55, R16, RZ ;  /* 0x0000001037068210 */ /* 0x001fc40007f7e0ff */
[----:B------:R-:W-:-:S03]  /*1a7d0*/  F2FP.SATFINITE.E4M3.F32.PACK_AB_MERGE_C R15, RZ, R8, RZ ;  /* 0x00000008ff0f723e */ /* 0x000fc600048070ff */
[----:B------:R-:W-:Y:S01]  /*1a7e0*/  @!P0 IMAD.X R7, R50, 0x1, R17, P3 ;  /* 0x0000000132078824 */ /* 0x000fe200018e0611 */
[----:B------:R-:W-:Y:S01]  /*1a7f0*/  ISETP.LT.OR P3, PT, R44, 0x42, !P4 ;  /* 0x000000422c00780c */ /* 0x000fe20006761670 */
[----:B------:R-:W-:Y:S02]  /*1a800*/  @!P5 STG.E.U8 desc[UR44][R4.64+0x48], R11 ;  /* 0x0000480b0400d986 */ /* 0x000fe4000c10112c */
[----:B------:R-:W0:Y:S02]  /*1a810*/  @!P1 LDC.64 R16, c[0x0][0x5c0] ;  /* 0x00017000ff109b82 */ /* 0x000e240000000a00 */
[----:B------:R1:W-:Y:S04]  /*1a820*/  @!P6 STG.E.U8 desc[UR44][R2.64+0x49], R13 ;  /* 0x0000490d0200e986 */ /* 0x0003e8000c10112c */
[----:B------:R1:W-:Y:S02]  /*1a830*/  @!P0 STG.E.U8 desc[UR44][R6.64+0x48], R15 ;  /* 0x0000480f06008986 */ /* 0x0003e4000c10112c */
[----:B-1----:R-:W-:-:S05]  /*1a840*/  @!P2 IADD3 R8, P0, R57, R18, RZ ;  /* 0x000000123908a210 */ /* 0x002fca0007f1e0ff */
[----:B------:R-:W-:Y:S02]  /*1a850*/  @!P2 IMAD.X R9, R52, 0x1, R19, P0 ;  /* 0x000000013409a824 */ /* 0x000fe400000e0613 */
[----:B------:R-:W1:Y:S01]  /*1a860*/  @!P3 LDC.64 R18, c[0x0][0x5c0] ;  /* 0x00017000ff12bb82 */ /* 0x000e620000000a00 */
[--C-:B------:R-:W-:Y:S02]  /*1a870*/  @!P1 IMAD.MOV.U32 R3, RZ, RZ, R45.reuse ;  /* 0x000000ffff039224 */ /* 0x100fe400078e002d */
[----:B------:R-:W-:Y:S02]  /*1a880*/  @!P3 IMAD.MOV.U32 R4, RZ, RZ, R26 ;  /* 0x000000ffff04b224 */ /* 0x000fe400078e001a */
[----:B------:R-:W-:Y:S02]  /*1a890*/  @!P3 IMAD.MOV.U32 R5, RZ, RZ, R45 ;  /* 0x000000ffff05b224 */ /* 0x000fe400078e002d */
[----:B------:R-:W-:Y:S01]  /*1a8a0*/  @!P1 IMAD R7, R25, 0x180, RZ ;  /* 0x0000018019079824 */ /* 0x000fe200078e02ff */
[----:B------:R-:W-:Y:S01]  /*1a8b0*/  ISETP.LT.OR P0, PT, R44, 0x49, !P4 ;  /* 0x000000492c00780c */ /* 0x000fe20006701670 */
[----:B------:R-:W-:Y:S01]  /*1a8c0*/  @!P3 IMAD.WIDE.U32 R4, R24, 0x180, R4 ;  /* 0x000001801804b825 */ /* 0x000fe200078e0004 */
[----:B------:R-:W-:-:S02]  /*1a8d0*/  ISETP.LT.OR P4, PT, R44, 0x4a, !P4 ;  /* 0x0000004a2c00780c */ /* 0x000fc40006781670 */
[----:B------:R-:W-:-:S09]  /*1a8e0*/  LOP3.LUT P6, RZ, R229, 0x400000, RZ, 0xc0, !PT ;  /* 0x00400000e5ff7812 */ /* 0x000fd200078cc0ff */
[----:B------:R-:W0:Y:S08]  /*1a8f0*/  @!P0 LDC.64 R12, c[0x0][0x5c0] ;  /* 0x00017000ff0c8b82 */ /* 0x000e300000000a00 */
[----:B------:R-:W0:Y:S01]  /*1a900*/  @!P4 LDC.64 R14, c[0x0][0x5c0] ;  /* 0x00017000ff0ecb82 */ /* 0x000e220000000a00 */
[----:B------:R-:W-:Y:S01]  /*1a910*/  BSSY B1, `(.L_x_69) ;  /* 0x0000020000017945 */ /* 0x000fe20003800000 */
[----:B---3--:R-:W-:-:S05]  /*1a920*/  FMUL R2, R187, UR39 ;  /* 0x00000027bb027c20 */ /* 0x008fca0008400000 */
[----:B------:R-:W-:Y:S01]  /*1a930*/  F2FP.SATFINITE.E4M3.F32.PACK_AB_MERGE_C R11, RZ, R2, RZ ;  /* 0x00000002ff0b723e */ /* 0x000fe200048070ff */
[----:B------:R-:W-:-:S04]  /*1a940*/  @!P1 IMAD.MOV.U32 R2, RZ, RZ, R26 ;  /* 0x000000ffff029224 */ /* 0x000fc800078e001a */
[----:B------:R-:W-:Y:S01]  /*1a950*/  @!P1 IMAD.WIDE.U32 R2, R24, 0x180, R2 ;  /* 0x0000018018029825 */ /* 0x000fe200078e0002 */
[----:B------:R3:W-:Y:S02]  /*1a960*/  @!P2 STG.E.U8 desc[UR44][R8.64+0x49], R11 ;  /* 0x0000490b0800a986 */ /* 0x0007e4000c10112c */
[----:B0-----:R-:W-:-:S04]  /*1a970*/  @!P1 IADD3 R2, P2, R2, R16, RZ ;  /* 0x0000001002029210 */ /* 0x001fc80007f5e0ff */
[----:B------:R-:W-:Y:S02]  /*1a980*/  @!P1 IADD3.X R3, R17, R3, R7, P2, !PT ;  /* 0x0000000311039210 */ /* 0x000fe400017fe407 */
[----:B-1----:R-:W-:Y:S01]  /*1a990*/  @!P3 IADD3 R4, P2, R4, R18, RZ ;  /* 0x000000120404b210 */ /* 0x002fe20007f5e0ff */
[----:B---3--:R-:W-:Y:S02]  /*1a9a0*/  @!P3 IMAD R8, R25, 0x180, RZ ;  /* 0x000001801908b824 */ /* 0x008fe400078e02ff */
[----:B----4-:R-:W-:-:S05]  /*1a9b0*/  FMUL R6, R186, UR39 ;  /* 0x00000027ba067c20 */ /* 0x010fca0008400000 */
[----:B------:R-:W-:Y:S02]  /*1a9c0*/  F2FP.SATFINITE.E4M3.F32.PACK_AB_MERGE_C R7, RZ, R6, RZ ;  /* 0x00000006ff07723e */ /* 0x000fe400048070ff */
[----:B------:R-:W-:Y:S01]  /*1a9d0*/  @!P3 IADD3.X R5, R19, R5, R8, P2, !PT ;  /* 0x000000051305b210 */ /* 0x000fe200017fe408 */
[----:B------:R-:W-:Y:S02]  /*1a9e0*/  FMUL R6, R185, UR39 ;  /* 0x00000027b9067c20 */ /* 0x000fe40008400000 */
[----:B------:R0:W-:Y:S03]  /*1a9f0*/  @!P1 STG.E.U8 desc[UR44][R2.64+0x40], R7 ;  /* 0x0000400702009986 */ /* 0x0001e6000c10112c */
[----:B------:R-:W-:-:S05]  /*1aa00*/  F2FP.SATFINITE.E4M3.F32.PACK_AB_MERGE_C R9, RZ, R6, RZ ;  /* 0x00000006ff09723e */ /* 0x000fca00048070ff */
[----:B------:R0:W-:Y:S01]  /*1aa10*/  @!P3 STG.E.U8 desc[UR44][R4.64+0x41], R9 ;  /* 0x000041090400b986 */ /* 0x0001e2000c10112c */
[----:B------:R-:W-:Y:S01]  /*1aa20*/  ISETP.LT.OR P1, PT, R44, 0x41, !P6 ;  /* 0x000000412c00780c */ /* 0x000fe20007721670 */
[----:B--2---:R-:W-:-:S05]  /*1aa30*/  FMUL R6, R184, UR39 ;  /* 0x00000027b8067c20 */ /* 0x004fca0008400000 */
[----:B------:R-:W-:-:S07]  /*1aa40*/  F2FP.SATFINITE.E4M3.F32.PACK_AB_MERGE_C R11, RZ, R6, RZ ;  /* 0x00000006ff0b723e */ /* 0x000fce00048070ff */
        /* <DEDUP_REMOVED lines=12> */
.L_x_70:
[----:B------:R-:W-:Y:S05]  /*1ab10*/  BSYNC B1 ;  /* 0x0000000000017941 */ /* 0x000fea0003800000 */
.L_x_69:
[----:B0-----:R-:W2:Y:S04]  /*1ab20*/  LDL.LU R2, [R1+0x170] ;  /* 0x0001700001027983 */ /* 0x001ea80000300800 */
[----:B------:R-:W3:Y:S04]  /*1ab30*/  LDL.LU R9, [R1+0x174] ;  /* 0x0001740001097983 */ /* 0x000ee80000300800 */
[----:B------:R-:W4:Y:S01]  /*1ab40*/  LDL.LU R11, [R1+0x16c] ;  /* 0x00016c00010b7983 */ /* 0x000f220000300800 */
[--C-:B------:R-:W-:Y:S01]  /*1ab50*/  @!P0 IMAD.MOV.U32 R3, RZ, RZ, R45.reuse ;  /* 0x000000ffff038224 */ /* 0x100fe200078e002d */
[----:B------:R-:W-:Y:S01]  /*1ab60*/  ISETP.LT.OR P1, PT, R44, 0x42, !P6 ;  /* 0x000000422c00780c */ /* 0x000fe20007721670 */
[----:B------:R-:W-:Y:S01]  /*1ab70*/  @!P4 IMAD.MOV.U32 R4, RZ, RZ, R26 ;  /* 0x000000ffff04c224 */ /* 0x000fe200078e001a */
[----:B------:R-:W-:Y:S01]  /*1ab80*/  BSSY B1, `(.L_x_71) ;  /* 0x000001d000017945 */ /* 0x000fe20003800000 */
[----:B------:R-:W-:-:S02]  /*1ab90*/  @!P4 IMAD.MOV.U32 R5, RZ, RZ, R45 ;  /* 0x000000ffff05c224 */ /* 0x000fc400078e002d */
[----:B------:R-:W-:Y:S02]  /*1aba0*/  @!P4 IMAD R10, R25, 0x180, RZ ;  /* 0x00000180190ac824 */ /* 0x000fe400078e02ff */
[----:B------:R-:W-:-:S04]  /*1abb0*/  @!P4 IMAD.WIDE.U32 R6, R24, 0x180, R4 ;  /* 0x000001801806c825 */ /* 0x000fc800078e0004 */
[----:B------:R-:W-:Y:S01]  /*1abc0*/  @!P0 IMAD R5, R25, 0x180, RZ ;  /* 0x0000018019058824 */ /* 0x000fe200078e02ff */
[----:B------:R-:W-:-:S04]  /*1abd0*/  @!P4 IADD3 R6, P3, R6, R14, RZ ;  /* 0x0000000e0606c210 */ /* 0x000fc80007f7e0ff */
[----:B------:R-:W-:Y:S01]  /*1abe0*/  @!P4 IADD3.X R7, R15, R7, R10, P3, !PT ;  /* 0x000000070f07c210 */ /* 0x000fe20001ffe40a */
[----:B--2---:R-:W-:Y:S01]  /*1abf0*/  FMUL R8, R2, UR39 ;  /* 0x0000002702087c20 */ /* 0x004fe20008400000 */
[----:B------:R-:W-:Y:S02]  /*1ac00*/  @!P0 IMAD.MOV.U32 R2, RZ, RZ, R26 ;  /* 0x000000ffff028224 */ /* 0x000fe400078e001a */
[----:B---3--:R-:W-:Y:S02]  /*1ac10*/  FMUL R9, R9, UR39 ;  /* 0x0000002709097c20 */ /* 0x008fe40008400000 */
[----:B------:R-:W-:-:S03]  /*1ac20*/  @!P0 IMAD.WIDE.U32 R2, R24, 0x180, R2 ;  /* 0x0000018018028825 */ /* 0x000fc600078e0002 */
[----:B------:R-:W-:Y:S01]  /*1ac30*/  @!P0 IADD3 R4, P2, R2, R12, RZ ;  /* 0x0000000c02048210 */ /* 0x000fe20007f5e0ff */
[----:B----4-:R-:W-:Y:S01]  /*1ac40*/  FMUL R2, R11, UR39 ;  /* 0x000000270b027c20 */ /* 0x010fe20008400000 */
[----:B------:R-:W-:Y:S02]  /*1ac50*/  F2FP.SATFINITE.E4M3.F32.PACK_AB_MERGE_C R11, RZ, R8, RZ ;  /* 0x00000008ff0b723e */ /* 0x000fe400048070ff */
[----:B------:R-:W-:Y:S02]  /*1ac60*/  @!P0 IADD3.X R5, R13, R3, R5, P2, !PT ;  /* 0x000000030d058210 */ /* 0x000fe400017fe405 */
[----:B------:R-:W-:Y:S02]  /*1ac70*/  F2FP.SATFINITE.E4M3.F32.PACK_AB_MERGE_C R13, RZ, R9, RZ ;  /* 0x00000009ff0d723e */ /* 0x000fe400048070ff */
[----:B------:R-:W-:Y:S01]  /*1ac80*/  F2FP.SATFINITE.E4M3.F32.PACK_AB_MERGE_C R9, RZ, R2, RZ ;  /* 0x00000002ff09723e */ /* 0x000fe200048070ff */
[----:B------:R-:W-:Y:S06]  /*1ac90*/  @P1 BRA `(.L_x_72) ;  /* 0x00000000002c1947 */ /* 0x000fec0003800000 */
        /* <DEDUP_REMOVED lines=11> */
.L_x_72:
[----:B------:R-:W-:Y:S05]  /*1ad50*/  BSYNC B1 ;  /* 0x0000000000017941 */ /* 0x000fea0003800000 */
.L_x_71:
[----:B0-----:R-:W2:Y:S04]  /*1ad60*/  LDL.LU R2, [R1+0x178] ;  /* 0x0001780001027983 */ /* 0x001ea80000300800 */
[----:B------:R-:W3:Y:S01]  /*1ad70*/  LDL.LU R3, [R1+0x17c] ;  /* 0x00017c0001037983 */ /* 0x000ee20000300800 */
[C---:B------:R-:W-:Y:S01]  /*1ad80*/  ISETP.LT.OR P1, PT, R44.reuse, 0x49, !P6 ;  /* 0x000000492c00780c */ /* 0x040fe20007721670 */
[----:B------:R-:W-:Y:S02]  /*1ad90*/  BSSY B1, `(.L_x_73) ;  /* 0x0000012000017945 */ /* 0x000fe40003800000 */
[----:B------:R0:W-:Y:S01]  /*1ada0*/  @!P0 STG.E.U8 desc[UR44][R4.64+0x48], R11 ;  /* 0x0000480b04008986 */ /* 0x0001e2000c10112c */
[----:B------:R-:W-:-:S03]  /*1adb0*/  ISETP.LT.OR P0, PT, R44, 0x4a, !P6 ;  /* 0x0000004a2c00780c */ /* 0x000fc60007701670 */
[----:B------:R0:W-:Y:S01]  /*1adc0*/  @!P4 STG.E.U8 desc[UR44][R6.64+0x49], R13 ;  /* 0x0000490d0600c986 */ /* 0x0001e2000c10112c */
[----:B--2---:R-:W-:Y:S01]  /*1add0*/  FMUL R2, R2, UR39 ;  /* 0x0000002702027c20 */ /* 0x004fe20008400000 */
[----:B---3--:R-:W-:-:S04]  /*1ade0*/  FMUL R8, R3, UR39 ;  /* 0x0000002703087c20 */ /* 0x008fc80008400000 */
[----:B------:R-:W-:Y:S01]  /*1adf0*/  F2FP.SATFINITE.E4M3.F32.PACK_AB_MERGE_C R9, RZ, R2, RZ ;  /* 0x00000002ff09723e */ /* 0x000fe200048070ff */
[----:B0-----:R-:W-:Y:S06]  /*1ae00*/  @P1 BRA `(.L_x_74) ;  /* 0x0000000000281947 */ /* 0x001fec0003800000 */
[----:B------:R-:W-:Y:S01]  /*1ae10*/  IMAD.MOV.U32 R44, RZ, RZ, R26 ;  /* 0x000000ffff2c7224 */ /* 0x000fe200078e001a */
[----:B------:R-:W-:Y:S01]  /*1ae20*/  ULDC.64 UR12, c[0x0][0x5c0] ;  /* 0x00017000000c7ab9 */ /* 0x000fe20000000a00 */
        /* <DEDUP_REMOVED lines=8> */
.L_x_74:
[----:B------:R-:W-:Y:S05]  /*1aeb0*/  BSYNC B1 ;  /* 0x0000000000017941 */ /* 0x000fea0003800000 */
.L_x_73:
[----:B0-----:R-:W-:Y:S01]  /*1aec0*/  F2FP.SATFINITE.E4M3.F32.PACK_AB_MERGE_C R3, RZ, R8, RZ ;  /* 0x00000008ff03723e */ /* 0x001fe200048070ff */
[----:B------:R-:W-:Y:S06]  /*1aed0*/  @P0 BRA `(.L_x_36) ;  /* 0x0000000000280947 */ /* 0x000fec0003800000 */
        /* <DEDUP_REMOVED lines=10> */
.L_x_36:
[----:B------:R-:W-:Y:S05]  /*1af80*/  BSYNC B0 ;  /* 0x0000000000007941 */ /* 0x000fea0003800000 */
.L_x_32:
[----:B-12---:R-:W2:Y:S04]  /*1af90*/  LDL.LU R3, [R1+0x180] ;  /* 0x0001800001037983 */ /* 0x006ea80000300800 */
[----:B-----5:R-:W2:Y:S01]  /*1afa0*/  LDL.LU R2, [R1+0x18c] ;  /* 0x00018c0001027983 */ /* 0x020ea20000300800 */
[----:B------:R-:W-:Y:S01]  /*1afb0*/  ULDC UR12, c[0x0][0xc] ;  /* 0x00000300000c7ab9 */ /* 0x000fe20000000800 */
[----:B------:R-:W-:Y:S01]  /*1afc0*/  ULDC UR13, c[0x0][0x10] ;  /* 0x00000400000d7ab9 */ /* 0x000fe20000000800 */
[----:B------:R-:W2:Y:S01]  /*1afd0*/  LDC R5, c[0x0][0x14] ;  /* 0x00000500ff057b82 */ /* 0x000ea20000000800 */
[----:B------:R-:W-:Y:S01]  /*1afe0*/  UIMAD.WIDE.U32 UR12, UR12, UR13, URZ ;  /* 0x0000000d0c0c72a5 */ /* 0x000fe2000f8e003f */
[----:B------:R-:W-:-:S05]  /*1aff0*/  UMOV UR40, 0xffffffff ;  /* 0xffffffff00287882 */ /* 0x000fca0000000000 */
[----:B--2---:R-:W-:-:S04]  /*1b000*/  IMAD.WIDE.U32 R2, R5, UR12, R2 ;  /* 0x0000000c05027c25 */ /* 0x004fc8000f8e0002 */
[----:B------:R-:W-:Y:S01]  /*1b010*/  IMAD R5, R5, UR13, RZ ;  /* 0x0000000d05057c24 */ /* 0x000fe2000f8e02ff */
[----:B------:R-:W-:Y:S01]  /*1b020*/  ULDC.64 UR12, c[0x0][0x650] ;  /* 0x00019400000c7ab9 */ /* 0x000fe20000000a00 */
[----:B------:R-:W-:Y:S01]  /*1b030*/  IMAD.MOV.U32 R19, RZ, RZ, R2 ;  /* 0x000000ffff137224 */ /* 0x000fe200078e0002 */
[----:B------:R-:W-:Y:S01]  /*1b040*/  ISETP.GE.U32.AND P0, PT, R2, UR12, PT ;  /* 0x0000000c02007c0c */ /* 0x000fe2000bf06070 */
[----:B------:R-:W-:Y:S01]  /*1b050*/  IMAD.IADD R21, R3, 0x1, R5 ;  /* 0x0000000103157824 */ /* 0x000fe200078e0205 */
[----:B------:R-:W-:Y:S01]  /*1b060*/  PRMT R3, RZ, 0x7610, R3 ;  /* 0x00007610ff037816 */ /* 0x000fe20000000003 */
[----:B------:R-:W-:-:S03]  /*1b070*/  IMAD.MOV.U32 R2, RZ, RZ, -0x1 ;  /* 0xffffffffff027424 */ /* 0x000fc600078e00ff */
[----:B------:R1:W-:Y:S01]  /*1b080*/  STL [R1+0x180], R21 ;  /* 0x0001801501007387 */ /* 0x0003e20000100800 */
[----:B------:R-:W-:-:S03]  /*1b090*/  ISETP.GE.U32.AND.EX P0, PT, R21, UR13, PT, P0 ;  /* 0x0000000d15007c0c */ /* 0x000fc6000bf06100 */
[----:B------:R1:W-:Y:S04]  /*1b0a0*/  STL [R1+0x18c], R19 ;  /* 0x00018c1301007387 */ /* 0x0003e80000100800 */
[----:B------:R1:W-:Y:S06]  /*1b0b0*/  STL [R1+0x184], R2 ;  /* 0x0001840201007387 */ /* 0x0003ec0000100800 */
[----:B------:R-:W-:Y:S05]  /*1b0c0*/  @P0 BRA `(.L_x_75) ;  /* 0x0000000400780947 */ /* 0x000fea0003800000 */
[----:B------:R-:W1:Y:S01]  /*1b0d0*/  S2R R14, SR_CTAID.X ;  /* 0x00000000000e7919 */ /* 0x000e620000002500 */
[----:B------:R-:W2:Y:S01]  /*1b0e0*/  LDC.64 R8, c[0x0][0x628] ;  /* 0x00018a00ff087b82 */ /* 0x000ea20000000a00 */
[----:B------:R-:W-:Y:S01]  /*1b0f0*/  ULDC UR11, c[0x0][0x150] ;  /* 0x00005400000b7ab9 */ /* 0x000fe20000000800 */
[----:B------:R-:W-:Y:S01]  /*1b100*/  IMAD.MOV.U32 R6, RZ, RZ, R19 ;  /* 0x000000ffff067224 */ /* 0x000fe200078e0013 */
[----:B------:R-:W3:Y:S01]  /*1b110*/  S2R R16, SR_CTAID.Y ;  /* 0x0000000000107919 */ /* 0x000ee20000002600 */
[----:B------:R-:W-:-:S04]  /*1b120*/  IMAD.MOV.U32 R7, RZ, RZ, R21 ;  /* 0x000000ffff077224 */ /* 0x000fc800078e0015 */
[----:B------:R-:W4:Y:S08]  /*1b130*/  LDC R17, c[0x0][0x144] ;  /* 0x00005100ff117b82 */ /* 0x000f300000000800 */
[----:B------:R-:W0:Y:S08]  /*1b140*/  LDC R10, c[0x0][0x630] ;  /* 0x00018c00ff0a7b82 */ /* 0x000e300000000800 */
[----:B------:R-:W0:Y:S01]  /*1b150*/  LDC.64 R12, c[0x0][0x620] ;  /* 0x00018800ff0c7b82 */ /* 0x000e220000000a00 */
[----:B--2---:R-:W-:-:S04]  /*1b160*/  ISETP.NE.U32.AND P0, PT, R8, RZ, PT ;  /* 0x000000ff0800720c */ /* 0x004fc80003f05070 */
[----:B------:R-:W-:Y:S02]  /*1b170*/  ISETP.NE.AND.EX P0, PT, R9, RZ, PT, P0 ;  /* 0x000000ff0900720c */ /* 0x000fe40003f05300 */
[----:B-1----:R-:W-:-:S05]  /*1b180*/  I2FP.F32.U32 R2, R14 ;  /* 0x0000000e00027245 */ /* 0x002fca0000201000 */
[----:B------:R-:W-:-:S04]  /*1b190*/  FMUL R2, R2, UR11 ;  /* 0x0000000b02027c20 */ /* 0x000fc80008400000 */
[----:B------:R1:W2:Y:S02]  /*1b1a0*/  F2I.U32.TRUNC.NTZ R15, R2 ;  /* 0x00000002000f7305 */ /* 0x0002a4000020f000 */
[----:B---34-:R-:W-:Y:S05]  /*1b1b0*/  @!P0 BRA `(.L_x_76) ;  /* 0x0000000000288947 */ /* 0x018fea0003800000 */
[----:B-1----:R-:W1:Y:S02]  /*1b1c0*/  LDC R2, c[0x0][0x634] ;  /* 0x00018d00ff027b82 */ /* 0x002e640000000800 */
[----:B-1----:R-:W-:-:S05]  /*1b1d0*/  IADD3 R7, P0, R19, R2, RZ ;  /* 0x0000000213077210 */ /* 0x002fca0007f1e0ff */
        /* <DEDUP_REMOVED lines=8> */
.L_x_76:
[-CC-:B0-----:R-:W-:Y:S01]  /*1b260*/  SHF.R.U64 R25, R6, R10.reuse, R7.reuse ;  /* 0x0000000a06197219 */ /* 0x181fe20000001207 */
[----:B------:R-:W0:Y:S01]  /*1b270*/  LDC.64 R22, c[0x0][0x640] ;  /* 0x00019000ff167b82 */ /* 0x000e220000000a00 */
[----:B-1----:R-:W-:Y:S01]  /*1b280*/  SHF.R.U32.HI R2, RZ, R10, R7 ;  /* 0x0000000aff027219 */ /* 0x002fe20000011607 */
[----:B--2---:R-:W-:Y:S01]  /*1b290*/  IMAD.MOV R15, RZ, RZ, -R15 ;  /* 0x000000ffff0f7224 */ /* 0x004fe200078e0a0f */
[----:B------:R-:W-:Y:S01]  /*1b2a0*/  IADD3 R5, P0, RZ, -R25, RZ ;  /* 0x80000019ff057210 */ /* 0x000fe20007f1e0ff */
[----:B------:R-:W-:Y:S01]  /*1b2b0*/  ULDC UR11, c[0x0][0x154] ;  /* 0x00005500000b7ab9 */ /* 0x000fe20000000800 */
[----:B------:R-:W-:Y:S02]  /*1b2c0*/  IMAD.MOV.U32 R7, RZ, RZ, 0x1 ;  /* 0x00000001ff077424 */ /* 0x000fe400078e00ff */
[----:B------:R-:W-:Y:S01]  /*1b2d0*/  IMAD R15, R17, R15, R14 ;  /* 0x0000000f110f7224 */ /* 0x000fe200078e020e */
[----:B------:R-:W1:Y:S01]  /*1b2e0*/  LDC R6, c[0x0][0x618] ;  /* 0x00018600ff067b82 */ /* 0x000e620000000800 */
[----:B------:R-:W-:-:S02]  /*1b2f0*/  IMAD.X R3, RZ, RZ, ~R2, P0 ;  /* 0x000000ffff037224 */ /* 0x000fc400000e0e02 */
[----:B------:R-:W-:Y:S02]  /*1b300*/  IMAD.MOV.U32 R2, RZ, RZ, R19 ;  /* 0x000000ffff027224 */ /* 0x000fe400078e0013 */
[-C--:B------:R-:W-:Y:S02]  /*1b310*/  IMAD R4, R3, R12.reuse, RZ ;  /* 0x0000000c03047224 */ /* 0x080fe400078e02ff */
[----:B------:R-:W-:Y:S01]  /*1b320*/  IMAD.MOV.U32 R3, RZ, RZ, R21 ;  /* 0x000000ffff037224 */ /* 0x000fe200078e0015 */
[----:B------:R-:W2:Y:S01]  /*1b330*/  LDC R18, c[0x0][0x608] ;  /* 0x00018200ff127b82 */ /* 0x000ea20000000800 */
[----:B------:R-:W-:-:S04]  /*1b340*/  IMAD.WIDE.U32 R2, R5, R12, R2 ;  /* 0x0000000c05027225 */ /* 0x000fc800078e0002 */
[----:B------:R-:W-:-:S03]  /*1b350*/  IMAD R5, R5, R13, R4 ;  /* 0x0000000d05057224 */ /* 0x000fc600078e0204 */
[----:B------:R-:W3:Y:S01]  /*1b360*/  LDC R20, c[0x0][0x658] ;  /* 0x00019600ff147b82 */ /* 0x000ee20000000800 */
[----:B------:R-:W-:Y:S01]  /*1b370*/  I2FP.F32.U32 R4, R16 ;  /* 0x0000001000047245 */ /* 0x000fe20000201000 */
[----:B------:R-:W-:Y:S01]  /*1b380*/  IMAD.IADD R3, R3, 0x1, R5 ;  /* 0x0000000103037824 */ /* 0x000fe200078e0205 */
[----:B0-----:R-:W-:Y:S01]  /*1b390*/  ISETP.NE.U32.AND P0, PT, R22, RZ, PT ;  /* 0x000000ff1600720c */ /* 0x001fe20003f05070 */
[----:B------:R-:W-:Y:S02]  /*1b3a0*/  IMAD.MOV.U32 R5, RZ, RZ, -0x1 ;  /* 0xffffffffff057424 */ /* 0x000fe400078e00ff */
[----:B------:R-:W-:Y:S02]  /*1b3b0*/  FMUL R4, R4, UR11 ;  /* 0x0000000b04047c20 */ /* 0x000fe40008400000 */
[----:B------:R-:W0:Y:S01]  /*1b3c0*/  LDC R13, c[0x0][0x148] ;  /* 0x00005200ff0d7b82 */ /* 0x000e220000000800 */
[----:B-1----:R-:W-:Y:S01]  /*1b3d0*/  SHF.R.U64 R10, R2, R6, R3 ;  /* 0x00000006020a7219 */ /* 0x002fe20000001203 */
[----:B------:R1:W4:Y:S01]  /*1b3e0*/  F2I.U32.TRUNC.NTZ R11, R4 ;  /* 0x00000004000b7305 */ /* 0x000322000020f000 */
[----:B------:R-:W-:-:S02]  /*1b3f0*/  ISETP.NE.AND.EX P0, PT, R23, RZ, PT, P0 ;  /* 0x000000ff1700720c */ /* 0x000fc40003f05300 */
[----:B------:R-:W-:-:S03]  /*1b400*/  SHF.R.U32.HI R3, RZ, R6, R3 ;  /* 0x00000006ff037219 */ /* 0x000fc60000011603 */
[----:B------:R-:W0:Y:S01]  /*1b410*/  LDC R14, c[0x0][0x600] ;  /* 0x00018000ff0e7b82 */ /* 0x000e220000000800 */
[-CC-:B--2---:R-:W-:Y:S02]  /*1b420*/  SHF.R.U64 R8, R10, R18.reuse, R3.reuse ;  /* 0x000000120a087219 */ /* 0x184fe40000001203 */
[----:B------:R-:W-:-:S05]  /*1b430*/  SHF.R.U32.HI R3, RZ, R18, R3 ;  /* 0x00000012ff037219 */ /* 0x000fca0000011603 */
[----:B------:R-:W2:Y:S01]  /*1b440*/  LDC R19, c[0x0][0x648] ;  /* 0x00019200ff137b82 */ /* 0x000ea20000000800 */
[-CC-:B---3--:R-:W-:Y:S02]  /*1b450*/  SHF.R.U64 R12, R8, R20.reuse, R3.reuse ;  /* 0x00000014080c7219 */ /* 0x188fe40000001203 */
[-C--:B------:R-:W-:Y:S02]  /*1b460*/  SHF.L.U32 R5, R5, R20.reuse, RZ ;  /* 0x0000001405057219 */ /* 0x080fe400000006ff */
[-C--:B------:R-:W-:Y:S01]  /*1b470*/  SHF.R.U32.HI R3, RZ, R20.reuse, R3 ;  /* 0x00000014ff037219 */ /* 0x080fe20000011603 */
[----:B------:R-:W-:Y:S01]  /*1b480*/  IMAD.MOV.U32 R2, RZ, RZ, R12 ;  /* 0x000000ffff027224 */ /* 0x000fe200078e000c */
[----:B------:R-:W-:Y:S01]  /*1b490*/  SHF.L.U32 R146, R7, R20, RZ ;  /* 0x0000001407927219 */ /* 0x000fe200000006ff */
[----:B------:R-:W3:Y:S01]  /*1b4a0*/  LDC R21, c[0x0][0x638] ;  /* 0x00018e00ff157b82 */ /* 0x000ee20000000800 */
[----:B------:R-:W-:-:S07]  /*1b4b0*/  LOP3.LUT R17, RZ, R5, RZ, 0x33, !PT ;  /* 0x00000005ff117212 */ /* 0x000fce00078e33ff */
[----:B------:R-:W0:Y:S01]  /*1b4c0*/  LDC R24, c[0x0][0x610] ;  /* 0x00018400ff187b82 */ /* 0x000e220000000800 */
[----:B-1--4-:R-:W-:Y:S05]  /*1b4d0*/  @!P0 BRA `(.L_x_77) ;  /* 0x0000000000288947 */ /* 0x012fea0003800000 */
[----:B------:R-:W1:Y:S02]  /*1b4e0*/  LDC R7, c[0x0][0x64c] ;  /* 0x00019300ff077b82 */ /* 0x000e640000000800 */
        /* <DEDUP_REMOVED lines=9> */
.L_x_77:
[----:B------:R-:W1:Y:S01]  /*1b580*/  LDC R4, c[0x0][0x65c] ;  /* 0x00019700ff047b82 */ /* 0x000e620000000800 */
[----:B--2---:R-:W-:Y:S01]  /*1b590*/  SHF.R.U64 R2, R2, R19, R3 ;  /* 0x0000001302027219 */ /* 0x004fe20000001203 */
[----:B0-----:R-:W-:Y:S01]  /*1b5a0*/  VIADD R5, R14, 0xffffffff ;  /* 0xffffffff0e057836 */ /* 0x001fe20000000000 */
[----:B------:R-:W-:Y:S01]  /*1b5b0*/  LOP3.LUT R7, R8, R17, RZ, 0xc0, !PT ;  /* 0x0000001108077212 */ /* 0x000fe200078ec0ff */
[----:B------:R-:W-:Y:S01]  /*1b5c0*/  IMAD.MOV R11, RZ, RZ, -R11 ;  /* 0x000000ffff0b7224 */ /* 0x000fe200078e0a0b */
[----:B------:R-:W-:Y:S01]  /*1b5d0*/  R2UR UR40, R25 ;  /* 0x00000000192872ca */ /* 0x000fe200000e0000 */
[----:B------:R-:W-:Y:S01]  /*1b5e0*/  IMAD.MOV R3, RZ, RZ, -R2 ;  /* 0x000000ffff037224 */ /* 0x000fe200078e0a02 */
[----:B------:R-:W-:Y:S01]  /*1b5f0*/  LOP3.LUT R5, R10, R5, RZ, 0xc0, !PT ;  /* 0x000000050a057212 */ /* 0x000fe200078ec0ff */
[----:B------:R-:W-:Y:S02]  /*1b600*/  IMAD R146, R146, R2, R7 ;  /* 0x0000000292927224 */ /* 0x000fe400078e0207 */
[----:B---3--:R-:W-:-:S04]  /*1b610*/  IMAD R2, R3, R21, R12 ;  /* 0x0000001503027224 */ /* 0x008fc800078e020c */
[----:B------:R-:W-:Y:S02]  /*1b620*/  IMAD R3, R2, R14, R5 ;  /* 0x0000000e02037224 */ /* 0x000fe400078e0205 */
[----:B------:R-:W-:Y:S01]  /*1b630*/  IMAD.MOV.U32 R2, RZ, RZ, 0x1 ;  /* 0x00000001ff027424 */ /* 0x000fe200078e00ff */
[----:B-1----:R-:W-:-:S13]  /*1b640*/  ISETP.NE.AND P0, PT, R4, 0x1, PT ;  /* 0x000000010400780c */ /* 0x002fda0003f05270 */
[----:B------:R-:W-:-:S04]  /*1b650*/  @P0 IMAD R15, R13, R11, R16 ;  /* 0x0000000b0d0f0224 */ /* 0x000fc800078e0210 */
[----:B------:R-:W-:-:S05]  /*1b660*/  IMAD R146, R146, R24, R15 ;  /* 0x0000001892927224 */ /* 0x000fca00078e020f */
[----:B------:R-:W-:Y:S02]  /*1b670*/  SEL R4, R3, R146, !P0 ;  /* 0x0000009203047207 */ /* 0x000fe40004000000 */
[----:B------:R-:W-:Y:S02]  /*1b680*/  SEL R146, R146, R3, !P0 ;  /* 0x0000000392927207 */ /* 0x000fe40004000000 */
[----:B------:R-:W-:Y:S01]  /*1b690*/  PRMT R3, R2, 0x7610, R3 ;  /* 0x0000761002037816 */ /* 0x000fe20000000003 */
[----:B------:R2:W-:Y:S06]  /*1b6a0*/  STL [R1+0x184], R4 ;  /* 0x0001840401007387 */ /* 0x0005ec0000100800 */
.L_x_75:
[----:B------:R3:W-:Y:S01]  /*1b6b0*/  STL [R1+0x188], R146 ;  /* 0x0001889201007387 */ /* 0x0007e20000100800 */
[----:B------:R-:W-:Y:S01]  /*1b6c0*/  LOP3.LUT P0, RZ, R3, 0xff, RZ, 0xc0, !PT ;  /* 0x000000ff03ff7812 */ /* 0x000fe2000780c0ff */
[----:B------:R-:W-:-:S04]  /*1b6d0*/  UIMAD.WIDE.U32 UR12, UR34, -0x55555555, URZ ;  /* 0xaaaaaaab220c78a5 */ /* 0x000fc8000f8e003f */
[----:B------:R-:W-:-:S04]  /*1b6e0*/  USHF.R.U32.HI UR12, URZ, 0x3, UR13 ;  /* 0x000000033f0c7899 */ /* 0x000fc8000801160d */
[----:B------:R-:W-:-:S04]  /*1b6f0*/  UIMAD UR34, UR12, -0xc, UR34 ;  /* 0xfffffff40c2278a4 */ /* 0x000fc8000f8e0222 */
[----:B---3--:R-:W-:Y:S08]  /*1b700*/  @P0 BRA `(.L_x_78) ;  /* 0xfffffe5800b80947 */ /* 0x008ff0000383ffff */
[----:B------:R-:W-:Y:S05]  /*1b710*/  EXIT ;  /* 0x000000000000794d */ /* 0x000fea0003800000 */
.L_x_4:
[----:B------:R-:W2:Y:S01]  /*1b720*/  LDL R18, [R1+0x18c] ;  /* 0x00018c0001127983 */ /* 0x000ea20000100800 */
[----:B------:R-:W-:-:S03]  /*1b730*/  ULDC.64 UR6, c[0x0][0x650] ;  /* 0x0001940000067ab9 */ /* 0x000fc60000000a00 */
[----:B------:R-:W3:Y:S01]  /*1b740*/  LDL R19, [R1+0x180] ;  /* 0x0001800001137983 */ /* 0x000ee20000100800 */
[----:B------:R-:W-:Y:S01]  /*1b750*/  PRMT R0, RZ, 0x7610, R0 ;  /* 0x00007610ff007816 */ /* 0x000fe20000000000 */
[----:B------:R-:W-:Y:S02]  /*1b760*/  IMAD.MOV.U32 R5, RZ, RZ, -0x1 ;  /* 0xffffffffff057424 */ /* 0x000fe400078e00ff */
[----:B------:R-:W-:Y:S02]  /*1b770*/  IMAD.MOV.U32 R7, RZ, RZ, -0x1 ;  /* 0xffffffffff077424 */ /* 0x000fe400078e00ff */
[----:B------:R-:W-:Y:S01]  /*1b780*/  IMAD.MOV.U32 R6, RZ, RZ, -0x1 ;  /* 0xffffffffff067424 */ /* 0x000fe200078e00ff */
[----:B--2---:R-:W-:-:S04]  /*1b790*/  ISETP.GE.U32.AND P0, PT, R18, UR6, PT ;  /* 0x0000000612007c0c */ /* 0x004fc8000bf06070 */
[----:B---3--:R-:W-:-:S13]  /*1b7a0*/  ISETP.GE.U32.AND.EX P0, PT, R19, UR7, PT, P0 ;  /* 0x0000000713007c0c */ /* 0x008fda000bf06100 */
[----:B------:R-:W-:Y:S05]  /*1b7b0*/  @P0 BRA `(.L_x_79) ;  /* 0x00000004006c0947 */ /* 0x000fea0003800000 */
        /* <DEDUP_REMOVED lines=18> */
.L_x_80:
[--C-:B------:R-:W-:Y:S01]  /*1b8e0*/  SHF.R.U64 R12, R10, R14, R11.reuse ;  /* 0x0000000e0a0c7219 */ /* 0x100fe2000000120b */
[----:B------:R-:W0:Y:S01]  /*1b8f0*/  LDC.64 R20, c[0x0][0x640] ;  /* 0x00019000ff147b82 */ /* 0x000e220000000a00 */
[----:B------:R-:W-:Y:S01]  /*1b900*/  I2FP.F32.U32 R9, R2 ;  /* 0x0000000200097245 */ /* 0x000fe20000201000 */
[----:B------:R-:W-:Y:S01]  /*1b910*/  ULDC UR6, c[0x0][0x150] ;  /* 0x0000540000067ab9 */ /* 0x000fe20000000800 */
[----:B------:R-:W-:Y:S01]  /*1b920*/  SHF.R.U32.HI R0, RZ, R14, R11 ;  /* 0x0000000eff007219 */ /* 0x000fe2000001160b */
[----:B------:R-:W-:Y:S01]  /*1b930*/  IMAD.MOV.U32 R6, RZ, RZ, R18 ;  /* 0x000000ffff067224 */ /* 0x000fe200078e0012 */
[----:B------:R-:W-:Y:S01]  /*1b940*/  IADD3 R3, P0, RZ, -R12, RZ ;  /* 0x8000000cff037210 */ /* 0x000fe20007f1e0ff */
[----:B------:R-:W-:Y:S01]  /*1b950*/  FMUL R9, R9, UR6 ;  /* 0x0000000609097c20 */ /* 0x000fe20008400000 */
[----:B------:R-:W-:Y:S01]  /*1b960*/  IMAD.MOV.U32 R7, RZ, RZ, R19 ;  /* 0x000000ffff077224 */ /* 0x000fe200078e0013 */
[----:B------:R-:W1:Y:S01]  /*1b970*/  LDC R8, c[0x0][0x618] ;  /* 0x00018600ff087b82 */ /* 0x000e620000000800 */
[----:B------:R-:W-:Y:S01]  /*1b980*/  ULDC UR6, c[0x0][0x154] ;  /* 0x0000550000067ab9 */ /* 0x000fe20000000800 */
[----:B------:R-:W-:-:S02]  /*1b990*/  IMAD.X R5, RZ, RZ, ~R0, P0 ;  /* 0x000000ffff057224 */ /* 0x000fc400000e0e00 */
[----:B------:R-:W2:Y:S01]  /*1b9a0*/  F2I.U32.TRUNC.NTZ R9, R9 ;  /* 0x0000000900097305 */ /* 0x000ea2000020f000 */
[----:B------:R-:W-:-:S03]  /*1b9b0*/  IMAD.WIDE.U32 R6, R3, R16, R6 ;  /* 0x0000001003067225 */ /* 0x000fc600078e0006 */
[----:B------:R-:W3:Y:S01]  /*1b9c0*/  LDC R11, c[0x0][0x144] ;  /* 0x00005100ff0b7b82 */ /* 0x000ee20000000800 */
[----:B------:R-:W-:Y:S01]  /*1b9d0*/  IMAD R0, R5, R16, RZ ;  /* 0x0000001005007224 */ /* 0x000fe200078e02ff */
[----:B------:R-:W-:-:S03]  /*1b9e0*/  I2FP.F32.U32 R5, R4 ;  /* 0x0000000400057245 */ /* 0x000fc60000201000 */
[----:B------:R-:W-:Y:S02]  /*1b9f0*/  IMAD R3, R3, R17, R0 ;  /* 0x0000001103037224 */ /* 0x000fe400078e0200 */
[----:B------:R-:W-:Y:S01]  /*1ba00*/  FMUL R5, R5, UR6 ;  /* 0x0000000605057c20 */ /* 0x000fe20008400000 */
[----:B------:R-:W4:Y:S01]  /*1ba10*/  LDC R14, c[0x0][0x608] ;  /* 0x00018200ff0e7b82 */ /* 0x000f220000000800 */
[----:B------:R-:W-:Y:S01]  /*1ba20*/  IMAD.IADD R3, R7, 0x1, R3 ;  /* 0x0000000107037824 */ /* 0x000fe200078e0203 */
[----:B0-----:R-:W-:Y:S01]  /*1ba30*/  ISETP.NE.U32.AND P0, PT, R20, RZ, PT ;  /* 0x000000ff1400720c */ /* 0x001fe20003f05070 */
[----:B--2---:R-:W-:-:S03]  /*1ba40*/  IMAD.MOV R0, RZ, RZ, -R9 ;  /* 0x000000ffff007224 */ /* 0x004fc600078e0a09 */
[----:B------:R-:W-:Y:S02]  /*1ba50*/  ISETP.NE.AND.EX P0, PT, R21, RZ, PT, P0 ;  /* 0x000000ff1500720c */ /* 0x000fe40003f05300 */
[----:B------:R-:W0:Y:S01]  /*1ba60*/  LDC R19, c[0x0][0x658] ;  /* 0x00019600ff137b82 */ /* 0x000e220000000800 */
[-CC-:B-1----:R-:W-:Y:S01]  /*1ba70*/  SHF.R.U64 R10, R6, R8.reuse, R3.reuse ;  /* 0x00000008060a7219 */ /* 0x182fe20000001203 */
[----:B------:R-:W-:Y:S01]  /*1ba80*/  IMAD.MOV.U32 R6, RZ, RZ, -0x1 ;  /* 0xffffffffff067424 */ /* 0x000fe200078e00ff */
[----:B------:R-:W-:-:S05]  /*1ba90*/  SHF.R.U32.HI R3, RZ, R8, R3 ;  /* 0x00000008ff037219 */ /* 0x000fca0000011603 */
[----:B------:R-:W1:Y:S01]  /*1baa0*/  LDC R17, c[0x0][0x148] ;  /* 0x00005200ff117b82 */ /* 0x000e620000000800 */
[----:B---3--:R-:W-:Y:S02]  /*1bab0*/  IMAD R18, R11, R0, R2 ;  /* 0x000000000b127224 */ /* 0x008fe400078e0202 */
[----:B------:R-:W-:-:S05]  /*1bac0*/  IMAD.MOV.U32 R2, RZ, RZ, 0x1 ;  /* 0x00000001ff027424 */ /* 0x000fca00078e00ff */
[----:B------:R-:W2:Y:S01]  /*1bad0*/  LDC R16, c[0x0][0x600] ;  /* 0x00018000ff107b82 */ /* 0x000ea20000000800 */
[-CC-:B----4-:R-:W-:Y:S02]  /*1bae0*/  SHF.R.U64 R13, R10, R14.reuse, R3.reuse ;  /* 0x0000000e0a0d7219 */ /* 0x190fe40000001203 */
[----:B------:R-:W-:Y:S02]  /*1baf0*/  SHF.R.U32.HI R0, RZ, R14, R3 ;  /* 0x0000000eff007219 */ /* 0x000fe40000011603 */
[----:B------:R3:W4:Y:S03]  /*1bb00*/  F2I.U32.TRUNC.NTZ R14, R5 ;  /* 0x00000005000e7305 */ /* 0x000726000020f000 */
[----:B------:R-:W1:Y:S01]  /*1bb10*/  LDC R22, c[0x0][0x648] ;  /* 0x00019200ff167b82 */ /* 0x000e620000000800 */
[-C--:B0-----:R-:W-:Y:S02]  /*1bb20*/  SHF.R.U64 R15, R13, R19.reuse, R0 ;  /* 0x000000130d0f7219 */ /* 0x081fe40000001200 */
[----:B------:R-:W-:-:S02]  /*1bb30*/  SHF.L.U32 R6, R6, R19, RZ ;  /* 0x0000001306067219 */ /* 0x000fc400000006ff */
[-C--:B------:R-:W-:Y:S02]  /*1bb40*/  SHF.R.U32.HI R3, RZ, R19.reuse, R0 ;  /* 0x00000013ff037219 */ /* 0x080fe40000011600 */
[----:B------:R-:W-:Y:S01]  /*1bb50*/  SHF.L.U32 R19, R2, R19, RZ ;  /* 0x0000001302137219 */ /* 0x000fe200000006ff */
[----:B------:R-:W0:Y:S01]  /*1bb60*/  LDC R23, c[0x0][0x638] ;  /* 0x00018e00ff177b82 */ /* 0x000e220000000800 */
[----:B------:R-:W-:Y:S01]  /*1bb70*/  LOP3.LUT R24, RZ, R6, RZ, 0x33, !PT ;  /* 0x00000006ff187212 */ /* 0x000fe200078e33ff */
[----:B------:R-:W-:-:S06]  /*1bb80*/  IMAD.MOV.U32 R2, RZ, RZ, R15 ;  /* 0x000000ffff027224 */ /* 0x000fcc00078e000f */
[----:B------:R-:W0:Y:S01]  /*1bb90*/  LDC R25, c[0x0][0x610] ;  /* 0x00018400ff197b82 */ /* 0x000e220000000800 */
[----:B---34-:R-:W-:Y:S05]  /*1bba0*/  @!P0 BRA `(.L_x_81) ;  /* 0x0000000000288947 */ /* 0x018fea0003800000 */
[----:B------:R-:W3:Y:S02]  /*1bbb0*/  LDC R0, c[0x0][0x64c] ;  /* 0x00019300ff007b82 */ /* 0x000ee40000000800 */
[----:B---3--:R-:W-:-:S05]  /*1bbc0*/  IADD3 R5, P0, R15, R0, RZ ;  /* 0x000000000f057210 */ /* 0x008fca0007f1e0ff */
        /* <DEDUP_REMOVED lines=8> */
.L_x_81:
[----:B------:R-:W3:Y:S01]  /*1bc50*/  LDC R0, c[0x0][0x65c] ;  /* 0x00019700ff007b82 */ /* 0x000ee20000000800 */
[----:B-1----:R-:W-:Y:S01]  /*1bc60*/  SHF.R.U64 R3, R2, R22, R3 ;  /* 0x0000001602037219 */ /* 0x002fe20000001203 */
[----:B--2---:R-:W-:Y:S02]  /*1bc70*/  VIADD R7, R16, 0xffffffff ;  /* 0xffffffff10077836 */ /* 0x004fe40000000000 */
[----:B------:R-:W-:Y:S02]  /*1bc80*/  IMAD.MOV R14, RZ, RZ, -R14 ;  /* 0x000000ffff0e7224 */ /* 0x000fe400078e0a0e */
[----:B------:R-:W-:Y:S02]  /*1bc90*/  IMAD.MOV R2, RZ, RZ, -R3 ;  /* 0x000000ffff027224 */ /* 0x000fe400078e0a03 */
[----:B------:R-:W-:Y:S01]  /*1bca0*/  IMAD.MOV.U32 R6, RZ, RZ, R12 ;  /* 0x000000ffff067224 */ /* 0x000fe200078e000c */
[----:B---3--:R-:W-:Y:S02]  /*1bcb0*/  ISETP.NE.AND P0, PT, R0, 0x1, PT ;  /* 0x000000010000780c */ /* 0x008fe40003f05270 */
[----:B------:R-:W-:-:S05]  /*1bcc0*/  LOP3.LUT R0, R13, R24, RZ, 0xc0, !PT ;  /* 0x000000180d007212 */ /* 0x000fca00078ec0ff */
[----:B------:R-:W-:Y:S01]  /*1bcd0*/  IMAD R5, R19, R3, R0 ;  /* 0x0000000313057224 */ /* 0x000fe200078e0200 */
[----:B------:R-:W-:Y:S01]  /*1bce0*/  LOP3.LUT R3, R10, R7, RZ, 0xc0, !PT ;  /* 0x000000070a037212 */ /* 0x000fe200078ec0ff */
[----:B0-----:R-:W-:-:S04]  /*1bcf0*/  IMAD R0, R2, R23, R15 ;  /* 0x0000001702007224 */ /* 0x001fc800078e020f */
[----:B------:R-:W-:Y:S02]  /*1bd00*/  @P0 IMAD R18, R17, R14, R4 ;  /* 0x0000000e11120224 */ /* 0x000fe400078e0204 */
[----:B------:R-:W-:Y:S02]  /*1bd10*/  IMAD R2, R0, R16, R3 ;  /* 0x0000001000027224 */ /* 0x000fe400078e0203 */
[----:B------:R-:W-:Y:S02]  /*1bd20*/  IMAD R5, R5, R25, R18 ;  /* 0x0000001905057224 */ /* 0x000fe400078e0212 */
[----:B------:R-:W-:-:S03]  /*1bd30*/  IMAD.MOV.U32 R4, RZ, RZ, 0x1 ;  /* 0x00000001ff047424 */ /* 0x000fc600078e00ff */
[----:B------:R-:W-:Y:S02]  /*1bd40*/  SEL R7, R2, R5, !P0 ;  /* 0x0000000502077207 */ /* 0x000fe40004000000 */
[----:B------:R-:W-:Y:S02]  /*1bd50*/  PRMT R0, R4, 0x7610, R0 ;  /* 0x0000761004007816 */ /* 0x000fe40000000000 */
[----:B------:R-:W-:-:S07]  /*1bd60*/  SEL R5, R5, R2, !P0 ;  /* 0x0000000205057207 */ /* 0x000fce0004000000 */
.L_x_79:
[----:B------:R-:W-:-:S08]  /*1bd70*/  NOP ;  /* 0x0000000000007918 */ /* 0x000fd00000000000 */
[----:B------:R-:W0:-:S00]  /*1bd80*/  USETMAXREG.DEALLOC.CTAPOOL 0x28 ;  /* 0x00000028000079c8 */ /* 0x000e0000080e0500 */
[----:B------:R-:W-:-:S13]  /*1bd90*/  ISETP.NE.AND P0, PT, RZ, UR5, PT ;  /* 0x00000005ff007c0c */ /* 0x000fda000bf05270 */
[----:B------:R-:W-:Y:S05]  /*1bda0*/  @P0 EXIT ;  /* 0x000000000000094d */ /* 0x000fea0003800000 */
[----:B0-----:R-:W-:Y:S01]  /*1bdb0*/  LOP3.LUT P0, RZ, R0, 0xff, RZ, 0xc0, !PT ;  /* 0x000000ff00ff7812 */ /* 0x001fe2000780c0ff */
[----:B------:R-:W-:Y:S02]  /*1bdc0*/  IMAD.MOV.U32 R0, RZ, RZ, 0x1 ;  /* 0x00000001ff007424 */ /* 0x000fe400078e00ff */
[----:B------:R-:W-:-:S10]  /*1bdd0*/  IMAD.MOV.U32 R10, RZ, RZ, RZ ;  /* 0x000000ffff0a7224 */ /* 0x000fd400078e00ff */
[----:B------:R-:W-:Y:S05]  /*1bde0*/  @!P0 BRA `(.L_x_82) ;  /* 0x0000000c00548947 */ /* 0x000fea0003800000 */
[----:B------:R-:W0:Y:S01]  /*1bdf0*/  LDC R0, c[0x0][0x28c] ;  /* 0x0000a300ff007b82 */ /* 0x000e220000000800 */
[----:B------:R-:W1:Y:S01]  /*1be00*/  S2R R2, SR_TID.X ;  /* 0x0000000000027919 */ /* 0x000e620000002100 */
[----:B------:R-:W-:Y:S01]  /*1be10*/  ULDC UR6, c[0x0][0x658] ;  /* 0x0001960000067ab9 */ /* 0x000fe20000000800 */
[----:B------:R-:W-:Y:S01]  /*1be20*/  UMOV UR7, 0xffffffff ;  /* 0xffffffff00077882 */ /* 0x000fe20000000000 */
[----:B------:R-:W-:Y:S01]  /*1be30*/  UMOV UR9, 0x1 ;  /* 0x0000000100097882 */ /* 0x000fe20000000000 */
[----:B------:R-:W-:Y:S01]  /*1be40*/  USHF.L.U32 UR10, UR7, UR6, URZ ;  /* 0x00000006070a7299 */ /* 0x000fe2000800063f */
[----:B------:R-:W-:Y:S01]  /*1be50*/  BSSY B0, `(.L_x_82) ;  /* 0x00000ce000007945 */ /* 0x000fe20003800000 */
[----:B------:R-:W-:Y:S01]  /*1be60*/  ULDC UR8, c[0x0][0xc] ;  /* 0x0000030000087ab9 */ /* 0x000fe20000000800 */
[----:B------:R-:W-:Y:S01]  /*1be70*/  USHF.L.U32 UR6, UR9, UR6, URZ ;  /* 0x0000000609067299 */ /* 0x000fe2000800063f */
[----:B------:R-:W-:Y:S01]  /*1be80*/  IMAD.MOV.U32 R12, RZ, RZ, 0x1 ;  /* 0x00000001ff0c7424 */ /* 0x000fe200078e00ff */
[----:B------:R-:W-:Y:S01]  /*1be90*/  ULDC UR5, c[0x0][0x600] ;  /* 0x0001800000057ab9 */ /* 0x000fe20000000800 */
[----:B------:R-:W-:Y:S01]  /*1bea0*/  ULDC UR9, c[0x0][0x10] ;  /* 0x0000040000097ab9 */ /* 0x000fe20000000800 */
[----:B------:R-:W-:Y:S01]  /*1beb0*/  ULDC UR7, c[0x0][0x14] ;  /* 0x0000050000077ab9 */ /* 0x000fe20000000800 */
[----:B------:R-:W-:Y:S01]  /*1bec0*/  UIMAD.WIDE.U32 UR8, UR8, UR9, URZ ;  /* 0x00000009080872a5 */ /* 0x000fe2000f8e003f */
[----:B------:R-:W-:Y:S01]  /*1bed0*/  IMAD.MOV.U32 R10, RZ, RZ, RZ ;  /* 0x000000ffff0a7224 */ /* 0x000fe200078e00ff */
[----:B------:R-:W-:-:S02]  /*1bee0*/  ULOP3.LUT UR21, UR4, 0x2, URZ, 0xfc, !UPT ;  /* 0x0000000204157892 */ /* 0x000fc4000f8efc3f */
[----:B------:R-:W-:Y:S02]  /*1bef0*/  UIMAD.WIDE.U32 UR22, UR8, UR7, URZ ;  /* 0x00000007081672a5 */ /* 0x000fe4000f8e003f */
[----:B------:R-:W-:Y:S02]  /*1bf00*/  UIMAD UR13, UR9, UR7, URZ ;  /* 0x00000007090d72a4 */ /* 0x000fe4000f8e023f */
[----:B------:R-:W-:Y:S02]  /*1bf10*/  UIADD3 UR5, UR5, -0x1, URZ ;  /* 0xffffffff05057890 */ /* 0x000fe4000fffe03f */
[----:B------:R-:W-:Y:S01]  /*1bf20*/  ULOP3.LUT UR19, URZ, UR10, URZ, 0x33, !UPT ;  /* 0x0000000a3f137292 */ /* 0x000fe2000f8e333f */
[----:B0-----:R-:W-:Y:S01]  /*1bf30*/  VIADD R0, R0, 0x1f ;  /* 0x0000001f00007836 */ /* 0x001fe20000000000 */
[----:B------:R-:W-:Y:S01]  /*1bf40*/  UIADD3 UR13, UR23, UR13, URZ ;  /* 0x0000000d170d7290 */ /* 0x000fe2000fffe03f */
[----:B------:R-:W-:-:S03]  /*1bf50*/  ULDC.64 UR24, c[0x0][0x198] ;  /* 0x0000660000187ab9 */ /* 0x000fc60000000a00 */
[----:B------:R-:W-:-:S04]  /*1bf60*/  SHF.R.S32.HI R3, RZ, 0x1f, R0 ;  /* 0x0000001fff037819 */ /* 0x000fc80000011400 */
[----:B------:R-:W-:Y:S01]  /*1bf70*/  LEA.HI R3, R3, R0, RZ, 0x5 ;  /* 0x0000000003037211 */ /* 0x000fe200078f28ff */
[----:B------:R-:W-:Y:S01]  /*1bf80*/  IMAD.MOV.U32 R0, RZ, RZ, 0x1 ;  /* 0x00000001ff007424 */ /* 0x000fe200078e00ff */
[C---:B-1----:R-:W-:Y:S02]  /*1bf90*/  LOP3.LUT P2, RZ, R2.reuse, 0x7f, RZ, 0xc0, !PT ;  /* 0x0000007f02ff7812 */ /* 0x042fe4000784c0ff */
[----:B------:R-:W-:Y:S02]  /*1bfa0*/  SHF.R.S32.HI R9, RZ, 0x5, R3 ;  /* 0x00000005ff097819 */ /* 0x000fe40000011403 */
[----:B------:R-:W-:-:S03]  /*1bfb0*/  LOP3.LUT P0, RZ, R2, 0x1f, RZ, 0xc0, !PT ;  /* 0x0000001f02ff7812 */ /* 0x000fc6000780c0ff */
[----:B------:R-:W-:Y:S01]  /*1bfc0*/  VIADD R8, R9, 0x1 ;  /* 0x0000000109087836 */ /* 0x000fe20000000000 */
[----:B------:R-:W-:-:S13]  /*1bfd0*/  PLOP3.LUT P0, PT, P0, P2, PT, 0x8a, 0x0 ;  /* 0x000000000000781c */ /* 0x000fda0000705172 */
.L_x_94:
[----:B------:R-:W-:-:S03]  /*1bfe0*/  UMOV UR7, 0xffffffff ;  /* 0xffffffff00077882 */ /* 0x000fc60000000000 */
[----:B------:R-:W-:Y:S05]  /*1bff0*/  BRA.DIV UR7, `(.L_x_83) ;  /* 0x0000001207ec7947 */ /* 0x000fea000b800000 */
[----:B------:R-:W-:-:S13]  /*1c000*/  ELECT P1, URZ, PT ;  /* 0x00000000003f782f */ /* 0x000fda0003820000 */
.L_x_113:
[----:B------:R-:W0:Y:S01]  /*1c010*/  LDC R2, c[0x0][0x28c] ;  /* 0x0000a300ff027b82 */ /* 0x000e220000000800 */
[----:B------:R-:W-:Y:S01]  /*1c020*/  BSSY B1, `(.L_x_84) ;  /* 0x0000038000017945 */ /* 0x000fe20003800000 */
[----:B0-----:R-:W-:-:S13]  /*1c030*/  ISETP.LT.OR P1, PT, R2, 0x1, !P1 ;  /* 0x000000010200780c */ /* 0x001fda0004f21670 */
[----:B------:R-:W-:Y:S05]  /*1c040*/  @P1 BRA `(.L_x_85) ;  /* 0x0000000000d41947 */ /* 0x000fea0003800000 */
[----:B------:R-:W-:Y:S02]  /*1c050*/  IMAD R11, R7, 0x50, RZ ;  /* 0x00000050070b7824 */ /* 0x000fe400078e02ff */
[----:B------:R-:W-:Y:S02]  /*1c060*/  IMAD.SHL.U32 R13, R5, 0x200, RZ ;  /* 0x00000200050d7824 */ /* 0x000fe400078e00ff */
[----:B------:R-:W-:Y:S02]  /*1c070*/  IMAD.MOV.U32 R16, RZ, RZ, RZ ;  /* 0x000000ffff107224 */ /* 0x000fe400078e00ff */
[----:B------:R-:W-:Y:S02]  /*1c080*/  IMAD.MOV.U32 R2, RZ, RZ, R8 ;  /* 0x000000ffff027224 */ /* 0x000fe400078e0008 */
[----:B------:R-:W-:Y:S02]  /*1c090*/  IMAD.MOV.U32 R3, RZ, RZ, R0 ;  /* 0x000000ffff037224 */ /* 0x000fe400078e0000 */
[----:B------:R-:W-:-:S07]  /*1c0a0*/  IMAD.MOV.U32 R4, RZ, RZ, R10 ;  /* 0x000000ffff047224 */ /* 0x000fce00078e000a */
.L_x_89:
[----:B------:R-:W0:Y:S01]  /*1c0b0*/  S2R R14, SR_CgaCtaId ;  /* 0x00000000000e7919 */ /* 0x000e220000008800 */
[----:B------:R-:W-:Y:S01]  /*1c0c0*/  MOV R5, 0x400 ;  /* 0x0000040000057802 */ /* 0x000fe20000000f00 */
[----:B------:R-:W1:Y:S03]  /*1c0d0*/  @!P2 LDC R7, c[0x0][0x500] ;  /* 0x00014000ff07ab82 */ /* 0x000e660000000800 */
[----:B0-----:R-:W-:Y:S02]  /*1c0e0*/  LEA R15, R14, R5, 0x18 ;  /* 0x000000050e0f7211 */ /* 0x001fe400078ec0ff */
[----:B------:R-:W-:-:S03]  /*1c0f0*/  SHF.L.U32 R5, R3, 0x1f, RZ ;  /* 0x0000001f03057819 */ /* 0x000fc600000006ff */
[----:B------:R-:W-:-:S04]  /*1c100*/  IMAD R14, R4, 0x8, R15 ;  /* 0x00000008040e7824 */ /* 0x000fc800078e020f */
[----:B------:R-:W0:Y:S02]  /*1c110*/  SYNCS.PHASECHK.TRANS64.TRYWAIT P1, [R14+URZ+0x60], R5 ;  /* 0x000060050e0075a7 */ /* 0x000e24000802017f */
[----:B01----:R-:W-:Y:S05]  /*1c120*/  @!P1 BRA `(.L_x_86) ;  /* 0x0000001000c09947 */ /* 0x003fea0003800000 */
.L_x_114:
[----:B------:R-:W-:Y:S01]  /*1c130*/  UPRMT UR7, UR21, 0x9910, URZ ;  /* 0x0000991015077896 */ /* 0x000fe2000800003f */
[----:B------:R1:W-:Y:S03]  /*1c140*/  @!P2 SYNCS.ARRIVE.TRANS64 RZ, [R14+URZ], R7 ;  /* 0x000000070effa9a7 */ /* 0x0003e6000800003f */
[----:B------:R-:W-:-:S06]  /*1c150*/  UISETP.NE.AND UP0, UPT, UR7, 0x2, UPT ;  /* 0x000000020700788c */ /* 0x000fcc000bf05270 */
[----:B------:R-:W-:-:S13]  /*1c160*/  PLOP3.LUT P1, PT, PT, PT, UP0, 0x80, 0x0 ;  /* 0x000000000000781c */ /* 0x000fda0003f2f008 */
[----:B-1----:R-:W-:Y:S05]  /*1c170*/  @P1 BRA `(.L_x_87) ;  /* 0x0000000000041947 */ /* 0x002fea0003800000 */
[----:B------:R-:W-:Y:S01]  /*1c180*/  BPT.TRAP 0x1 ;  /* 0x000000040000795c */ /* 0x000fe20000300000 */
.L_x_87:
[----:B------:R-:W-:Y:S05]  /*1c190*/  @P0 BRA `(.L_x_88) ;  /* 0x0000000000040947 */ /* 0x000fea0003800000 */
[----:B------:R-:W-:Y:S01]  /*1c1a0*/  BPT.TRAP 0x1 ;  /* 0x000000040000795c */ /* 0x000fe20000300000 */
.L_x_88:
[--C-:B0-----:R-:W-:Y:S01]  /*1c1b0*/  IMAD R5, R4, 0x4000, R15.reuse ;  /* 0x0000400004057824 */ /* 0x101fe200078e020f */
[----:B------:R-:W-:Y:S01]  /*1c1c0*/  R2UR UR9, R14 ;  /* 0x000000000e0972ca */ /* 0x000fe200000e0000 */
[----:B------:R-:W-:Y:S01]  /*1c1d0*/  IMAD R15, R4, 0xa00, R15 ;  /* 0x00000a00040f7824 */ /* 0x000fe200078e020f */
[----:B------:R-:W-:Y:S01]  /*1c1e0*/  UIADD3 UR14, UP0, UR24, 0xf0, URZ ;  /* 0x000000f0180e7890 */ /* 0x000fe2000ff1e03f */
[----:B------:R-:W-:Y:S01]  /*1c1f0*/  VIADD R2, R2, 0xffffffff ;  /* 0xffffffff02027836 */ /* 0x000fe20000000000 */
[----:B------:R-:W-:Y:S01]  /*1c200*/  R2UR UR7, R5 ;  /* 0x00000000050772ca */ /* 0x000fe200000e0000 */
[----:B------:R-:W-:Y:S01]  /*1c210*/  UIADD3 UR26, UP1, UR24, 0x1f0, URZ ;  /* 0x000001f0181a7890 */ /* 0x000fe2000ff3e03f */
[----:B------:R-:W-:Y:S01]  /*1c220*/  R2UR UR8, R15 ;  /* 0x000000000f0872ca */ /* 0x000fe200000e0000 */
[----:B------:R-:W-:Y:S01]  /*1c230*/  UIADD3.X UR15, URZ, UR25, URZ, UP0, !UPT ;  /* 0x000000193f0f7290 */ /* 0x000fe200087fe43f */
[----:B------:R-:W-:Y:S01]  /*1c240*/  R2UR UR11, R13 ;  /* 0x000000000d0b72ca */ /* 0x000fe200000e0000 */
[----:B------:R-:W-:Y:S01]  /*1c250*/  VIADD R4, R4, 0x1 ;  /* 0x0000000104047836 */ /* 0x000fe20000000000 */
[----:B------:R-:W-:Y:S01]  /*1c260*/  R2UR UR10, R16 ;  /* 0x00000000100a72ca */ /* 0x000fe200000e0000 */
[----:B------:R-:W-:Y:S01]  /*1c270*/  UIADD3.X UR27, URZ, UR25, URZ, UP1, !UPT ;  /* 0x000000193f1b7290 */ /* 0x000fe20008ffe43f */
[----:B------:R-:W-:Y:S01]  /*1c280*/  R2UR UR12, R6 ;  /* 0x00000000060c72ca */ /* 0x000fe200000e0000 */
[----:B------:R-:W-:Y:S01]  /*1c290*/  UMOV UR16, 0x0 ;  /* 0x0000000000107882 */ /* 0x000fe20000000000 */
[----:B------:R-:W-:Y:S01]  /*1c2a0*/  R2UR UR20, R11 ;  /* 0x000000000b1472ca */ /* 0x000fe200000e0000 */
[----:B------:R-:W-:Y:S01]  /*1c2b0*/  UMOV UR17, 0x10000000 ;  /* 0x1000000000117882 */ /* 0x000fe20000000000 */
[----:B------:R-:W-:Y:S01]  /*1c2c0*/  ISETP.GT.AND P3, PT, R2, 0x1, PT ;  /* 0x000000010200780c */ /* 0x000fe20003f64270 */
[----:B------:R-:W-:Y:S01]  /*1c2d0*/  UIADD3 UR7, UR7, 0x180, URZ ;  /* 0x0000018007077890 */ /* 0x000fe2000fffe03f */
[----:B------:R-:W-:Y:S01]  /*1c2e0*/  ISETP.NE.AND P1, PT, R4, 0xc, PT ;  /* 0x0000000c0400780c */ /* 0x000fe20003f25270 */
[----:B------:R-:W-:Y:S01]  /*1c2f0*/  UIADD3 UR18, UR8, 0x30180, URZ ;  /* 0x0003018008127890 */ /* 0x000fe2000fffe03f */
[----:B------:R-:W-:-:S02]  /*1c300*/  VIADD R16, R16, 0x20 ;  /* 0x0000002010107836 */ /* 0x000fc40000000000 */
[----:B------:R-:W-:Y:S02]  /*1c310*/  SEL R14, RZ, 0x1, P1 ;  /* 0x00000001ff0e7807 */ /* 0x000fe40000800000 */
[----:B------:R-:W-:Y:S01]  /*1c320*/  UMOV UR8, UR7 ;  /* 0x0000000700087c82 */ /* 0x000fe20008000000 */
[----:B------:R-:W-:Y:S01]  /*1c330*/  SEL R4, R4, RZ, P1 ;  /* 0x000000ff04047207 */ /* 0x000fe20000800000 */
[----:B------:R0:W-:Y:S01]  /*1c340*/  UTMALDG.3D [UR8], [UR14], desc[UR16] ;  /* 0x000010080e0075b4 */ /* 0x0001e20008011000 */
[----:B------:R-:W-:Y:S01]  /*1c350*/  LOP3.LUT R3, R3, R14, RZ, 0x3c, !PT ;  /* 0x0000000e03037212 */ /* 0x000fe200078e3cff */
[----:B0-----:R-:W-:Y:S01]  /*1c360*/  UMOV UR8, UR18 ;  /* 0x0000001200087c82 */ /* 0x001fe20008000000 */
[----:B------:R-:W-:Y:S02]  /*1c370*/  UMOV UR11, UR20 ;  /* 0x00000014000b7c82 */ /* 0x000fe40008000000 */
[----:B------:R0:W-:Y:S02]  /*1c380*/  UTMALDG.3D [UR8], [UR26], desc[UR16] ;  /* 0x000010081a0075b4 */ /* 0x0001e40008011000 */
[----:B0-----:R-:W-:Y:S05]  /*1c390*/  @P3 BRA `(.L_x_89) ;  /* 0xfffffffc00443947 */ /* 0x001fea000383ffff */
.L_x_85:
[----:B------:R-:W-:Y:S05]  /*1c3a0*/  BSYNC B1 ;  /* 0x0000000000017941 */ /* 0x000fea0003800000 */
.L_x_84:
[----:B------:R-:W2:Y:S01]  /*1c3b0*/  LDL.LU R17, [R1+0x180] ;  /* 0x0001800001117983 */ /* 0x000ea20000300800 */
[----:B------:R-:W-:Y:S01]  /*1c3c0*/  LOP3.LUT P3, RZ, R12, 0xff, RZ, 0xc0, !PT ;  /* 0x000000ff0cff7812 */ /* 0x000fe2000786c0ff */
[C---:B------:R-:W-:Y:S01]  /*1c3d0*/  IMAD.IADD R10, R9.reuse, 0x1, R10 ;  /* 0x00000001090a7824 */ /* 0x040fe200078e020a */
[----:B------:R-:W-:Y:S01]  /*1c3e0*/  ULDC.64 UR8, c[0x0][0x650] ;  /* 0x0001940000087ab9 */ /* 0x000fe20000000a00 */
[----:B------:R-:W3:Y:S01]  /*1c3f0*/  LDL.LU R14, [R1+0x18c] ;  /* 0x00018c00010e7983 */ /* 0x000ee20000300800 */
[----:B------:R-:W-:Y:S01]  /*1c400*/  BSSY B1, `(.L_x_90) ;  /* 0x0000070000017945 */ /* 0x000fe20003800000 */
[----:B------:R-:W-:Y:S01]  /*1c410*/  IMAD.MOV.U32 R7, RZ, RZ, -0x1 ;  /* 0xffffffffff077424 */ /* 0x000fe200078e00ff */
[----:B------:R-:W-:Y:S01]  /*1c420*/  ISETP.GT.U32.AND P1, PT, R10, 0xb, PT ;  /* 0x0000000b0a00780c */ /* 0x000fe20003f24070 */
[----:B------:R-:W-:Y:S01]  /*1c430*/  IMAD.MOV.U32 R6, RZ, RZ, -0x1 ;  /* 0xffffffffff067424 */ /* 0x000fe200078e00ff */
[----:B------:R-:W-:Y:S02]  /*1c440*/  PRMT R12, RZ, 0x7610, R12 ;  /* 0x00007610ff0c7816 */ /* 0x000fe4000000000c */
[----:B------:R-:W-:-:S03]  /*1c450*/  ISETP.LT.U32.AND P1, PT, R9, 0xc, P1 ;  /* 0x0000000c0900780c */ /* 0x000fc60000f21070 */
[----:B------:R-:W0:Y:S01]  /*1c460*/  @P3 S2R R3, SR_CgaCtaId ;  /* 0x0000000000033919 */ /* 0x000e220000008800 */
[----:B------:R-:W-:-:S04]  /*1c470*/  @P3 MOV R2, 0x400 ;  /* 0x0000040000023802 */ /* 0x000fc80000000f00 */
[----:B0-----:R-:W-:Y:S01]  /*1c480*/  @P3 LEA R4, R3, R2, 0x18 ;  /* 0x0000000203043211 */ /* 0x001fe200078ec0ff */
[----:B------:R-:W-:-:S03]  /*1c490*/  IMAD.WIDE.U32 R2, R10, -0x55555555, RZ ;  /* 0xaaaaaaab0a027825 */ /* 0x000fc600078e00ff */
[----:B------:R0:W-:Y:S01]  /*1c4a0*/  @P3 SYNCS.ARRIVE.TRANS64.A1T0 RZ, [R4+URZ+0xd8], RZ ;  /* 0x0000d8ff04ff39a7 */ /* 0x0001e2000810003f */
[----:B------:R-:W-:Y:S02]  /*1c4b0*/  ISETP.GE.U32.AND P3, PT, R9, 0xc, PT ;  /* 0x0000000c0900780c */ /* 0x000fe40003f66070 */
[----:B------:R-:W-:Y:S02]  /*1c4c0*/  SHF.R.U32.HI R5, RZ, 0x3, R3 ;  /* 0x00000003ff057819 */ /* 0x000fe40000011603 */
[----:B------:R-:W-:Y:S02]  /*1c4d0*/  SEL R3, RZ, 0x1, !P1 ;  /* 0x00000001ff037807 */ /* 0x000fe40004800000 */
[----:B------:R-:W-:Y:S01]  /*1c4e0*/  PRMT R2, RZ, 0x7610, R2 ;  /* 0x00007610ff027816 */ /* 0x000fe20000000002 */
[----:B------:R-:W-:Y:S01]  /*1c4f0*/  IMAD R10, R5, -0xc, R10 ;  /* 0xfffffff4050a7824 */ /* 0x000fe200078e020a */
[----:B------:R-:W-:-:S05]  /*1c500*/  LOP3.LUT R0, R0, R3, RZ, 0x3c, !PT ;  /* 0x0000000300007212 */ /* 0x000fca00078e3cff */
[----:B------:R-:W-:Y:S01]  /*1c510*/  @P3 LOP3.LUT R0, R0, 0x1, R5, 0x78, !PT ;  /* 0x0000000100003812 */ /* 0x000fe200078e7805 */
[----:B------:R-:W-:Y:S01]  /*1c520*/  IMAD.MOV.U32 R5, RZ, RZ, -0x1 ;  /* 0xffffffffff057424 */ /* 0x000fe200078e00ff */
[----:B---3--:R-:W-:-:S04]  /*1c530*/  IADD3 R14, P4, R14, UR22, RZ ;  /* 0x000000160e0e7c10 */ /* 0x008fc8000ff9e0ff */
[----:B--2---:R-:W-:Y:S01]  /*1c540*/  IADD3.X R17, R17, UR13, RZ, P4, !PT ;  /* 0x0000000d11117c10 */ /* 0x004fe2000a7fe4ff */
[----:B------:R0:W-:Y:S01]  /*1c550*/  STL [R1+0x18c], R14 ;  /* 0x00018c0e01007387 */ /* 0x0001e20000100800 */
[----:B------:R-:W-:-:S03]  /*1c560*/  ISETP.GE.U32.AND P1, PT, R14, UR8, PT ;  /* 0x000000080e007c0c */ /* 0x000fc6000bf26070 */
[----:B------:R0:W-:Y:S01]  /*1c570*/  STL [R1+0x180], R17 ;  /* 0x0001801101007387 */ /* 0x0001e20000100800 */
[----:B------:R-:W-:-:S13]  /*1c580*/  ISETP.GE.U32.AND.EX P1, PT, R17, UR9, PT, P1 ;  /* 0x0000000911007c0c */ /* 0x000fda000bf26110 */
[----:B0-----:R-:W-:Y:S05]  /*1c590*/  @P1 BRA `(.L_x_91) ;  /* 0x0000000400581947 */ /* 0x001fea0003800000 */
[----:B------:R-:W-:Y:S01]  /*1c5a0*/  ULDC.64 UR8, c[0x0][0x628] ;  /* 0x00018a0000087ab9 */ /* 0x000fe20000000a00 */
[----:B------:R-:W0:Y:S01]  /*1c5b0*/  S2R R13, SR_CTAID.X ;  /* 0x00000000000d7919 */ /* 0x000e220000002500 */
[----:B------:R-:W-:Y:S01]  /*1c5c0*/  ISETP.NE.U32.AND P1, PT, RZ, UR8, PT ;  /* 0x00000008ff007c0c */ /* 0x000fe2000bf25070 */
[----:B------:R-:W-:Y:S01]  /*1c5d0*/  ULDC UR10, c[0x0][0x630] ;  /* 0x00018c00000a7ab9 */ /* 0x000fe20000000800 */
[----:B------:R-:W-:Y:S01]  /*1c5e0*/  IMAD.MOV.U32 R2, RZ, RZ, R14 ;  /* 0x000000ffff027224 */ /* 0x000fe200078e000e */
[----:B------:R-:W1:Y:S01]  /*1c5f0*/  S2R R11, SR_CTAID.Y ;  /* 0x00000000000b7919 */ /* 0x000e620000002600 */
[----:B------:R-:W-:Y:S01]  /*1c600*/  ISETP.NE.AND.EX P1, PT, RZ, UR9, PT, P1 ;  /* 0x00000009ff007c0c */ /* 0x000fe2000bf25310 */
[----:B------:R-:W-:-:S12]  /*1c610*/  IMAD.MOV.U32 R3, RZ, RZ, R17 ;  /* 0x000000ffff037224 */ /* 0x000fd800078e0011 */
[----:B------:R-:W-:Y:S05]  /*1c620*/  @!P1 BRA `(.L_x_92) ;  /* 0x0000000000289947 */ /* 0x000fea0003800000 */
[----:B------:R-:W-:Y:S02]  /*1c630*/  ULDC UR7, c[0x0][0x634] ;  /* 0x00018d0000077ab9 */ /* 0x000fe40000000800 */
[----:B------:R-:W-:-:S05]  /*1c640*/  IADD3 R7, P1, R14, UR7, RZ ;  /* 0x000000070e077c10 */ /* 0x000fca000ff3e0ff */
[----:B------:R-:W-:-:S04]  /*1c650*/  IMAD.X R15, RZ, RZ, R17, P1 ;  /* 0x000000ffff0f7224 */ /* 0x000fc800008e0611 */
[----:B------:R-:W-:-:S04]  /*1c660*/  IMAD.WIDE.U32 R4, R15, UR8, RZ ;  /* 0x000000080f047c25 */ /* 0x000fc8000f8e00ff */
[----:B------:R-:W-:-:S04]  /*1c670*/  IMAD.WIDE.U32 R4, P1, R7, UR9, R4 ;  /* 0x0000000907047c25 */ /* 0x000fc8000f820004 */
[----:B------:R-:W-:-:S04]  /*1c680*/  IMAD.WIDE.U32 R6, R7, UR8, RZ ;  /* 0x0000000807067c25 */ /* 0x000fc8000f8e00ff */
[----:B------:R-:W-:Y:S01]  /*1c690*/  IMAD.X R3, RZ, RZ, RZ, P1 ;  /* 0x000000ffff037224 */ /* 0x000fe200008e06ff */
[----:B------:R-:W-:Y:S01]  /*1c6a0*/  IADD3 RZ, P1, R7, R4, RZ ;  /* 0x0000000407ff7210 */ /* 0x000fe20007f3e0ff */
[----:B------:R-:W-:-:S04]  /*1c6b0*/  IMAD.MOV.U32 R2, RZ, RZ, R5 ;  /* 0x000000ffff027224 */ /* 0x000fc800078e0005 */
[----:B------:R-:W-:-:S08]  /*1c6c0*/  IMAD.WIDE.U32.X R2, R15, UR9, R2, P1 ;  /* 0x000000090f027c25 */ /* 0x000fd000088e0402 */
.L_x_92:
[--C-:B------:R-:W-:Y:S01]  /*1c6d0*/  SHF.R.U64 R6, R2, UR10, R3.reuse ;  /* 0x0000000a02067c19 */ /* 0x100fe20008001203 */
[----:B------:R-:W-:Y:S01]  /*1c6e0*/  ULDC.64 UR8, c[0x0][0x620] ;  /* 0x0001880000087ab9 */ /* 0x000fe20000000a00 */
[----:B------:R-:W-:Y:S01]  /*1c6f0*/  SHF.R.U32.HI R2, RZ, UR10, R3 ;  /* 0x0000000aff027c19 */ /* 0x000fe20008011603 */
[----:B------:R-:W-:Y:S01]  /*1c700*/  IMAD.MOV.U32 R3, RZ, RZ, R17 ;  /* 0x000000ffff037224 */ /* 0x000fe200078e0011 */
[----:B------:R-:W-:Y:S01]  /*1c710*/  IADD3 R5, P1, RZ, -R6, RZ ;  /* 0x80000006ff057210 */ /* 0x000fe20007f3e0ff */
[----:B------:R-:W-:Y:S01]  /*1c720*/  ULDC UR7, c[0x0][0x150] ;  /* 0x0000540000077ab9 */ /* 0x000fe20000000800 */
[----:B0-----:R-:W-:Y:S01]  /*1c730*/  I2FP.F32.U32 R7, R13 ;  /* 0x0000000d00077245 */ /* 0x001fe20000201000 */
[----:B------:R-:W0:Y:S01]  /*1c740*/  LDC R18, c[0x0][0x144] ;  /* 0x00005100ff127b82 */ /* 0x000e220000000800 */
[----:B------:R-:W-:Y:S01]  /*1c750*/  ULDC.64 UR10, c[0x0][0x640] ;  /* 0x00019000000a7ab9 */ /* 0x000fe20000000a00 */
[----:B------:R-:W-:Y:S01]  /*1c760*/  IMAD.X R2, RZ, RZ, ~R2, P1 ;  /* 0x000000ffff027224 */ /* 0x000fe200008e0e02 */
[----:B------:R-:W-:-:S03]  /*1c770*/  ISETP.NE.U32.AND P1, PT, RZ, UR10, PT ;  /* 0x0000000aff007c0c */ /* 0x000fc6000bf25070 */
[----:B------:R-:W-:Y:S01]  /*1c780*/  IMAD R4, R2, UR8, RZ ;  /* 0x0000000802047c24 */ /* 0x000fe2000f8e02ff */
[----:B------:R-:W-:Y:S01]  /*1c790*/  ISETP.NE.AND.EX P1, PT, RZ, UR11, PT, P1 ;  /* 0x0000000bff007c0c */ /* 0x000fe2000bf25310 */
[----:B------:R-:W-:Y:S01]  /*1c7a0*/  IMAD.MOV.U32 R2, RZ, RZ, R14 ;  /* 0x000000ffff027224 */ /* 0x000fe200078e000e */
[----:B------:R-:W2:Y:S03]  /*1c7b0*/  LDC R16, c[0x0][0x148] ;  /* 0x00005200ff107b82 */ /* 0x000ea60000000800 */
[----:B------:R-:W-:Y:S01]  /*1c7c0*/  IMAD.WIDE.U32 R2, R5, UR8, R2 ;  /* 0x0000000805027c25 */ /* 0x000fe2000f8e0002 */
[----:B------:R-:W-:-:S03]  /*1c7d0*/  ULDC UR8, c[0x0][0x154] ;  /* 0x0000550000087ab9 */ /* 0x000fc60000000800 */
[----:B------:R-:W-:Y:S02]  /*1c7e0*/  IMAD R5, R5, UR9, R4 ;  /* 0x0000000905057c24 */ /* 0x000fe4000f8e0204 */
[----:B------:R-:W-:Y:S01]  /*1c7f0*/  FMUL R4, R7, UR7 ;  /* 0x0000000707047c20 */ /* 0x000fe20008400000 */
[----:B------:R-:W-:Y:S01]  /*1c800*/  ULDC UR7, c[0x0][0x618] ;  /* 0x0001860000077ab9 */ /* 0x000fe20000000800 */
[----:B------:R-:W-:Y:S01]  /*1c810*/  ULDC UR9, c[0x0][0x608] ;  /* 0x0001820000097ab9 */ /* 0x000fe20000000800 */
[----:B------:R-:W-:-:S03]  /*1c820*/  IMAD.IADD R3, R3, 0x1, R5 ;  /* 0x0000000103037824 */ /* 0x000fc600078e0205 */
[----:B------:R-:W3:Y:S02]  /*1c830*/  F2I.U32.TRUNC.NTZ R4, R4 ;  /* 0x0000000400047305 */ /* 0x000ee4000020f000 */
[----:B------:R-:W-:Y:S02]  /*1c840*/  SHF.R.U64 R7, R2, UR7, R3 ;  /* 0x0000000702077c19 */ /* 0x000fe40008001203 */
[----:B-1----:R-:W-:-:S05]  /*1c850*/  I2FP.F32.U32 R2, R11 ;  /* 0x0000000b00027245 */ /* 0x002fca0000201000 */
[----:B------:R-:W-:Y:S01]  /*1c860*/  FMUL R5, R2, UR8 ;  /* 0x0000000802057c20 */ /* 0x000fe20008400000 */
[----:B------:R-:W-:Y:S01]  /*1c870*/  SHF.R.U32.HI R2, RZ, UR7, R3 ;  /* 0x00000007ff027c19 */ /* 0x000fe20008011603 */
[----:B------:R-:W-:Y:S02]  /*1c880*/  ULDC UR7, c[0x0][0x658] ;  /* 0x0001960000077ab9 */ /* 0x000fe40000000800 */
[----:B------:R1:W4:Y:S01]  /*1c890*/  F2I.U32.TRUNC.NTZ R19, R5 ;  /* 0x0000000500137305 */ /* 0x000322000020f000 */
[----:B------:R-:W-:Y:S01]  /*1c8a0*/  SHF.R.U64 R15, R7, UR9, R2 ;  /* 0x00000009070f7c19 */ /* 0x000fe20008001202 */
[----:B---3--:R-:W-:Y:S01]  /*1c8b0*/  IMAD.MOV R4, RZ, RZ, -R4 ;  /* 0x000000ffff047224 */ /* 0x008fe200078e0a04 */
[----:B------:R-:W-:-:S03]  /*1c8c0*/  SHF.R.U32.HI R2, RZ, UR9, R2 ;  /* 0x00000009ff027c19 */ /* 0x000fc60008011602 */
[----:B0-----:R-:W-:Y:S01]  /*1c8d0*/  IMAD R13, R18, R4, R13 ;  /* 0x00000004120d7224 */ /* 0x001fe200078e020d */
[--C-:B------:R-:W-:Y:S02]  /*1c8e0*/  SHF.R.U64 R14, R15, UR7, R2.reuse ;  /* 0x000000070f0e7c19 */ /* 0x100fe40008001202 */
[----:B------:R-:W-:-:S03]  /*1c8f0*/  SHF.R.U32.HI R17, RZ, UR7, R2 ;  /* 0x00000007ff117c19 */ /* 0x000fc60008011602 */
[----:B------:R-:W-:Y:S02]  /*1c900*/  IMAD.MOV.U32 R2, RZ, RZ, R14 ;  /* 0x000000ffff027224 */ /* 0x000fe400078e000e */
[----:B------:R-:W-:Y:S01]  /*1c910*/  IMAD.MOV.U32 R3, RZ, RZ, R17 ;  /* 0x000000ffff037224 */ /* 0x000fe200078e0011 */
[----:B-12-4-:R-:W-:Y:S06]  /*1c920*/  @!P1 BRA `(.L_x_93) ;  /* 0x0000000000289947 */ /* 0x016fec0003800000 */
[----:B------:R-:W-:Y:S02]  /*1c930*/  ULDC UR7, c[0x0][0x64c] ;  /* 0x0001930000077ab9 */ /* 0x000fe40000000800 */
[----:B------:R-:W-:-:S05]  /*1c940*/  IADD3 R3, P1, R14, UR7, RZ ;  /* 0x000000070e037c10 */ /* 0x000fca000ff3e0ff */
[----:B------:R-:W-:-:S04]  /*1c950*/  IMAD.X R17, RZ, RZ, R17, P1 ;  /* 0x000000ffff117224 */ /* 0x000fc800008e0611 */
[----:B------:R-:W-:-:S04]  /*1c960*/  IMAD.WIDE.U32 R4, R17, UR10, RZ ;  /* 0x0000000a11047c25 */ /* 0x000fc8000f8e00ff */
[----:B------:R-:W-:-:S04]  /*1c970*/  IMAD.WIDE.U32 R4, P1, R3, UR11, R4 ;  /* 0x0000000b03047c25 */ /* 0x000fc8000f820004 */
[----:B------:R-:W-:-:S04]  /*1c980*/  IMAD.WIDE.U32 R2, R3, UR10, RZ ;  /* 0x0000000a03027c25 */ /* 0x000fc8000f8e00ff */
[----:B------:R-:W-:Y:S01]  /*1c990*/  IMAD.MOV.U32 R2, RZ, RZ, R5 ;  /* 0x000000ffff027224 */ /* 0x000fe200078e0005 */
[----:B------:R-:W-:Y:S01]  /*1c9a0*/  IADD3 RZ, P3, R3, R4, RZ ;  /* 0x0000000403ff7210 */ /* 0x000fe20007f7e0ff */
[----:B------:R-:W-:-:S04]  /*1c9b0*/  IMAD.X R3, RZ, RZ, RZ, P1 ;  /* 0x000000ffff037224 */ /* 0x000fc800008e06ff */
[----:B------:R-:W-:-:S08]  /*1c9c0*/  IMAD.WIDE.U32.X R2, R17, UR11, R2, P3 ;  /* 0x0000000b11027c25 */ /* 0x000fd000098e0402 */
.L_x_93:
[----:B------:R-:W0:Y:S01]  /*1c9d0*/  LDC R4, c[0x0][0x65c] ;  /* 0x00019700ff047b82 */ /* 0x000e220000000800 */
[----:B------:R-:W-:Y:S01]  /*1c9e0*/  ULDC UR7, c[0x0][0x648] ;  /* 0x0001920000077ab9 */ /* 0x000fe20000000800 */
[----:B------:R-:W-:Y:S01]  /*1c9f0*/  LOP3.LUT R15, R15, UR19, RZ, 0xc0, !PT ;  /* 0x000000130f0f7c12 */ /* 0x000fe2000f8ec0ff */
[----:B------:R-:W-:Y:S01]  /*1ca00*/  IMAD.MOV R19, RZ, RZ, -R19 ;  /* 0x000000ffff137224 */ /* 0x000fe200078e0a13 */
[----:B------:R-:W-:Y:S01]  /*1ca10*/  SHF.R.U64 R2, R2, UR7, R3 ;  /* 0x0000000702027c19 */ /* 0x000fe20008001203 */
[----:B------:R-:W-:Y:S01]  /*1ca20*/  ULDC UR7, c[0x0][0x638] ;  /* 0x00018e0000077ab9 */ /* 0x000fe20000000800 */
[----:B------:R-:W-:Y:S01]  /*1ca30*/  LOP3.LUT R7, R7, UR5, RZ, 0xc0, !PT ;  /* 0x0000000507077c12 */ /* 0x000fe2000f8ec0ff */
[----:B------:R-:W-:Y:S02]  /*1ca40*/  ULDC UR8, c[0x0][0x610] ;  /* 0x0001840000087ab9 */ /* 0x000fe40000000800 */
[----:B------:R-:W-:Y:S02]  /*1ca50*/  IMAD.MOV R3, RZ, RZ, -R2 ;  /* 0x000000ffff037224 */ /* 0x000fe400078e0a02 */
[----:B------:R-:W-:-:S02]  /*1ca60*/  IMAD R2, R2, UR6, R15 ;  /* 0x0000000602027c24 */ /* 0x000fc4000f8e020f */
[----:B------:R-:W-:Y:S01]  /*1ca70*/  IMAD R14, R3, UR7, R14 ;  /* 0x00000007030e7c24 */ /* 0x000fe2000f8e020e */
[----:B------:R-:W-:-:S03]  /*1ca80*/  ULDC UR7, c[0x0][0x600] ;  /* 0x0001800000077ab9 */ /* 0x000fc60000000800 */
[----:B------:R-:W-:Y:S01]  /*1ca90*/  IMAD R14, R14, UR7, R7 ;  /* 0x000000070e0e7c24 */ /* 0x000fe2000f8e0207 */
[----:B0-----:R-:W-:-:S13]  /*1caa0*/  ISETP.NE.AND P1, PT, R4, 0x1, PT ;  /* 0x000000010400780c */ /* 0x001fda0003f25270 */
[----:B------:R-:W-:-:S04]  /*1cab0*/  @P1 IMAD R13, R16, R19, R11 ;  /* 0x00000013100d1224 */ /* 0x000fc800078e020b */
[----:B------:R-:W-:Y:S02]  /*1cac0*/  IMAD R13, R2, UR8, R13 ;  /* 0x00000008020d7c24 */ /* 0x000fe4000f8e020d */
[----:B------:R-:W-:-:S03]  /*1cad0*/  IMAD.MOV.U32 R2, RZ, RZ, 0x1 ;  /* 0x00000001ff027424 */ /* 0x000fc600078e00ff */
[----:B------:R-:W-:Y:S02]  /*1cae0*/  SEL R7, R14, R13, !P1 ;  /* 0x0000000d0e077207 */ /* 0x000fe40004800000 */
[----:B------:R-:W-:-:S07]  /*1caf0*/  SEL R5, R13, R14, !P1 ;  /* 0x0000000e0d057207 */ /* 0x000fce0004800000 */
.L_x_91:
[----:B------:R-:W-:Y:S05]  /*1cb00*/  BSYNC B1 ;  /* 0x0000000000017941 */ /* 0x000fea0003800000 */
.L_x_90:
[----:B------:R-:W-:-:S13]  /*1cb10*/  LOP3.LUT P1, RZ, R2, 0xff, RZ, 0xc0, !PT ;  /* 0x000000ff02ff7812 */ /* 0x000fda000782c0ff */
[----:B------:R-:W-:Y:S05]  /*1cb20*/  @P1 BRA `(.L_x_94) ;  /* 0xfffffff4002c1947 */ /* 0x000fea000383ffff */
[----:B------:R-:W-:Y:S05]  /*1cb30*/  BSYNC B0 ;  /* 0x0000000000007941 */ /* 0x000fea0003800000 */
.L_x_82:
[----:B------:R-:W-:-:S03]  /*1cb40*/  UMOV UR7, 0xffffffff ;  /* 0xffffffff00077882 */ /* 0x000fc60000000000 */
[----:B------:R-:W-:Y:S05]  /*1cb50*/  BRA.DIV UR7, `(.L_x_95) ;  /* 0x0000000a07487947 */ /* 0x000fea000b800000 */
[----:B------:R-:W-:-:S13]  /*1cb60*/  ELECT P0, URZ, PT ;  /* 0x00000000003f782f */ /* 0x000fda0003800000 */
.L_x_117:
[----:B------:R-:W-:Y:S04]  /*1cb70*/  BSSY B0, `(.L_x_96) ;  /* 0x0000074000007945 */ /* 0x000fe80003800000 */
[----:B------:R-:W-:Y:S05]  /*1cb80*/  @!P0 BRA `(.L_x_97) ;  /* 0x0000000400c88947 */ /* 0x000fea0003800000 */
[----:B------:R-:W-:-:S04]  /*1cb90*/  ULOP3.LUT UR7, UR4, 0x2, URZ, 0xfc, !UPT ;  /* 0x0000000204077892 */ /* 0x000fc8000f8efc3f */
[----:B------:R-:W-:-:S06]  /*1cba0*/  UISETP.NE.AND UP0, UPT, UR7, 0x3, UPT ;  /* 0x000000030700788c */ /* 0x000fcc000bf05270 */
[----:B------:R-:W-:-:S13]  /*1cbb0*/  PLOP3.LUT P0, PT, PT, PT, UP0, 0x80, 0x0 ;  /* 0x000000000000781c */ /* 0x000fda0003f0f008 */
[----:B------:R-:W-:Y:S05]  /*1cbc0*/  @!P0 BRA `(.L_x_98) ;  /* 0x0000000000048947 */ /* 0x000fea0003800000 */
[----:B------:R-:W-:Y:S01]  /*1cbd0*/  BPT.TRAP 0x1 ;  /* 0x000000040000795c */ /* 0x000fe20000300000 */
.L_x_98:
[----:B------:R-:W0:Y:S01]  /*1cbe0*/  S2R R3, SR_CgaCtaId ;  /* 0x0000000000037919 */ /* 0x000e220000008800 */
[----:B------:R-:W-:-:S04]  /*1cbf0*/  MOV R2, 0x400 ;  /* 0x0000040000027802 */ /* 0x000fc80000000f00 */
[----:B0-----:R-:W-:Y:S02]  /*1cc00*/  LEA R3, R3, R2, 0x18 ;  /* 0x0000000203037211 */ /* 0x001fe400078ec0ff */
[----:B------:R-:W-:-:S03]  /*1cc10*/  SHF.L.U32 R2, R0, 0x1f, RZ ;  /* 0x0000001f00027819 */ /* 0x000fc600000006ff */
[----:B------:R-:W-:-:S04]  /*1cc20*/  VIADD R3, R3, 0x60 ;  /* 0x0000006003037836 */ /* 0x000fc80000000000 */
[C---:B------:R-:W-:Y:S02]  /*1cc30*/  IMAD R7, R10.reuse, 0x8, R3 ;  /* 0x000000080a077824 */ /* 0x040fe400078e0203 */
[----:B------:R-:W-:Y:S02]  /*1cc40*/  VIADD R10, R10, 0x1 ;  /* 0x000000010a0a7836 */ /* 0x000fe40000000000 */
[----:B------:R-:W0:Y:S03]  /*1cc50*/  SYNCS.PHASECHK.TRANS64.TRYWAIT P0, [R7+URZ], R2 ;  /* 0x00000002070075a7 */ /* 0x000e26000800017f */
[----:B------:R-:W-:-:S04]  /*1cc60*/  ISETP.NE.AND P1, PT, R10, 0xc, PT ;  /* 0x0000000c0a00780c */ /* 0x000fc80003f25270 */
[----:B------:R-:W-:Y:S02]  /*1cc70*/  SEL R5, RZ, 0x1, P1 ;  /* 0x00000001ff057807 */ /* 0x000fe40000800000 */
[----:B------:R-:W-:Y:S02]  /*1cc80*/  SEL R10, R10, RZ, P1 ;  /* 0x000000ff0a0a7207 */ /* 0x000fe40000800000 */
[----:B------:R-:W-:-:S03]  /*1cc90*/  LOP3.LUT R5, R0, R5, RZ, 0x3c, !PT ;  /* 0x0000000500057212 */ /* 0x000fc600078e3cff */
[----:B------:R-:W-:Y:S01]  /*1cca0*/  IMAD R9, R10, 0x8, R3 ;  /* 0x000000080a097824 */ /* 0x000fe200078e0203 */
[----:B------:R-:W-:Y:S01]  /*1ccb0*/  SHF.L.U32 R4, R5, 0x1f, RZ ;  /* 0x0000001f05047819 */ /* 0x000fe200000006ff */
[----:B0-----:R-:W-:Y:S06]  /*1ccc0*/  @!P0 BRA `(.L_x_99) ;  /* 0x0000000800108947 */ /* 0x001fec0003800000 */
.L_x_118:
[----:B------:R-:W1:Y:S01]  /*1ccd0*/  SYNCS.PHASECHK.TRANS64.TRYWAIT P0, [R9+URZ], R4 ;  /* 0x00000004090075a7 */ /* 0x000e62000800017f */
[----:B------:R-:W-:-:S05]  /*1cce0*/  VIADD R0, R10, 0x1 ;  /* 0x000000010a007836 */ /* 0x000fca0000000000 */
[----:B------:R-:W-:-:S04]  /*1ccf0*/  ISETP.NE.AND P1, PT, R0, 0xc, PT ;  /* 0x0000000c0000780c */ /* 0x000fc80003f25270 */
[----:B0-----:R-:W-:Y:S02]  /*1cd00*/  SEL R2, RZ, 0x1, P1 ;  /* 0x00000001ff027807 */ /* 0x001fe40000800000 */
[----:B------:R-:W-:Y:S02]  /*1cd10*/  SEL R0, R0, RZ, P1 ;  /* 0x000000ff00007207 */ /* 0x000fe40000800000 */
[----:B------:R-:W-:-:S03]  /*1cd20*/  LOP3.LUT R7, R5, R2, RZ, 0x3c, !PT ;  /* 0x0000000205077212 */ /* 0x000fc600078e3cff */
[----:B------:R-:W-:Y:S01]  /*1cd30*/  IMAD R6, R0, 0x8, R3 ;  /* 0x0000000800067824 */ /* 0x000fe200078e0203 */
[----:B------:R-:W-:Y:S01]  /*1cd40*/  SHF.L.U32 R5, R7, 0x1f, RZ ;  /* 0x0000001f07057819 */ /* 0x000fe200000006ff */
[----:B-1----:R-:W-:Y:S06]  /*1cd50*/  @!P0 BRA `(.L_x_100) ;  /* 0x0000000800008947 */ /* 0x002fec0003800000 */
.L_x_119:
[----:B------:R-:W1:Y:S01]  /*1cd60*/  SYNCS.PHASECHK.TRANS64.TRYWAIT P0, [R6+URZ], R5 ;  /* 0x00000005060075a7 */ /* 0x000e62000800017f */
[----:B------:R-:W-:-:S05]  /*1cd70*/  VIADD R0, R0, 0x1 ;  /* 0x0000000100007836 */ /* 0x000fca0000000000 */
[----:B------:R-:W-:-:S04]  /*1cd80*/  ISETP.NE.AND P1, PT, R0, 0xc, PT ;  /* 0x0000000c0000780c */ /* 0x000fc80003f25270 */
[----:B------:R-:W-:Y:S02]  /*1cd90*/  SEL R2, RZ, 0x1, P1 ;  /* 0x00000001ff027807 */ /* 0x000fe40000800000 */
[----:B------:R-:W-:Y:S02]  /*1cda0*/  SEL R0, R0, RZ, P1 ;  /* 0x000000ff00007207 */ /* 0x000fe40000800000 */
[----:B------:R-:W-:-:S03]  /*1cdb0*/  LOP3.LUT R7, R7, R2, RZ, 0x3c, !PT ;  /* 0x0000000207077212 */ /* 0x000fc600078e3cff */
[----:B0-----:R-:W-:Y:S01]  /*1cdc0*/  IMAD R9, R0, 0x8, R3 ;  /* 0x0000000800097824 */ /* 0x001fe200078e0203 */
[----:B------:R-:W-:Y:S01]  /*1cdd0*/  SHF.L.U32 R4, R7, 0x1f, RZ ;  /* 0x0000001f07047819 */ /* 0x000fe200000006ff */
[----:B-1----:R-:W-:Y:S06]  /*1cde0*/  @!P0 BRA `(.L_x_101) ;  /* 0x0000000400f08947 */ /* 0x002fec0003800000 */
.L_x_120:
        /* <DEDUP_REMOVED lines=9> */
.L_x_121:
        /* <DEDUP_REMOVED lines=9> */
.L_x_122:
        /* <DEDUP_REMOVED lines=9> */
.L_x_123:
        /* <DEDUP_REMOVED lines=9> */
.L_x_124:
        /* <DEDUP_REMOVED lines=9> */
.L_x_125:
        /* <DEDUP_REMOVED lines=9> */
.L_x_126:
        /* <DEDUP_REMOVED lines=9> */
.L_x_127:
[----:B------:R-:W1:Y:S01]  /*1d1e0*/  SYNCS.PHASECHK.TRANS64.TRYWAIT P0, [R6+URZ], R5 ;  /* 0x00000005060075a7 */ /* 0x000e62000800017f */
[----:B------:R-:W-:-:S05]  /*1d1f0*/  VIADD R0, R0, 0x1 ;  /* 0x0000000100007836 */ /* 0x000fca0000000000 */
[----:B------:R-:W-:-:S04]  /*1d200*/  ISETP.NE.AND P1, PT, R0, 0xc, PT ;  /* 0x0000000c0000780c */ /* 0x000fc80003f25270 */
[----:B------:R-:W-:Y:S02]  /*1d210*/  SEL R2, RZ, 0x1, P1 ;  /* 0x00000001ff027807 */ /* 0x000fe40000800000 */
[----:B------:R-:W-:Y:S02]  /*1d220*/  SEL R0, R0, RZ, P1 ;  /* 0x000000ff00007207 */ /* 0x000fe40000800000 */
[----:B------:R-:W-:Y:S01]  /*1d230*/  LOP3.LUT R2, R7, R2, RZ, 0x3c, !PT ;  /* 0x0000000207027212 */ /* 0x000fe200078e3cff */
[----:B-1----:R-:W-:Y:S06]  /*1d240*/  @!P0 BRA `(.L_x_109) ;  /* 0x0000000400788947 */ /* 0x002fec0003800000 */
.L_x_128:
[----:B------:R-:W-:Y:S01]  /*1d250*/  IMAD R3, R0, 0x8, R3 ;  /* 0x0000000800037824 */ /* 0x000fe200078e0203 */
[----:B------:R-:W-:-:S07]  /*1d260*/  SHF.L.U32 R0, R2, 0x1f, RZ ;  /* 0x0000001f02007819 */ /* 0x000fce00000006ff */
.L_x_110:
[----:B--2---:R2:W3:Y:S02]  /*1d270*/  SYNCS.PHASECHK.TRANS64.TRYWAIT P0, [R3+URZ], R0 ;  /* 0x00000000030075a7 */ /* 0x0044e4000800017f */
[----:B---3--:R-:W-:Y:S05]  /*1d280*/  @!P0 NANOSLEEP.SYNCS 0x989680 ;  /* 0x009896800000895d */ /* 0x008fea0003900000 */
[----:B------:R-:W3:Y:S02]  /*1d290*/  @!P0 SYNCS.PHASECHK.TRANS64 P0, [R3+URZ], R0 ;  /* 0x00000000030085a7 */ /* 0x000ee4000800007f */
[----:B---3--:R-:W-:Y:S05]  /*1d2a0*/  @!P0 BRA `(.L_x_110) ;  /* 0xfffffffc00f08947 */ /* 0x008fea000383ffff */
.L_x_97:
[----:B------:R-:W-:Y:S05]  /*1d2b0*/  BSYNC B0 ;  /* 0x0000000000007941 */ /* 0x000fea0003800000 */
.L_x_96:
[----:B------:R-:W-:Y:S05]  /*1d2c0*/  EXIT ;  /* 0x000000000000794d */ /* 0x000fea0003800000 */
.L_x_18:
[----:B-1----:R-:W-:-:S04]  /*1d2d0*/  IMAD.U32 R3, RZ, RZ, UR12 ;  /* 0x0000000cff037e24 */ /* 0x002fc8000f8e00ff */
[----:B------:R1:W4:Y:S03]  /*1d2e0*/  SYNCS.PHASECHK.TRANS64.TRYWAIT P0, [R3+URZ], R2 ;  /* 0x00000002030075a7 */ /* 0x000326000800017f */
[----:B----4-:R-:W-:Y:S05]  /*1d2f0*/  @!P0 NANOSLEEP.SYNCS 0x989680 ;  /* 0x009896800000895d */ /* 0x010fea0003900000 */
[----:B------:R-:W4:Y:S02]  /*1d300*/  @!P0 SYNCS.PHASECHK.TRANS64 P0, [R3+URZ], R2 ;  /* 0x00000002030085a7 */ /* 0x000f24000800007f */
[----:B----4-:R-:W-:Y:S05]  /*1d310*/  @!P0 BRA `(.L_x_18) ;  /* 0xfffffffc00ec8947 */ /* 0x010fea000383ffff */
[----:B------:R-:W-:Y:S05]  /*1d320*/  BRA `(.L_x_17) ;  /* 0xfffffe4c00887947 */ /* 0x000fea000383ffff */
.L_x_24:
[----:B-----5:R1:W-:Y:S02]  /*1d330*/  STL [R1+0x190], R0 ;  /* 0x0001900001007387 */ /* 0x0203e40000100800 */
[----:B-1----:R-:W-:-:S04]  /*1d340*/  IMAD.U32 R0, RZ, RZ, UR14 ;  /* 0x0000000eff007e24 */ /* 0x002fc8000f8e00ff */
[----:B------:R1:W0:Y:S03]  /*1d350*/  SYNCS.PHASECHK.TRANS64.TRYWAIT P0, [R0+URZ], R228 ;  /* 0x000000e4000075a7 */ /* 0x000226000800017f */
[----:B0-----:R-:W-:Y:S05]  /*1d360*/  @!P0 NANOSLEEP.SYNCS 0x989680 ;  /* 0x009896800000895d */ /* 0x001fea0003900000 */
[----:B------:R1:W0:Y:S02]  /*1d370*/  @!P0 SYNCS.PHASECHK.TRANS64 P0, [R0+URZ], R228 ;  /* 0x000000e4000085a7 */ /* 0x000224000800007f */
[----:B-1----:R1:W5:Y:S02]  /*1d380*/  LDL.LU R0, [R1+0x190] ;  /* 0x0001900001007983 */ /* 0x0023640000300800 */
[----:B01----:R-:W-:Y:S05]  /*1d390*/  @!P0 BRA `(.L_x_24) ;  /* 0xfffffffc00e48947 */ /* 0x003fea000383ffff */
[----:B------:R-:W-:Y:S05]  /*1d3a0*/  BRA `(.L_x_23) ;  /* 0xfffffe6c003c7947 */ /* 0x000fea000383ffff */
.L_x_83:
[----:B------:R-:W-:Y:S01]  /*1d3b0*/  BSSY B1, `(.L_x_111) ;  /* 0x0000006000017945 */ /* 0x000fe20003800000 */
[----:B------:R-:W-:-:S07]  /*1d3c0*/  IMAD.MOV.U32 R2, RZ, RZ, -0x1 ;  /* 0xffffffffff027424 */ /* 0x000fce00078e00ff */
[----:B------:R-:W-:Y:S05]  /*1d3d0*/  WARPSYNC.COLLECTIVE R2, `(.L_x_112) ;  /* 0x00000000020c7348 */ /* 0x000fea0003c00000 */
[----:B------:R-:W-:Y:S02]  /*1d3e0*/  ELECT P1, UR62, PT ;  /* 0x00000000003e782f */ /* 0x000fe40003820000 */
[----:B------:R-:W-:Y:S01]  /*1d3f0*/  MOV R2, UR62 ;  /* 0x0000003e00027c02 */ /* 0x000fe20008000f00 */
[----:B------:R-:W-:Y:S10]  /*1d400*/  ENDCOLLECTIVE ;  /* 0x000000000000791b */ /* 0x000ff40003800000 */
.L_x_112:
[----:B------:R-:W-:Y:S05]  /*1d410*/  BSYNC B1 ;  /* 0x0000000000017941 */ /* 0x000fea0003800000 */
.L_x_111:
[----:B------:R-:W-:Y:S05]  /*1d420*/  BRA `(.L_x_113) ;  /* 0xffffffe800f87947 */ /* 0x000fea000383ffff */
.L_x_86:
[----:B0-----:R0:W1:Y:S02]  /*1d430*/  SYNCS.PHASECHK.TRANS64.TRYWAIT P1, [R14+URZ+0x60], R5 ;  /* 0x000060050e0075a7 */ /* 0x001064000802017f */
[----:B-1----:R-:W-:Y:S05]  /*1d440*/  @!P1 NANOSLEEP.SYNCS 0x989680 ;  /* 0x009896800000995d */ /* 0x002fea0003900000 */
[----:B------:R-:W1:Y:S02]  /*1d450*/  @!P1 SYNCS.PHASECHK.TRANS64 P1, [R14+URZ+0x60], R5 ;  /* 0x000060050e0095a7 */ /* 0x000e64000802007f */
[----:B-1----:R-:W-:Y:S05]  /*1d460*/  @!P1 BRA `(.L_x_86) ;  /* 0xfffffffc00f09947 */ /* 0x002fea000383ffff */
[----:B------:R-:W-:Y:S05]  /*1d470*/  BRA `(.L_x_114) ;  /* 0xffffffec002c7947 */ /* 0x000fea000383ffff */
.L_x_95:
[----:B------:R-:W-:Y:S01]  /*1d480*/  BSSY B0, `(.L_x_115) ;  /* 0x0000006000007945 */ /* 0x000fe20003800000 */
[----:B------:R-:W-:-:S07]  /*1d490*/  IMAD.MOV.U32 R2, RZ, RZ, -0x1 ;  /* 0xffffffffff027424 */ /* 0x000fce00078e00ff */
[----:B------:R-:W-:Y:S05]  /*1d4a0*/  WARPSYNC.COLLECTIVE R2, `(.L_x_116) ;  /* 0x00000000020c7348 */ /* 0x000fea0003c00000 */
[----:B------:R-:W-:Y:S02]  /*1d4b0*/  ELECT P1, UR62, PT ;  /* 0x00000000003e782f */ /* 0x000fe40003820000 */
[----:B------:R-:W-:Y:S01]  /*1d4c0*/  MOV R2, UR62 ;  /* 0x0000003e00027c02 */ /* 0x000fe20008000f00 */
[----:B------:R-:W-:Y:S10]  /*1d4d0*/  ENDCOLLECTIVE ;  /* 0x000000000000791b */ /* 0x000ff40003800000 */
.L_x_116:
[----:B------:R-:W-:Y:S05]  /*1d4e0*/  BSYNC B0 ;  /* 0x0000000000007941 */ /* 0x000fea0003800000 */
.L_x_115:
[----:B------:R-:W-:Y:S01]  /*1d4f0*/  PLOP3.LUT P0, PT, P1, PT, PT, 0x80, 0x0 ;  /* 0x000000000000781c */ /* 0x000fe20000f0f070 */
[----:B------:R-:W-:-:S12]  /*1d500*/  BRA `(.L_x_117) ;  /* 0xfffffff400987947 */ /* 0x000fd8000383ffff */
.L_x_99:
[----:B0-----:R0:W1:Y:S02]  /*1d510*/  SYNCS.PHASECHK.TRANS64.TRYWAIT P0, [R7+URZ], R2 ;  /* 0x00000002070075a7 */ /* 0x001064000800017f */
[----:B-1----:R-:W-:Y:S05]  /*1d520*/  @!P0 NANOSLEEP.SYNCS 0x989680 ;  /* 0x009896800000895d */ /* 0x002fea0003900000 */
[----:B------:R-:W1:Y:S02]  /*1d530*/  @!P0 SYNCS.PHASECHK.TRANS64 P0, [R7+URZ], R2 ;  /* 0x00000002070085a7 */ /* 0x000e64000800007f */
[----:B-1----:R-:W-:Y:S05]  /*1d540*/  @!P0 BRA `(.L_x_99) ;  /* 0xfffffffc00f08947 */ /* 0x002fea000383ffff */
[----:B------:R-:W-:Y:S05]  /*1d550*/  BRA `(.L_x_118) ;  /* 0xfffffff400dc7947 */ /* 0x000fea000383ffff */
.L_x_100:
[----:B0-----:R0:W1:Y:S02]  /*1d560*/  SYNCS.PHASECHK.TRANS64.TRYWAIT P0, [R9+URZ], R4 ;  /* 0x00000004090075a7 */ /* 0x001064000800017f */
[----:B-1----:R-:W-:Y:S05]  /*1d570*/  @!P0 NANOSLEEP.SYNCS 0x989680 ;  /* 0x009896800000895d */ /* 0x002fea0003900000 */
[----:B------:R-:W1:Y:S02]  /*1d580*/  @!P0 SYNCS.PHASECHK.TRANS64 P0, [R9+URZ], R4 ;  /* 0x00000004090085a7 */ /* 0x000e64000800007f */
[----:B-1----:R-:W-:Y:S05]  /*1d590*/  @!P0 BRA `(.L_x_100) ;  /* 0xfffffffc00f08947 */ /* 0x002fea000383ffff */
[----:B------:R-:W-:Y:S05]  /*1d5a0*/  BRA `(.L_x_119) ;  /* 0xfffffff400ec7947 */ /* 0x000fea000383ffff */
.L_x_101:
[----:B0-----:R0:W1:Y:S02]  /*1d5b0*/  SYNCS.PHASECHK.TRANS64.TRYWAIT P0, [R6+URZ], R5 ;  /* 0x00000005060075a7 */ /* 0x001064000800017f */
[----:B-1----:R-:W-:Y:S05]  /*1d5c0*/  @!P0 NANOSLEEP.SYNCS 0x989680 ;  /* 0x009896800000895d */ /* 0x002fea0003900000 */
[----:B------:R-:W1:Y:S02]  /*1d5d0*/  @!P0 SYNCS.PHASECHK.TRANS64 P0, [R6+URZ], R5 ;  /* 0x00000005060085a7 */ /* 0x000e64000800007f */
[----:B-1----:R-:W-:Y:S05]  /*1d5e0*/  @!P0 BRA `(.L_x_101) ;  /* 0xfffffffc00f08947 */ /* 0x002fea000383ffff */
[----:B------:R-:W-:Y:S05]  /*1d5f0*/  BRA `(.L_x_120) ;  /* 0xfffffff400fc7947 */ /* 0x000fea000383ffff */
.L_x_102:
[----:B0-----:R0:W1:Y:S02]  /*1d600*/  SYNCS.PHASECHK.TRANS64.TRYWAIT P0, [R9+URZ], R4 ;  /* 0x00000004090075a7 */ /* 0x001064000800017f */
[----:B-1----:R-:W-:Y:S05]  /*1d610*/  @!P0 NANOSLEEP.SYNCS 0x989680 ;  /* 0x009896800000895d */ /* 0x002fea0003900000 */
[----:B------:R-:W1:Y:S02]  /*1d620*/  @!P0 SYNCS.PHASECHK.TRANS64 P0, [R9+URZ], R4 ;  /* 0x00000004090085a7 */ /* 0x000e64000800007f */
[----:B-1----:R-:W-:Y:S05]  /*1d630*/  @!P0 BRA `(.L_x_102) ;  /* 0xfffffffc00f08947 */ /* 0x002fea000383ffff */
[----:B------:R-:W-:Y:S05]  /*1d640*/  BRA `(.L_x_121) ;  /* 0xfffffff8000c7947 */ /* 0x000fea000383ffff */
.L_x_103:
[----:B0-----:R0:W1:Y:S02]  /*1d650*/  SYNCS.PHASECHK.TRANS64.TRYWAIT P0, [R6+URZ], R5 ;  /* 0x00000005060075a7 */ /* 0x001064000800017f */
[----:B-1----:R-:W-:Y:S05]  /*1d660*/  @!P0 NANOSLEEP.SYNCS 0x989680 ;  /* 0x009896800000895d */ /* 0x002fea0003900000 */
[----:B------:R-:W1:Y:S02]  /*1d670*/  @!P0 SYNCS.PHASECHK.TRANS64 P0, [R6+URZ], R5 ;  /* 0x00000005060085a7 */ /* 0x000e64000800007f */
[----:B-1----:R-:W-:Y:S05]  /*1d680*/  @!P0 BRA `(.L_x_103) ;  /* 0xfffffffc00f08947 */ /* 0x002fea000383ffff */
[----:B------:R-:W-:Y:S05]  /*1d690*/  BRA `(.L_x_122) ;  /* 0xfffffff8001c7947 */ /* 0x000fea000383ffff */
.L_x_104:
[----:B0-----:R0:W1:Y:S02]  /*1d6a0*/  SYNCS.PHASECHK.TRANS64.TRYWAIT P0, [R9+URZ], R4 ;  /* 0x00000004090075a7 */ /* 0x001064000800017f */
[----:B-1----:R-:W-:Y:S05]  /*1d6b0*/  @!P0 NANOSLEEP.SYNCS 0x989680 ;  /* 0x009896800000895d */ /* 0x002fea0003900000 */
[----:B------:R-:W1:Y:S02]  /*1d6c0*/  @!P0 SYNCS.PHASECHK.TRANS64 P0, [R9+URZ], R4 ;  /* 0x00000004090085a7 */ /* 0x000e64000800007f */
[----:B-1----:R-:W-:Y:S05]  /*1d6d0*/  @!P0 BRA `(.L_x_104) ;  /* 0xfffffffc00f08947 */ /* 0x002fea000383ffff */
[----:B------:R-:W-:Y:S05]  /*1d6e0*/  BRA `(.L_x_123) ;  /* 0xfffffff8002c7947 */ /* 0x000fea000383ffff */
.L_x_105:
[----:B0-----:R0:W1:Y:S02]  /*1d6f0*/  SYNCS.PHASECHK.TRANS64.TRYWAIT P0, [R6+URZ], R5 ;  /* 0x00000005060075a7 */ /* 0x001064000800017f */
[----:B-1----:R-:W-:Y:S05]  /*1d700*/  @!P0 NANOSLEEP.SYNCS 0x989680 ;  /* 0x009896800000895d */ /* 0x002fea0003900000 */
[----:B------:R-:W1:Y:S02]  /*1d710*/  @!P0 SYNCS.PHASECHK.TRANS64 P0, [R6+URZ], R5 ;  /* 0x00000005060085a7 */ /* 0x000e64000800007f */
[----:B-1----:R-:W-:Y:S05]  /*1d720*/  @!P0 BRA `(.L_x_105) ;  /* 0xfffffffc00f08947 */ /* 0x002fea000383ffff */
[----:B------:R-:W-:Y:S05]  /*1d730*/  BRA `(.L_x_124) ;  /* 0xfffffff8003c7947 */ /* 0x000fea000383ffff */
.L_x_106:
[----:B0-----:R0:W1:Y:S02]  /*1d740*/  SYNCS.PHASECHK.TRANS64.TRYWAIT P0, [R9+URZ], R4 ;  /* 0x00000004090075a7 */ /* 0x001064000800017f */
[----:B-1----:R-:W-:Y:S05]  /*1d750*/  @!P0 NANOSLEEP.SYNCS 0x989680 ;  /* 0x009896800000895d */ /* 0x002fea0003900000 */
[----:B------:R-:W1:Y:S02]  /*1d760*/  @!P0 SYNCS.PHASECHK.TRANS64 P0, [R9+URZ], R4 ;  /* 0x00000004090085a7 */ /* 0x000e64000800007f */
[----:B-1----:R-:W-:Y:S05]  /*1d770*/  @!P0 BRA `(.L_x_106) ;  /* 0xfffffffc00f08947 */ /* 0x002fea000383ffff */
[----:B------:R-:W-:Y:S05]  /*1d780*/  BRA `(.L_x_125) ;  /* 0xfffffff8004c7947 */ /* 0x000fea000383ffff */
.L_x_107:
[----:B0-----:R0:W1:Y:S02]  /*1d790*/  SYNCS.PHASECHK.TRANS64.TRYWAIT P0, [R6+URZ], R5 ;  /* 0x00000005060075a7 */ /* 0x001064000800017f */
[----:B-1----:R-:W-:Y:S05]  /*1d7a0*/  @!P0 NANOSLEEP.SYNCS 0x989680 ;  /* 0x009896800000895d */ /* 0x002fea0003900000 */
[----:B------:R-:W1:Y:S02]  /*1d7b0*/  @!P0 SYNCS.PHASECHK.TRANS64 P0, [R6+URZ], R5 ;  /* 0x00000005060085a7 */ /* 0x000e64000800007f */
[----:B-1----:R-:W-:Y:S05]  /*1d7c0*/  @!P0 BRA `(.L_x_107) ;  /* 0xfffffffc00f08947 */ /* 0x002fea000383ffff */
[----:B------:R-:W-:Y:S05]  /*1d7d0*/  BRA `(.L_x_126) ;  /* 0xfffffff8005c7947 */ /* 0x000fea000383ffff */
.L_x_108:
[----:B0-----:R0:W1:Y:S02]  /*1d7e0*/  SYNCS.PHASECHK.TRANS64.TRYWAIT P0, [R9+URZ], R4 ;  /* 0x00000004090075a7 */ /* 0x001064000800017f */
[----:B-1----:R-:W-:Y:S05]  /*1d7f0*/  @!P0 NANOSLEEP.SYNCS 0x989680 ;  /* 0x009896800000895d */ /* 0x002fea0003900000 */
[----:B------:R-:W1:Y:S02]  /*1d800*/  @!P0 SYNCS.PHASECHK.TRANS64 P0, [R9+URZ], R4 ;  /* 0x00000004090085a7 */ /* 0x000e64000800007f */
[----:B-1----:R-:W-:Y:S05]  /*1d810*/  @!P0 BRA `(.L_x_108) ;  /* 0xfffffffc00f08947 */ /* 0x002fea000383ffff */
[----:B------:R-:W-:Y:S05]  /*1d820*/  BRA `(.L_x_127) ;  /* 0xfffffff8006c7947 */ /* 0x000fea000383ffff */
.L_x_109:
[----:B-1----:R1:W2:Y:S02]  /*1d830*/  SYNCS.PHASECHK.TRANS64.TRYWAIT P0, [R6+URZ], R5 ;  /* 0x00000005060075a7 */ /* 0x0022a4000800017f */
[----:B--2---:R-:W-:Y:S05]  /*1d840*/  @!P0 NANOSLEEP.SYNCS 0x989680 ;  /* 0x009896800000895d */ /* 0x004fea0003900000 */
[----:B------:R-:W2:Y:S02]  /*1d850*/  @!P0 SYNCS.PHASECHK.TRANS64 P0, [R6+URZ], R5 ;  /* 0x00000005060085a7 */ /* 0x000ea4000800007f */
[----:B--2---:R-:W-:Y:S05]  /*1d860*/  @!P0 BRA `(.L_x_109) ;  /* 0xfffffffc00f08947 */ /* 0x004fea000383ffff */
[----:B------:R-:W-:Y:S05]  /*1d870*/  BRA `(.L_x_128) ;  /* 0xfffffff800747947 */ /* 0x000fea000383ffff */
.L_x_129:
[----:B------:R-:W-:-:S00]  /*1d880*/  BRA `(.L_x_129) ;  /* 0xfffffffc00fc7947 */ /* 0x000fc0000383ffff */
[----:B------:R-:W-:-:S00]  /*1d890*/  NOP ;  /* 0x0000000000007918 */ /* 0x000fc00000000000 */
        /* <DEDUP_REMOVED lines=14> */
.L_x_130:


//--------------------- .nv.shared._ZN7cutlass13device_kernelINS_4gemm6kernel13GemmUniversalIN4cute5tupleIJiiiiEEENS1_10collective13CollectiveMmaINS1_37MainloopSm90TmaGmmaWarpSpecializedFP8ILi12ENS5_IJNS4_1CILi1EEESB_SB_EEENS1_35KernelTmaWarpSpecializedCooperativeEEENS5_IJNSA_ILi512EEENSA_ILi80EEENSA_ILi32EEEEEENS_12float_e4m3_tENS5_IJlSB_lEEESJ_SK_NS4_8TiledMMAINS4_8MMA_AtomIJNS4_4SM904GMMA30MMA_64x16x32_F32E4M3E4M3_SS_TNILNSO_7ScaleInE1ELSQ_1EEEEEENS4_6LayoutINS5_IJNSA_ILi2EEESB_SB_EEENS5_IJSB_NSA_ILi0EEESW_EEEEENS5_IJNS4_10UnderscoreESZ_SZ_EEEEENS4_13SM90_TMA_LOADENS4_14ComposedLayoutINS4_7SwizzleILi1ELi4ELi3EEENS4_18smem_ptr_flag_bitsILi8EEENST_INS5_IJNSA_ILi8EEESH_EEENS5_IJSH_SB_EEEEEEEvNS4_8identityES12_S1C_vS1D_EENS_8epilogue10collective6detail29Sm90TmaWarpSpecializedAdapterINS1G_15DefaultEpilogueISJ_SK_SK_NS1F_6thread17LinearCombinationISJ_Li1EffLNS1K_9ScaleType4KindE0ELNS_15FloatRoundStyleE2ESJ_EENS1_15EpilogueDefaultEEEEEvvEEEEvNT_6ParamsE --------------------------
	.section	.nv.shared._ZN7cutlass13device_kernelINS_4gemm6kernel13GemmUniversalIN4cute5tupleIJiiiiEEENS1_10collective13CollectiveMmaINS1_37MainloopSm90TmaGmmaWarpSpecializedFP8ILi12ENS5_IJNS4_1CILi1EEESB_SB_EEENS1_35KernelTmaWarpSpecializedCooperativeEEENS5_IJNSA_ILi512EEENSA_ILi80EEENSA_ILi32EEEEEENS_12float_e4m3_tENS5_IJlSB_lEEESJ_SK_NS4_8TiledMMAINS4_8MMA_AtomIJNS4_4SM904GMMA30MMA_64x16x32_F32E4M3E4M3_SS_TNILNSO_7ScaleInE1ELSQ_1EEEEEENS4_6LayoutINS5_IJNSA_ILi2EEESB_SB_EEENS5_IJSB_NSA_ILi0EEESW_EEEEENS5_IJNS4_10UnderscoreESZ_SZ_EEEEENS4_13SM90_TMA_LOADENS4_14ComposedLayoutINS4_7SwizzleILi1ELi4ELi3EEENS4_18smem_ptr_flag_bitsILi8EEENST_INS5_IJNSA_ILi8EEESH_EEENS5_IJSH_SB_EEEEEEEvNS4_8identityES12_S1C_vS1D_EENS_8epilogue10collective6detail29Sm90TmaWarpSpecializedAdapterINS1G_15DefaultEpilogueISJ_SK_SK_NS1F_6thread17LinearCombinationISJ_Li1EffLNS1K_9ScaleType4KindE0ELNS_15FloatRoundStyleE2ESJ_EENS1_15EpilogueDefaultEEEEEvvEEEEvNT_6ParamsE,"aw",@nobits
	.sectionflags	@""
	.align	16
	.zero		1024


//--------------------- .nv.shared.reserved.0     --------------------------
	.section	.nv.shared.reserved.0,"aw",@nobits
	.weak		__nv_reservedSMEM_offset_0_alias
	.size		__nv_reservedSMEM_offset_0_alias, 0, 0
	.other		__nv_reservedSMEM_offset_0_alias,@"STO_CUDA_RESERVED_SHARED STV_DEFAULT"
__nv_reservedSMEM_offset_0_alias:
	.zero		0


//--------------------- .nv.global                --------------------------
	.section	.nv.global,"aw",@nobits
.nv.global:
	.type		_ZN40_INTERNAL_15b92a21_4_k_cu_0c4be0a3_169014cute1_E,@object
	.size		_ZN40_INTERNAL_15b92a21_4_k_cu_0c4be0a3_169014cute1_E,(_ZN40_INTERNAL_15b92a21_4_k_cu_0c4be0a3_169014cuda3std3__45__cpo6cbeginE - _ZN40_INTERNAL_15b92a21_4_k_cu_0c4be0a3_169014cute1_E)
_ZN40_INTERNAL_15b92a21_4_k_cu_0c4be0a3_169014cute1_E:
	.zero		1
	.type		_ZN40_INTERNAL_15b92a21_4_k_cu_0c4be0a3_169014cuda3std3__45__cpo6cbeginE,@object
	.size		_ZN40_INTERNAL_15b92a21_4_k_cu_0c4be0a3_169014cuda3std3__45__cpo6cbeginE,(_ZN40_INTERNAL_15b92a21_4_k_cu_0c4be0a3_169014cuda3std3__48in_placeE - _ZN40_INTERNAL_15b92a21_4_k_cu_0c4be0a3_169014cuda3std3__45__cpo6cbeginE)
_ZN40_INTERNAL_15b92a21_4_k_cu_0c4be0a3_169014cuda3std3__45__cpo6cbeginE:
	.zero		1
	.type		_ZN40_INTERNAL_15b92a21_4_k_cu_0c4be0a3_169014cuda3std3__48in_placeE,@object
	.size		_ZN40_INTERNAL_15b92a21_4_k_cu_0c4be0a3_169014cuda3std3__48in_placeE,(_ZN40_INTERNAL_15b92a21_4_k_cu_0c4be0a3_169014cuda3std6ranges3__45__cpo9iter_moveE - _ZN40_INTERNAL_15b92a21_4_k_cu_0c4be0a3_169014cuda3std3__48in_placeE)
_ZN40_INTERNAL_15b92a21_4_k_cu_0c4be0a3_169014cuda3std3__48in_placeE:
	.zero		1
	.type		_ZN40_INTERNAL_15b92a21_4_k_cu_0c4be0a3_169014cuda3std6ranges3__45__cpo9iter_moveE,@object
	.size		_ZN40_INTERNAL_15b92a21_4_k_cu_0c4be0a3_169014cuda3std6ranges3__45__cpo9iter_moveE,(_ZN40_INTERNAL_15b92a21_4_k_cu_0c4be0a3_169014cuda3std3__45__cpo5beginE - _ZN40_INTERNAL_15b92a21_4_k_cu_0c4be0a3_169014cuda3std6ranges3__45__cpo9iter_moveE)
_ZN40_INTERNAL_15b92a21_4_k_cu_0c4be0a3_169014cuda3std6ranges3__45__cpo9iter_moveE:
	.zero		1
	.type		_ZN40_INTERNAL_15b92a21_4_k_cu_0c4be0a3_169014cuda3std3__45__cpo5beginE,@object
	.size		_ZN40_INTERNAL_15b92a21_4_k_cu_0c4be0a3_169014cuda3std3__45__cpo5beginE,(_ZN40_INTERNAL_15b92a21_4_k_cu_0c4be0a3_169014cuda3std3__442_GLOBAL__N__15b92a21_4_k_cu_0c4be0a3_169016ignoreE - _ZN40_INTERNAL_15b92a21_4_k_cu_0c4be0a3_169014cuda3std3__45__cpo5beginE)
_ZN40_INTERNAL_15b92a21_4_k_cu_0c4be0a3_169014cuda3std3__45__cpo5beginE:
	.zero		1
	.type		_ZN40_INTERNAL_15b92a21_4_k_cu_0c4be0a3_169014cuda3std3__442_GLOBAL__N__15b92a21_4_k_cu_0c4be0a3_169016ignoreE,@object
	.size		_ZN40_INTERNAL_15b92a21_4_k_cu_0c4be0a3_169014cuda3std3__442_GLOBAL__N__15b92a21_4_k_cu_0c4be0a3_169016ignoreE,(_ZN40_INTERNAL_15b92a21_4_k_cu_0c4be0a3_169014cute7productE - _ZN40_INTERNAL_15b92a21_4_k_cu_0c4be0a3_169014cuda3std3__442_GLOBAL__N__15b92a21_4_k_cu_0c4be0a3_169016ignoreE)
_ZN40_INTERNAL_15b92a21_4_k_cu_0c4be0a3_169014cuda3std3__442_GLOBAL__N__15b92a21_4_k_cu_0c4be0a3_169016ignoreE:
	.zero		1
	.type		_ZN40_INTERNAL_15b92a21_4_k_cu_0c4be0a3_169014cute7productE,@object
	.size		_ZN40_INTERNAL_15b92a21_4_k_cu_0c4be0a3_169014cute7productE,(_ZN40_INTERNAL_15b92a21_4_k_cu_0c4be0a3_169014cuda3std3__45__cpo3endE - _ZN40_INTERNAL_15b92a21_4_k_cu_0c4be0a3_169014cute7productE)
_ZN40_INTERNAL_15b92a21_4_k_cu_0c4be0a3_169014cute7productE:
	.zero		1
	.type		_ZN40_INTERNAL_15b92a21_4_k_cu_0c4be0a3_169014cuda3std3__45__cpo3endE,@object
	.size		_ZN40_INTERNAL_15b92a21_4_k_cu_0c4be0a3_169014cuda3std3__45__cpo3endE,(_ZN40_INTERNAL_15b92a21_4_k_cu_0c4be0a3_169014cuda3std3__419piecewise_constructE - _ZN40_INTERNAL_15b92a21_4_k_cu_0c4be0a3_169014cuda3std3__45__cpo3endE)
_ZN40_INTERNAL_15b92a21_4_k_cu_0c4be0a3_169014cuda3std3__45__cpo3endE:
	.zero		1
	.type		_ZN40_INTERNAL_15b92a21_4_k_cu_0c4be0a3_169014cuda3std3__419piecewise_constructE,@object
	.size		_ZN40_INTERNAL_15b92a21_4_k_cu_0c4be0a3_169014cuda3std3__419piecewise_constructE,(_ZN40_INTERNAL_15b92a21_4_k_cu_0c4be0a3_169014cuda3std3__45__cpo4cendE - _ZN40_INTERNAL_15b92a21_4_k_cu_0c4be0a3_169014cuda3std3__419piecewise_constructE)
_ZN40_INTERNAL_15b92a21_4_k_cu_0c4be0a3_169014cuda3std3__419piecewise_constructE:
	.zero		1
	.type		_ZN40_INTERNAL_15b92a21_4_k_cu_0c4be0a3_169014cuda3std3__45__cpo4cendE,@object
	.size		_ZN40_INTERNAL_15b92a21_4_k_cu_0c4be0a3_169014cuda3std3__45__cpo4cendE,(_ZN40_INTERNAL_15b92a21_4_k_cu_0c4be0a3_169014cuda3std6ranges3__45__cpo4swapE - _ZN40_INTERNAL_15b92a21_4_k_cu_0c4be0a3_169014cuda3std3__45__cpo4cendE)
_ZN40_INTERNAL_15b92a21_4_k_cu_0c4be0a3_169014cuda3std3__45__cpo4cendE:
	.zero		1
	.type		_ZN40_INTERNAL_15b92a21_4_k_cu_0c4be0a3_169014cuda3std6ranges3__45__cpo4swapE,@object
	.size		_ZN40_INTERNAL_15b92a21_4_k_cu_0c4be0a3_169014cuda3std6ranges3__45__cpo4swapE,(.L_7 - _ZN40_INTERNAL_15b92a21_4_k_cu_0c4be0a3_169014cuda3std6ranges3__45__cpo4swapE)
_ZN40_INTERNAL_15b92a21_4_k_cu_0c4be0a3_169014cuda3std6ranges3__45__cpo4swapE:
	.zero		1
.L_7:


//--------------------- .nv.constant0._ZN7cutlass13device_kernelINS_4gemm6kernel13GemmUniversalIN4cute5tupleIJiiiiEEENS1_10collective13CollectiveMmaINS1_37MainloopSm90TmaGmmaWarpSpecializedFP8ILi12ENS5_IJNS4_1CILi1EEESB_SB_EEENS1_35KernelTmaWarpSpecializedCooperativeEEENS5_IJNSA_ILi512EEENSA_ILi80EEENSA_ILi32EEEEEENS_12float_e4m3_tENS5_IJlSB_lEEESJ_SK_NS4_8TiledMMAINS4_8MMA_AtomIJNS4_4SM904GMMA30MMA_64x16x32_F32E4M3E4M3_SS_TNILNSO_7ScaleInE1ELSQ_1EEEEEENS4_6LayoutINS5_IJNSA_ILi2EEESB_SB_EEENS5_IJSB_NSA_ILi0EEESW_EEEEENS5_IJNS4_10UnderscoreESZ_SZ_EEEEENS4_13SM90_TMA_LOADENS4_14ComposedLayoutINS4_7SwizzleILi1ELi4ELi3EEENS4_18smem_ptr_flag_bitsILi8EEENST_INS5_IJNSA_ILi8EEESH_EEENS5_IJSH_SB_EEEEEEEvNS4_8identityES12_S1C_vS1D_EENS_8epilogue10collective6detail29Sm90TmaWarpSpecializedAdapterINS1G_15DefaultEpilogueISJ_SK_SK_NS1F_6thread17LinearCombinationISJ_Li1EffLNS1K_9ScaleType4KindE0ELNS_15FloatRoundStyleE2ESJ_EENS1_15EpilogueDefaultEEEEEvvEEEEvNT_6ParamsE --------------------------
	.section	.nv.constant0._ZN7cutlass13device_kernelINS_4gemm6kernel13GemmUniversalIN4cute5tupleIJiiiiEEENS1_10collective13CollectiveMmaINS1_37MainloopSm90TmaGmmaWarpSpecializedFP8ILi12ENS5_IJNS4_1CILi1EEESB_SB_EEENS1_35KernelTmaWarpSpecializedCooperativeEEENS5_IJNSA_ILi512EEENSA_ILi80EEENSA_ILi32EEEEEENS_12float_e4m3_tENS5_IJlSB_lEEESJ_SK_NS4_8TiledMMAINS4_8MMA_AtomIJNS4_4SM904GMMA30MMA_64x16x32_F32E4M3E4M3_SS_TNILNSO_7ScaleInE1ELSQ_1EEEEEENS4_6LayoutINS5_IJNSA_ILi2EEESB_SB_EEENS5_IJSB_NSA_ILi0EEESW_EEEEENS5_IJNS4_10UnderscoreESZ_SZ_EEEEENS4_13SM90_TMA_LOADENS4_14ComposedLayoutINS4_7SwizzleILi1ELi4ELi3EEENS4_18smem_ptr_flag_bitsILi8EEENST_INS5_IJNSA_ILi8EEESH_EEENS5_IJSH_SB_EEEEEEEvNS4_8identityES12_S1C_vS1D_EENS_8epilogue10collective6detail29Sm90TmaWarpSpecializedAdapterINS1G_15DefaultEpilogueISJ_SK_SK_NS1F_6thread17LinearCombinationISJ_Li1EffLNS1K_9ScaleType4KindE0ELNS_15FloatRoundStyleE2ESJ_EENS1_15EpilogueDefaultEEEEEvvEEEEvNT_6ParamsE,"a",@progbits
	.sectionflags	@""
	.align	4
.nv.constant0._ZN7cutlass13device_kernelINS_4gemm6kernel13GemmUniversalIN4cute5tupleIJiiiiEEENS1_10collective13CollectiveMmaINS1_37MainloopSm90TmaGmmaWarpSpecializedFP8ILi12ENS5_IJNS4_1CILi1EEESB_SB_EEENS1_35KernelTmaWarpSpecializedCooperativeEEENS5_IJNSA_ILi512EEENSA_ILi80EEENSA_ILi32EEEEEENS_12float_e4m3_tENS5_IJlSB_lEEESJ_SK_NS4_8TiledMMAINS4_8MMA_AtomIJNS4_4SM904GMMA30MMA_64x16x32_F32E4M3E4M3_SS_TNILNSO_7ScaleInE1ELSQ_1EEEEEENS4_6LayoutINS5_IJNSA_ILi2EEESB_SB_EEENS5_IJSB_NSA_ILi0EEESW_EEEEENS5_IJNS4_10UnderscoreESZ_SZ_EEEEENS4_13SM90_TMA_LOADENS4_14ComposedLayoutINS4_7SwizzleILi1ELi4ELi3EEENS4_18smem_ptr_flag_bitsILi8EEENST_INS5_IJNSA_ILi8EEESH_EEENS5_IJSH_SB_EEEEEEEvNS4_8identityES12_S1C_vS1D_EENS_8epilogue10collective6detail29Sm90TmaWarpSpecializedAdapterINS1G_15DefaultEpilogueISJ_SK_SK_NS1F_6thread17LinearCombinationISJ_Li1EffLNS1K_9ScaleType4KindE0ELNS_15FloatRoundStyleE2ESJ_EENS1_15EpilogueDefaultEEEEEvvEEEEvNT_6ParamsE:
	.zero		1664


//--------------------- SYMBOLS --------------------------

	.type		.nv.reservedSmem.offset0,@object
	.size		.nv.reservedSmem.offset0,0x4
